//
// Generated by NVIDIA NVVM Compiler
//
// Compiler Build ID: CL-36424714
// Cuda compilation tools, release 13.0, V13.0.88
// Based on NVVM 20.0.0
//

.version 9.0
.target sm_100
.address_size 64

	// .globl	_Z20calculate_new_matrixPdS_m
// _ZZN3cub18CUB_300001_SM_10006detail6reduce28DeviceReduceSingleTileKernelINS2_10policy_hubIdjN4cuda3__47maximumIvEEE10Policy1000EPdSB_jS8_ddNS5_3std3__410__identityEEEvT0_T1_T2_T3_T4_T6_E12temp_storage has been demoted
// _ZZN3cub18CUB_300001_SM_10006detail6reduce18DeviceReduceKernelINS2_10policy_hubIdjN4cuda3__47maximumIvEEE10Policy1000EPdjS8_dNS5_3std3__410__identityEEEvT0_PT3_T1_NS0_13GridEvenShareISI_EET2_T4_E12temp_storage has been demoted
// _ZZN3cub18CUB_300001_SM_10006detail6reduce28DeviceReduceSingleTileKernelINS2_10policy_hubIdjN4cuda3__47maximumIvEEE10Policy1000EPdSB_iS8_ddNS5_3std3__410__identityEEEvT0_T1_T2_T3_T4_T6_E12temp_storage has been demoted
.global .align 1 .b8 _ZN34_INTERNAL_370413ab_4_k_cu_e58fdc9e4cuda3std3__45__cpo5beginE[1];
.global .align 1 .b8 _ZN34_INTERNAL_370413ab_4_k_cu_e58fdc9e4cuda3std3__45__cpo3endE[1];
.global .align 1 .b8 _ZN34_INTERNAL_370413ab_4_k_cu_e58fdc9e4cuda3std3__45__cpo6cbeginE[1];
.global .align 1 .b8 _ZN34_INTERNAL_370413ab_4_k_cu_e58fdc9e4cuda3std3__45__cpo4cendE[1];
.global .align 1 .b8 _ZN34_INTERNAL_370413ab_4_k_cu_e58fdc9e4cuda3std3__45__cpo6rbeginE[1];
.global .align 1 .b8 _ZN34_INTERNAL_370413ab_4_k_cu_e58fdc9e4cuda3std3__45__cpo4rendE[1];
.global .align 1 .b8 _ZN34_INTERNAL_370413ab_4_k_cu_e58fdc9e4cuda3std3__45__cpo7crbeginE[1];
.global .align 1 .b8 _ZN34_INTERNAL_370413ab_4_k_cu_e58fdc9e4cuda3std3__45__cpo5crendE[1];
.global .align 1 .b8 _ZN34_INTERNAL_370413ab_4_k_cu_e58fdc9e4cuda3std3__436_GLOBAL__N__370413ab_4_k_cu_e58fdc9e6ignoreE[1];
.global .align 1 .b8 _ZN34_INTERNAL_370413ab_4_k_cu_e58fdc9e4cuda3std3__419piecewise_constructE[1];
.global .align 1 .b8 _ZN34_INTERNAL_370413ab_4_k_cu_e58fdc9e4cuda3std3__48in_placeE[1];
.global .align 1 .b8 _ZN34_INTERNAL_370413ab_4_k_cu_e58fdc9e4cuda3std3__420unreachable_sentinelE[1];
.global .align 1 .b8 _ZN34_INTERNAL_370413ab_4_k_cu_e58fdc9e4cuda3std3__47nulloptE[1];
.global .align 1 .b8 _ZN34_INTERNAL_370413ab_4_k_cu_e58fdc9e4cuda3std3__48unexpectE[1];
.global .align 1 .b8 _ZN34_INTERNAL_370413ab_4_k_cu_e58fdc9e4cuda3std6ranges3__45__cpo4swapE[1];
.global .align 1 .b8 _ZN34_INTERNAL_370413ab_4_k_cu_e58fdc9e4cuda3std6ranges3__45__cpo9iter_moveE[1];
.global .align 1 .b8 _ZN34_INTERNAL_370413ab_4_k_cu_e58fdc9e4cuda3std6ranges3__45__cpo5beginE[1];
.global .align 1 .b8 _ZN34_INTERNAL_370413ab_4_k_cu_e58fdc9e4cuda3std6ranges3__45__cpo3endE[1];
.global .align 1 .b8 _ZN34_INTERNAL_370413ab_4_k_cu_e58fdc9e4cuda3std6ranges3__45__cpo6cbeginE[1];
.global .align 1 .b8 _ZN34_INTERNAL_370413ab_4_k_cu_e58fdc9e4cuda3std6ranges3__45__cpo4cendE[1];
.global .align 1 .b8 _ZN34_INTERNAL_370413ab_4_k_cu_e58fdc9e4cuda3std6ranges3__45__cpo7advanceE[1];
.global .align 1 .b8 _ZN34_INTERNAL_370413ab_4_k_cu_e58fdc9e4cuda3std6ranges3__45__cpo9iter_swapE[1];
.global .align 1 .b8 _ZN34_INTERNAL_370413ab_4_k_cu_e58fdc9e4cuda3std6ranges3__45__cpo4nextE[1];
.global .align 1 .b8 _ZN34_INTERNAL_370413ab_4_k_cu_e58fdc9e4cuda3std6ranges3__45__cpo4prevE[1];
.global .align 1 .b8 _ZN34_INTERNAL_370413ab_4_k_cu_e58fdc9e4cuda3std6ranges3__45__cpo4dataE[1];
.global .align 1 .b8 _ZN34_INTERNAL_370413ab_4_k_cu_e58fdc9e4cuda3std6ranges3__45__cpo5cdataE[1];
.global .align 1 .b8 _ZN34_INTERNAL_370413ab_4_k_cu_e58fdc9e4cuda3std6ranges3__45__cpo4sizeE[1];
.global .align 1 .b8 _ZN34_INTERNAL_370413ab_4_k_cu_e58fdc9e4cuda3std6ranges3__45__cpo5ssizeE[1];
.global .align 1 .b8 _ZN34_INTERNAL_370413ab_4_k_cu_e58fdc9e4cuda3std6ranges3__45__cpo8distanceE[1];
.global .align 1 .b8 _ZN34_INTERNAL_370413ab_4_k_cu_e58fdc9e6thrust24THRUST_300001_SM_1000_NS6system6detail10sequential3seqE[1];
.global .align 1 .b8 _ZN34_INTERNAL_370413ab_4_k_cu_e58fdc9e6thrust24THRUST_300001_SM_1000_NS12placeholders2_1E[1];
.global .align 1 .b8 _ZN34_INTERNAL_370413ab_4_k_cu_e58fdc9e6thrust24THRUST_300001_SM_1000_NS12placeholders2_2E[1];
.global .align 1 .b8 _ZN34_INTERNAL_370413ab_4_k_cu_e58fdc9e6thrust24THRUST_300001_SM_1000_NS12placeholders2_3E[1];
.global .align 1 .b8 _ZN34_INTERNAL_370413ab_4_k_cu_e58fdc9e6thrust24THRUST_300001_SM_1000_NS12placeholders2_4E[1];
.global .align 1 .b8 _ZN34_INTERNAL_370413ab_4_k_cu_e58fdc9e6thrust24THRUST_300001_SM_1000_NS12placeholders2_5E[1];
.global .align 1 .b8 _ZN34_INTERNAL_370413ab_4_k_cu_e58fdc9e6thrust24THRUST_300001_SM_1000_NS12placeholders2_6E[1];
.global .align 1 .b8 _ZN34_INTERNAL_370413ab_4_k_cu_e58fdc9e6thrust24THRUST_300001_SM_1000_NS12placeholders2_7E[1];
.global .align 1 .b8 _ZN34_INTERNAL_370413ab_4_k_cu_e58fdc9e6thrust24THRUST_300001_SM_1000_NS12placeholders2_8E[1];
.global .align 1 .b8 _ZN34_INTERNAL_370413ab_4_k_cu_e58fdc9e6thrust24THRUST_300001_SM_1000_NS12placeholders2_9E[1];
.global .align 1 .b8 _ZN34_INTERNAL_370413ab_4_k_cu_e58fdc9e6thrust24THRUST_300001_SM_1000_NS12placeholders3_10E[1];

.visible .entry _Z20calculate_new_matrixPdS_m(
	.param .u64 .ptr .align 1 _Z20calculate_new_matrixPdS_m_param_0,
	.param .u64 .ptr .align 1 _Z20calculate_new_matrixPdS_m_param_1,
	.param .u64 _Z20calculate_new_matrixPdS_m_param_2
)
{
	.reg .pred 	%p<6>;
	.reg .b32 	%r<4>;
	.reg .b64 	%rd<19>;
	.reg .b64 	%fd<9>;

	ld.param.u64 	%rd4, [_Z20calculate_new_matrixPdS_m_param_0];
	ld.param.u64 	%rd5, [_Z20calculate_new_matrixPdS_m_param_1];
	ld.param.u64 	%rd6, [_Z20calculate_new_matrixPdS_m_param_2];
	mov.u32 	%r1, %ctaid.x;
	mov.u32 	%r2, %tid.x;
	setp.eq.s32 	%p1, %r1, 0;
	setp.eq.s32 	%p2, %r2, 0;
	or.pred  	%p3, %p1, %p2;
	@%p3 bra 	$L__BB0_4;
	cvt.u64.u32 	%rd1, %r1;
	add.s64 	%rd2, %rd6, -1;
	setp.le.u64 	%p4, %rd2, %rd1;
	@%p4 bra 	$L__BB0_4;
	cvt.u64.u32 	%rd3, %r2;
	setp.le.u64 	%p5, %rd2, %rd3;
	@%p5 bra 	$L__BB0_4;
	cvta.to.global.u64 	%rd7, %rd4;
	mad.lo.s64 	%rd8, %rd6, %rd1, %rd3;
	shl.b64 	%rd9, %rd8, 3;
	add.s64 	%rd10, %rd7, %rd9;
	ld.global.f64 	%fd1, [%rd10+-8];
	add.s32 	%r3, %r1, -1;
	cvt.u64.u32 	%rd11, %r3;
	mad.lo.s64 	%rd12, %rd6, %rd11, %rd3;
	shl.b64 	%rd13, %rd12, 3;
	add.s64 	%rd14, %rd7, %rd13;
	ld.global.f64 	%fd2, [%rd14];
	add.f64 	%fd3, %fd1, %fd2;
	shl.b64 	%rd15, %rd6, 3;
	add.s64 	%rd16, %rd10, %rd15;
	ld.global.f64 	%fd4, [%rd16];
	add.f64 	%fd5, %fd3, %fd4;
	ld.global.f64 	%fd6, [%rd10+8];
	add.f64 	%fd7, %fd5, %fd6;
	mul.f64 	%fd8, %fd7, 0d3FD0000000000000;
	cvta.to.global.u64 	%rd17, %rd5;
	add.s64 	%rd18, %rd17, %rd9;
	st.global.f64 	[%rd18], %fd8;
$L__BB0_4:
	ret;

}
	// .globl	_Z29calculate_device_error_matrixPdS_S_m
.visible .entry _Z29calculate_device_error_matrixPdS_S_m(
	.param .u64 .ptr .align 1 _Z29calculate_device_error_matrixPdS_S_m_param_0,
	.param .u64 .ptr .align 1 _Z29calculate_device_error_matrixPdS_S_m_param_1,
	.param .u64 .ptr .align 1 _Z29calculate_device_error_matrixPdS_S_m_param_2,
	.param .u64 _Z29calculate_device_error_matrixPdS_S_m_param_3
)
{
	.reg .pred 	%p<5>;
	.reg .b32 	%r<3>;
	.reg .b64 	%rd<18>;
	.reg .b64 	%fd<5>;

	ld.param.u64 	%rd3, [_Z29calculate_device_error_matrixPdS_S_m_param_0];
	ld.param.u64 	%rd4, [_Z29calculate_device_error_matrixPdS_S_m_param_1];
	ld.param.u64 	%rd5, [_Z29calculate_device_error_matrixPdS_S_m_param_2];
	ld.param.u64 	%rd6, [_Z29calculate_device_error_matrixPdS_S_m_param_3];
	mov.u32 	%r1, %ctaid.x;
	mov.u32 	%r2, %tid.x;
	cvt.u64.u32 	%rd1, %r1;
	cvt.u64.u32 	%rd2, %r2;
	setp.eq.s32 	%p1, %r2, 0;
	setp.eq.s32 	%p2, %r1, 0;
	or.pred  	%p3, %p1, %p2;
	@%p3 bra 	$L__BB1_3;
	add.s64 	%rd7, %rd6, -1;
	max.u64 	%rd9, %rd2, %rd1;
	setp.ge.u64 	%p4, %rd9, %rd7;
	@%p4 bra 	$L__BB1_3;
	mad.lo.s64 	%rd10, %rd6, %rd1, %rd2;
	cvta.to.global.u64 	%rd11, %rd4;
	shl.b64 	%rd12, %rd10, 3;
	add.s64 	%rd13, %rd11, %rd12;
	ld.global.f64 	%fd1, [%rd13];
	cvta.to.global.u64 	%rd14, %rd3;
	add.s64 	%rd15, %rd14, %rd12;
	ld.global.f64 	%fd2, [%rd15];
	sub.f64 	%fd3, %fd1, %fd2;
	abs.f64 	%fd4, %fd3;
	cvta.to.global.u64 	%rd16, %rd5;
	add.s64 	%rd17, %rd16, %rd12;
	st.global.f64 	[%rd17], %fd4;
$L__BB1_3:
	ret;

}
	// .globl	_ZN3cub18CUB_300001_SM_10006detail11EmptyKernelIvEEvv
.visible .entry _ZN3cub18CUB_300001_SM_10006detail11EmptyKernelIvEEvv()
{


	ret;

}
	// .globl	_ZN3cub18CUB_300001_SM_10006detail6reduce28DeviceReduceSingleTileKernelINS2_10policy_hubIdjN4cuda3__47maximumIvEEE10Policy1000EPdSB_jS8_ddNS5_3std3__410__identityEEEvT0_T1_T2_T3_T4_T6_
.visible .entry _ZN3cub18CUB_300001_SM_10006detail6reduce28DeviceReduceSingleTileKernelINS2_10policy_hubIdjN4cuda3__47maximumIvEEE10Policy1000EPdSB_jS8_ddNS5_3std3__410__identityEEEvT0_T1_T2_T3_T4_T6_(
	.param .u64 .ptr .align 1 _ZN3cub18CUB_300001_SM_10006detail6reduce28DeviceReduceSingleTileKernelINS2_10policy_hubIdjN4cuda3__47maximumIvEEE10Policy1000EPdSB_jS8_ddNS5_3std3__410__identityEEEvT0_T1_T2_T3_T4_T6__param_0,
	.param .u64 .ptr .align 1 _ZN3cub18CUB_300001_SM_10006detail6reduce28DeviceReduceSingleTileKernelINS2_10policy_hubIdjN4cuda3__47maximumIvEEE10Policy1000EPdSB_jS8_ddNS5_3std3__410__identityEEEvT0_T1_T2_T3_T4_T6__param_1,
	.param .u32 _ZN3cub18CUB_300001_SM_10006detail6reduce28DeviceReduceSingleTileKernelINS2_10policy_hubIdjN4cuda3__47maximumIvEEE10Policy1000EPdSB_jS8_ddNS5_3std3__410__identityEEEvT0_T1_T2_T3_T4_T6__param_2,
	.param .align 1 .b8 _ZN3cub18CUB_300001_SM_10006detail6reduce28DeviceReduceSingleTileKernelINS2_10policy_hubIdjN4cuda3__47maximumIvEEE10Policy1000EPdSB_jS8_ddNS5_3std3__410__identityEEEvT0_T1_T2_T3_T4_T6__param_3[1],
	.param .f64 _ZN3cub18CUB_300001_SM_10006detail6reduce28DeviceReduceSingleTileKernelINS2_10policy_hubIdjN4cuda3__47maximumIvEEE10Policy1000EPdSB_jS8_ddNS5_3std3__410__identityEEEvT0_T1_T2_T3_T4_T6__param_4,
	.param .align 1 .b8 _ZN3cub18CUB_300001_SM_10006detail6reduce28DeviceReduceSingleTileKernelINS2_10policy_hubIdjN4cuda3__47maximumIvEEE10Policy1000EPdSB_jS8_ddNS5_3std3__410__identityEEEvT0_T1_T2_T3_T4_T6__param_5[1]
)
.maxntid 256
.minnctapersm 1
{
	.reg .pred 	%p<220>;
	.reg .b32 	%r<482>;
	.reg .b64 	%rd<205>;
	.reg .b64 	%fd<381>;
	// demoted variable
	.shared .align 8 .b8 _ZZN3cub18CUB_300001_SM_10006detail6reduce28DeviceReduceSingleTileKernelINS2_10policy_hubIdjN4cuda3__47maximumIvEEE10Policy1000EPdSB_jS8_ddNS5_3std3__410__identityEEEvT0_T1_T2_T3_T4_T6_E12temp_storage[80];
	ld.param.u64 	%rd16, [_ZN3cub18CUB_300001_SM_10006detail6reduce28DeviceReduceSingleTileKernelINS2_10policy_hubIdjN4cuda3__47maximumIvEEE10Policy1000EPdSB_jS8_ddNS5_3std3__410__identityEEEvT0_T1_T2_T3_T4_T6__param_0];
	ld.param.u64 	%rd17, [_ZN3cub18CUB_300001_SM_10006detail6reduce28DeviceReduceSingleTileKernelINS2_10policy_hubIdjN4cuda3__47maximumIvEEE10Policy1000EPdSB_jS8_ddNS5_3std3__410__identityEEEvT0_T1_T2_T3_T4_T6__param_1];
	ld.param.u32 	%r69, [_ZN3cub18CUB_300001_SM_10006detail6reduce28DeviceReduceSingleTileKernelINS2_10policy_hubIdjN4cuda3__47maximumIvEEE10Policy1000EPdSB_jS8_ddNS5_3std3__410__identityEEEvT0_T1_T2_T3_T4_T6__param_2];
	ld.param.f64 	%fd58, [_ZN3cub18CUB_300001_SM_10006detail6reduce28DeviceReduceSingleTileKernelINS2_10policy_hubIdjN4cuda3__47maximumIvEEE10Policy1000EPdSB_jS8_ddNS5_3std3__410__identityEEEvT0_T1_T2_T3_T4_T6__param_4];
	cvta.to.global.u64 	%rd1, %rd17;
	setp.ne.s32 	%p1, %r69, 0;
	@%p1 bra 	$L__BB3_3;
	mov.u32 	%r455, %tid.x;
	setp.ne.s32 	%p219, %r455, 0;
	@%p219 bra 	$L__BB3_76;
	st.global.f64 	[%rd1], %fd58;
	bra.uni 	$L__BB3_76;
$L__BB3_3:
	and.b64  	%rd18, %rd16, 31;
	setp.ne.s64 	%p2, %rd18, 0;
	@%p2 bra 	$L__BB3_39;
	setp.gt.u32 	%p110, %r69, 2047;
	@%p110 bra 	$L__BB3_23;
	mov.u32 	%r1, %tid.x;
	setp.ge.u32 	%p159, %r1, %r69;
	mov.f64 	%fd359, 0d0000000000000000;
	mov.u32 	%r459, %r1;
	@%p159 bra 	$L__BB3_7;
	mul.wide.u32 	%rd168, %r1, 8;
	add.s64 	%rd167, %rd16, %rd168;
	// begin inline asm
	ld.global.nc.u64 %rd166, [%rd167];
	// end inline asm
	mov.b64 	%fd359, %rd166;
	add.s32 	%r459, %r1, 256;
$L__BB3_7:
	setp.ge.u32 	%p160, %r459, %r69;
	@%p160 bra 	$L__BB3_14;
	not.b32 	%r331, %r459;
	add.s32 	%r4, %r69, %r331;
	and.b32  	%r332, %r4, 768;
	setp.eq.s32 	%p161, %r332, 768;
	@%p161 bra 	$L__BB3_11;
	mul.wide.u32 	%rd169, %r459, 8;
	add.s64 	%rd201, %rd16, %rd169;
	shr.u32 	%r333, %r4, 8;
	add.s32 	%r334, %r333, 1;
	and.b32  	%r335, %r334, 3;
	neg.s32 	%r457, %r335;
$L__BB3_10:
	.pragma "nounroll";
	// begin inline asm
	ld.global.nc.u64 %rd170, [%rd201];
	// end inline asm
	mov.b64 	%fd272, %rd170;
	setp.lt.f64 	%p162, %fd359, %fd272;
	selp.f64 	%fd359, %fd272, %fd359, %p162;
	add.s32 	%r459, %r459, 256;
	add.s64 	%rd201, %rd201, 2048;
	add.s32 	%r457, %r457, 1;
	setp.ne.s32 	%p163, %r457, 0;
	@%p163 bra 	$L__BB3_10;
$L__BB3_11:
	setp.lt.u32 	%p164, %r4, 768;
	@%p164 bra 	$L__BB3_14;
	mul.wide.u32 	%rd172, %r459, 8;
	add.s64 	%rd202, %rd16, %rd172;
$L__BB3_13:
	// begin inline asm
	ld.global.nc.u64 %rd173, [%rd202];
	// end inline asm
	mov.b64 	%fd273, %rd173;
	setp.lt.f64 	%p165, %fd359, %fd273;
	selp.f64 	%fd274, %fd273, %fd359, %p165;
	add.s64 	%rd176, %rd202, 2048;
	// begin inline asm
	ld.global.nc.u64 %rd175, [%rd176];
	// end inline asm
	mov.b64 	%fd275, %rd175;
	setp.lt.f64 	%p166, %fd274, %fd275;
	selp.f64 	%fd276, %fd275, %fd274, %p166;
	add.s64 	%rd178, %rd202, 4096;
	// begin inline asm
	ld.global.nc.u64 %rd177, [%rd178];
	// end inline asm
	mov.b64 	%fd277, %rd177;
	setp.lt.f64 	%p167, %fd276, %fd277;
	selp.f64 	%fd278, %fd277, %fd276, %p167;
	add.s64 	%rd180, %rd202, 6144;
	// begin inline asm
	ld.global.nc.u64 %rd179, [%rd180];
	// end inline asm
	mov.b64 	%fd279, %rd179;
	setp.lt.f64 	%p168, %fd278, %fd279;
	selp.f64 	%fd359, %fd279, %fd278, %p168;
	add.s32 	%r459, %r459, 1024;
	add.s64 	%rd202, %rd202, 8192;
	setp.lt.s32 	%p169, %r459, %r69;
	@%p169 bra 	$L__BB3_13;
$L__BB3_14:
	setp.lt.u32 	%p170, %r69, 256;
	@%p170 bra 	$L__BB3_19;
	// begin inline asm
	mov.u32 %r399, %laneid;
	// end inline asm
	mov.b64 	%rd191, %fd359;
	mov.b64 	{%r401, %r406}, %rd191;
	mov.b32 	%r407, 1;
	mov.b32 	%r448, 31;
	mov.b32 	%r449, -1;
	// begin inline asm
	shfl.sync.down.b32 %r400, %r401, %r407, %r448, %r449;
	// end inline asm
	// begin inline asm
	shfl.sync.down.b32 %r405, %r406, %r407, %r448, %r449;
	// end inline asm
	mov.b64 	%rd192, {%r400, %r405};
	mov.b64 	%fd327, %rd192;
	setp.gt.s32 	%p198, %r399, 30;
	setp.lt.f64 	%p199, %fd359, %fd327;
	selp.f64 	%fd328, %fd327, %fd359, %p199;
	selp.f64 	%fd329, %fd359, %fd328, %p198;
	mov.b64 	%rd193, %fd329;
	mov.b64 	{%r411, %r416}, %rd193;
	mov.b32 	%r417, 2;
	// begin inline asm
	shfl.sync.down.b32 %r410, %r411, %r417, %r448, %r449;
	// end inline asm
	// begin inline asm
	shfl.sync.down.b32 %r415, %r416, %r417, %r448, %r449;
	// end inline asm
	mov.b64 	%rd194, {%r410, %r415};
	mov.b64 	%fd330, %rd194;
	setp.gt.s32 	%p200, %r399, 29;
	setp.lt.f64 	%p201, %fd329, %fd330;
	selp.f64 	%fd331, %fd330, %fd329, %p201;
	selp.f64 	%fd332, %fd329, %fd331, %p200;
	mov.b64 	%rd195, %fd332;
	mov.b64 	{%r421, %r426}, %rd195;
	mov.b32 	%r427, 4;
	// begin inline asm
	shfl.sync.down.b32 %r420, %r421, %r427, %r448, %r449;
	// end inline asm
	// begin inline asm
	shfl.sync.down.b32 %r425, %r426, %r427, %r448, %r449;
	// end inline asm
	mov.b64 	%rd196, {%r420, %r425};
	mov.b64 	%fd333, %rd196;
	setp.gt.s32 	%p202, %r399, 27;
	setp.lt.f64 	%p203, %fd332, %fd333;
	selp.f64 	%fd334, %fd333, %fd332, %p203;
	selp.f64 	%fd335, %fd332, %fd334, %p202;
	mov.b64 	%rd197, %fd335;
	mov.b64 	{%r431, %r436}, %rd197;
	mov.b32 	%r437, 8;
	// begin inline asm
	shfl.sync.down.b32 %r430, %r431, %r437, %r448, %r449;
	// end inline asm
	// begin inline asm
	shfl.sync.down.b32 %r435, %r436, %r437, %r448, %r449;
	// end inline asm
	mov.b64 	%rd198, {%r430, %r435};
	mov.b64 	%fd336, %rd198;
	setp.gt.s32 	%p204, %r399, 23;
	setp.lt.f64 	%p205, %fd335, %fd336;
	selp.f64 	%fd337, %fd336, %fd335, %p205;
	selp.f64 	%fd338, %fd335, %fd337, %p204;
	mov.b64 	%rd199, %fd338;
	mov.b64 	{%r441, %r446}, %rd199;
	mov.b32 	%r447, 16;
	// begin inline asm
	shfl.sync.down.b32 %r440, %r441, %r447, %r448, %r449;
	// end inline asm
	// begin inline asm
	shfl.sync.down.b32 %r445, %r446, %r447, %r448, %r449;
	// end inline asm
	mov.b64 	%rd200, {%r440, %r445};
	mov.b64 	%fd339, %rd200;
	setp.gt.s32 	%p206, %r399, 15;
	setp.lt.f64 	%p207, %fd338, %fd339;
	selp.f64 	%fd10, %fd339, %fd338, %p207;
	selp.f64 	%fd380, %fd338, %fd10, %p206;
	setp.ne.s32 	%p208, %r399, 0;
	@%p208 bra 	$L__BB3_17;
	shr.u32 	%r450, %r1, 2;
	and.b32  	%r451, %r450, 248;
	mov.u32 	%r452, _ZZN3cub18CUB_300001_SM_10006detail6reduce28DeviceReduceSingleTileKernelINS2_10policy_hubIdjN4cuda3__47maximumIvEEE10Policy1000EPdSB_jS8_ddNS5_3std3__410__identityEEEvT0_T1_T2_T3_T4_T6_E12temp_storage;
	add.s32 	%r453, %r452, %r451;
	st.shared.f64 	[%r453+8], %fd10;
$L__BB3_17:
	bar.sync 	0;
	setp.ne.s32 	%p209, %r1, 0;
	@%p209 bra 	$L__BB3_74;
	ld.shared.f64 	%fd340, [_ZZN3cub18CUB_300001_SM_10006detail6reduce28DeviceReduceSingleTileKernelINS2_10policy_hubIdjN4cuda3__47maximumIvEEE10Policy1000EPdSB_jS8_ddNS5_3std3__410__identityEEEvT0_T1_T2_T3_T4_T6_E12temp_storage+16];
	setp.lt.f64 	%p210, %fd380, %fd340;
	selp.f64 	%fd341, %fd340, %fd380, %p210;
	ld.shared.f64 	%fd342, [_ZZN3cub18CUB_300001_SM_10006detail6reduce28DeviceReduceSingleTileKernelINS2_10policy_hubIdjN4cuda3__47maximumIvEEE10Policy1000EPdSB_jS8_ddNS5_3std3__410__identityEEEvT0_T1_T2_T3_T4_T6_E12temp_storage+24];
	setp.lt.f64 	%p211, %fd341, %fd342;
	selp.f64 	%fd343, %fd342, %fd341, %p211;
	ld.shared.f64 	%fd344, [_ZZN3cub18CUB_300001_SM_10006detail6reduce28DeviceReduceSingleTileKernelINS2_10policy_hubIdjN4cuda3__47maximumIvEEE10Policy1000EPdSB_jS8_ddNS5_3std3__410__identityEEEvT0_T1_T2_T3_T4_T6_E12temp_storage+32];
	setp.lt.f64 	%p212, %fd343, %fd344;
	selp.f64 	%fd345, %fd344, %fd343, %p212;
	ld.shared.f64 	%fd346, [_ZZN3cub18CUB_300001_SM_10006detail6reduce28DeviceReduceSingleTileKernelINS2_10policy_hubIdjN4cuda3__47maximumIvEEE10Policy1000EPdSB_jS8_ddNS5_3std3__410__identityEEEvT0_T1_T2_T3_T4_T6_E12temp_storage+40];
	setp.lt.f64 	%p213, %fd345, %fd346;
	selp.f64 	%fd347, %fd346, %fd345, %p213;
	ld.shared.f64 	%fd348, [_ZZN3cub18CUB_300001_SM_10006detail6reduce28DeviceReduceSingleTileKernelINS2_10policy_hubIdjN4cuda3__47maximumIvEEE10Policy1000EPdSB_jS8_ddNS5_3std3__410__identityEEEvT0_T1_T2_T3_T4_T6_E12temp_storage+48];
	setp.lt.f64 	%p214, %fd347, %fd348;
	selp.f64 	%fd349, %fd348, %fd347, %p214;
	ld.shared.f64 	%fd350, [_ZZN3cub18CUB_300001_SM_10006detail6reduce28DeviceReduceSingleTileKernelINS2_10policy_hubIdjN4cuda3__47maximumIvEEE10Policy1000EPdSB_jS8_ddNS5_3std3__410__identityEEEvT0_T1_T2_T3_T4_T6_E12temp_storage+56];
	setp.lt.f64 	%p215, %fd349, %fd350;
	selp.f64 	%fd351, %fd350, %fd349, %p215;
	ld.shared.f64 	%fd352, [_ZZN3cub18CUB_300001_SM_10006detail6reduce28DeviceReduceSingleTileKernelINS2_10policy_hubIdjN4cuda3__47maximumIvEEE10Policy1000EPdSB_jS8_ddNS5_3std3__410__identityEEEvT0_T1_T2_T3_T4_T6_E12temp_storage+64];
	setp.lt.f64 	%p216, %fd351, %fd352;
	selp.f64 	%fd380, %fd352, %fd351, %p216;
	bra.uni 	$L__BB3_74;
$L__BB3_19:
	// begin inline asm
	mov.u32 %r336, %laneid;
	// end inline asm
	and.b32  	%r387, %r1, 992;
	add.s32 	%r388, %r387, 32;
	setp.gt.u32 	%p171, %r388, %r69;
	not.b32 	%r389, %r387;
	add.s32 	%r390, %r69, %r389;
	selp.b32 	%r385, %r390, 31, %p171;
	mov.b64 	%rd181, %fd359;
	mov.b64 	{%r338, %r343}, %rd181;
	mov.b32 	%r344, 1;
	mov.b32 	%r386, -1;
	// begin inline asm
	shfl.sync.down.b32 %r337, %r338, %r344, %r385, %r386;
	// end inline asm
	// begin inline asm
	shfl.sync.down.b32 %r342, %r343, %r344, %r385, %r386;
	// end inline asm
	mov.b64 	%rd182, {%r337, %r342};
	mov.b64 	%fd280, %rd182;
	setp.lt.s32 	%p172, %r336, %r385;
	setp.lt.f64 	%p173, %fd359, %fd280;
	selp.f64 	%fd281, %fd280, %fd359, %p173;
	selp.f64 	%fd282, %fd281, %fd359, %p172;
	mov.b64 	%rd183, %fd282;
	mov.b64 	{%r348, %r353}, %rd183;
	mov.b32 	%r354, 2;
	// begin inline asm
	shfl.sync.down.b32 %r347, %r348, %r354, %r385, %r386;
	// end inline asm
	// begin inline asm
	shfl.sync.down.b32 %r352, %r353, %r354, %r385, %r386;
	// end inline asm
	mov.b64 	%rd184, {%r347, %r352};
	mov.b64 	%fd283, %rd184;
	add.s32 	%r391, %r336, 2;
	setp.gt.s32 	%p174, %r391, %r385;
	setp.lt.f64 	%p175, %fd282, %fd283;
	selp.f64 	%fd284, %fd283, %fd282, %p175;
	selp.f64 	%fd285, %fd282, %fd284, %p174;
	mov.b64 	%rd185, %fd285;
	mov.b64 	{%r358, %r363}, %rd185;
	mov.b32 	%r364, 4;
	// begin inline asm
	shfl.sync.down.b32 %r357, %r358, %r364, %r385, %r386;
	// end inline asm
	// begin inline asm
	shfl.sync.down.b32 %r362, %r363, %r364, %r385, %r386;
	// end inline asm
	mov.b64 	%rd186, {%r357, %r362};
	mov.b64 	%fd286, %rd186;
	add.s32 	%r392, %r336, 4;
	setp.gt.s32 	%p176, %r392, %r385;
	setp.lt.f64 	%p177, %fd285, %fd286;
	selp.f64 	%fd287, %fd286, %fd285, %p177;
	selp.f64 	%fd288, %fd285, %fd287, %p176;
	mov.b64 	%rd187, %fd288;
	mov.b64 	{%r368, %r373}, %rd187;
	mov.b32 	%r374, 8;
	// begin inline asm
	shfl.sync.down.b32 %r367, %r368, %r374, %r385, %r386;
	// end inline asm
	// begin inline asm
	shfl.sync.down.b32 %r372, %r373, %r374, %r385, %r386;
	// end inline asm
	mov.b64 	%rd188, {%r367, %r372};
	mov.b64 	%fd289, %rd188;
	add.s32 	%r393, %r336, 8;
	setp.gt.s32 	%p178, %r393, %r385;
	setp.lt.f64 	%p179, %fd288, %fd289;
	selp.f64 	%fd290, %fd289, %fd288, %p179;
	selp.f64 	%fd291, %fd288, %fd290, %p178;
	mov.b64 	%rd189, %fd291;
	mov.b64 	{%r378, %r383}, %rd189;
	mov.b32 	%r384, 16;
	// begin inline asm
	shfl.sync.down.b32 %r377, %r378, %r384, %r385, %r386;
	// end inline asm
	// begin inline asm
	shfl.sync.down.b32 %r382, %r383, %r384, %r385, %r386;
	// end inline asm
	mov.b64 	%rd190, {%r377, %r382};
	mov.b64 	%fd292, %rd190;
	add.s32 	%r394, %r336, 16;
	setp.gt.s32 	%p180, %r394, %r385;
	setp.lt.f64 	%p181, %fd291, %fd292;
	selp.f64 	%fd293, %fd292, %fd291, %p181;
	selp.f64 	%fd380, %fd291, %fd293, %p180;
	setp.ne.s32 	%p182, %r336, 0;
	@%p182 bra 	$L__BB3_21;
	shr.u32 	%r395, %r1, 2;
	and.b32  	%r396, %r395, 248;
	mov.u32 	%r397, _ZZN3cub18CUB_300001_SM_10006detail6reduce28DeviceReduceSingleTileKernelINS2_10policy_hubIdjN4cuda3__47maximumIvEEE10Policy1000EPdSB_jS8_ddNS5_3std3__410__identityEEEvT0_T1_T2_T3_T4_T6_E12temp_storage;
	add.s32 	%r398, %r397, %r396;
	st.shared.f64 	[%r398+8], %fd380;
$L__BB3_21:
	bar.sync 	0;
	setp.ne.s32 	%p183, %r1, 0;
	@%p183 bra 	$L__BB3_74;
	setp.gt.u32 	%p184, %r69, 32;
	ld.shared.f64 	%fd294, [_ZZN3cub18CUB_300001_SM_10006detail6reduce28DeviceReduceSingleTileKernelINS2_10policy_hubIdjN4cuda3__47maximumIvEEE10Policy1000EPdSB_jS8_ddNS5_3std3__410__identityEEEvT0_T1_T2_T3_T4_T6_E12temp_storage+16];
	setp.lt.f64 	%p185, %fd380, %fd294;
	selp.f64 	%fd296, %fd294, %fd380, %p185;
	selp.f64 	%fd297, %fd296, %fd380, %p184;
	setp.gt.u32 	%p186, %r69, 64;
	ld.shared.f64 	%fd299, [_ZZN3cub18CUB_300001_SM_10006detail6reduce28DeviceReduceSingleTileKernelINS2_10policy_hubIdjN4cuda3__47maximumIvEEE10Policy1000EPdSB_jS8_ddNS5_3std3__410__identityEEEvT0_T1_T2_T3_T4_T6_E12temp_storage+24];
	setp.lt.f64 	%p187, %fd297, %fd299;
	selp.f64 	%fd301, %fd299, %fd297, %p187;
	selp.f64 	%fd302, %fd301, %fd297, %p186;
	setp.gt.u32 	%p188, %r69, 96;
	ld.shared.f64 	%fd304, [_ZZN3cub18CUB_300001_SM_10006detail6reduce28DeviceReduceSingleTileKernelINS2_10policy_hubIdjN4cuda3__47maximumIvEEE10Policy1000EPdSB_jS8_ddNS5_3std3__410__identityEEEvT0_T1_T2_T3_T4_T6_E12temp_storage+32];
	setp.lt.f64 	%p189, %fd302, %fd304;
	selp.f64 	%fd306, %fd304, %fd302, %p189;
	selp.f64 	%fd307, %fd306, %fd302, %p188;
	setp.gt.u32 	%p190, %r69, 128;
	ld.shared.f64 	%fd309, [_ZZN3cub18CUB_300001_SM_10006detail6reduce28DeviceReduceSingleTileKernelINS2_10policy_hubIdjN4cuda3__47maximumIvEEE10Policy1000EPdSB_jS8_ddNS5_3std3__410__identityEEEvT0_T1_T2_T3_T4_T6_E12temp_storage+40];
	setp.lt.f64 	%p191, %fd307, %fd309;
	selp.f64 	%fd311, %fd309, %fd307, %p191;
	selp.f64 	%fd312, %fd311, %fd307, %p190;
	setp.gt.u32 	%p192, %r69, 160;
	ld.shared.f64 	%fd314, [_ZZN3cub18CUB_300001_SM_10006detail6reduce28DeviceReduceSingleTileKernelINS2_10policy_hubIdjN4cuda3__47maximumIvEEE10Policy1000EPdSB_jS8_ddNS5_3std3__410__identityEEEvT0_T1_T2_T3_T4_T6_E12temp_storage+48];
	setp.lt.f64 	%p193, %fd312, %fd314;
	selp.f64 	%fd316, %fd314, %fd312, %p193;
	selp.f64 	%fd317, %fd316, %fd312, %p192;
	setp.gt.u32 	%p194, %r69, 192;
	ld.shared.f64 	%fd319, [_ZZN3cub18CUB_300001_SM_10006detail6reduce28DeviceReduceSingleTileKernelINS2_10policy_hubIdjN4cuda3__47maximumIvEEE10Policy1000EPdSB_jS8_ddNS5_3std3__410__identityEEEvT0_T1_T2_T3_T4_T6_E12temp_storage+56];
	setp.lt.f64 	%p195, %fd317, %fd319;
	selp.f64 	%fd321, %fd319, %fd317, %p195;
	selp.f64 	%fd322, %fd321, %fd317, %p194;
	setp.gt.u32 	%p196, %r69, 224;
	ld.shared.f64 	%fd324, [_ZZN3cub18CUB_300001_SM_10006detail6reduce28DeviceReduceSingleTileKernelINS2_10policy_hubIdjN4cuda3__47maximumIvEEE10Policy1000EPdSB_jS8_ddNS5_3std3__410__identityEEEvT0_T1_T2_T3_T4_T6_E12temp_storage+64];
	setp.lt.f64 	%p197, %fd322, %fd324;
	selp.f64 	%fd326, %fd324, %fd322, %p197;
	selp.f64 	%fd380, %fd326, %fd322, %p196;
	bra.uni 	$L__BB3_74;
$L__BB3_23:
	mov.u32 	%r13, %tid.x;
	shl.b32 	%r263, %r13, 2;
	mul.wide.u32 	%rd127, %r263, 8;
	add.s64 	%rd117, %rd16, %rd127;
	// begin inline asm
	ld.global.nc.v2.u64 {%rd115, %rd116}, [%rd117];
	// end inline asm
	add.s64 	%rd120, %rd117, 16;
	// begin inline asm
	ld.global.nc.v2.u64 {%rd118, %rd119}, [%rd120];
	// end inline asm
	mov.b64 	%fd206, %rd115;
	mov.b64 	%fd207, %rd116;
	mov.b64 	%fd208, %rd118;
	mov.b64 	%fd209, %rd119;
	add.s64 	%rd123, %rd117, 8192;
	// begin inline asm
	ld.global.nc.v2.u64 {%rd121, %rd122}, [%rd123];
	// end inline asm
	add.s64 	%rd126, %rd117, 8208;
	// begin inline asm
	ld.global.nc.v2.u64 {%rd124, %rd125}, [%rd126];
	// end inline asm
	mov.b64 	%fd210, %rd121;
	mov.b64 	%fd211, %rd122;
	mov.b64 	%fd212, %rd124;
	mov.b64 	%fd213, %rd125;
	setp.lt.f64 	%p111, %fd206, %fd207;
	selp.f64 	%fd214, %fd207, %fd206, %p111;
	setp.lt.f64 	%p112, %fd214, %fd208;
	selp.f64 	%fd215, %fd208, %fd214, %p112;
	setp.lt.f64 	%p113, %fd215, %fd209;
	selp.f64 	%fd216, %fd209, %fd215, %p113;
	setp.lt.f64 	%p114, %fd216, %fd210;
	selp.f64 	%fd217, %fd210, %fd216, %p114;
	setp.lt.f64 	%p115, %fd217, %fd211;
	selp.f64 	%fd218, %fd211, %fd217, %p115;
	setp.lt.f64 	%p116, %fd218, %fd212;
	selp.f64 	%fd219, %fd212, %fd218, %p116;
	setp.lt.f64 	%p117, %fd219, %fd213;
	selp.f64 	%fd366, %fd213, %fd219, %p117;
	add.s32 	%r14, %r69, -2048;
	setp.lt.u32 	%p118, %r14, 2048;
	mov.b32 	%r462, 2048;
	@%p118 bra 	$L__BB3_27;
	mov.b32 	%r462, 2048;
$L__BB3_25:
	mul.wide.u32 	%rd140, %r462, 8;
	add.s64 	%rd130, %rd117, %rd140;
	// begin inline asm
	ld.global.nc.v2.u64 {%rd128, %rd129}, [%rd130];
	// end inline asm
	add.s64 	%rd133, %rd130, 16;
	// begin inline asm
	ld.global.nc.v2.u64 {%rd131, %rd132}, [%rd133];
	// end inline asm
	mov.b64 	%fd220, %rd128;
	mov.b64 	%fd221, %rd129;
	mov.b64 	%fd222, %rd131;
	mov.b64 	%fd223, %rd132;
	add.s64 	%rd136, %rd130, 8192;
	// begin inline asm
	ld.global.nc.v2.u64 {%rd134, %rd135}, [%rd136];
	// end inline asm
	add.s64 	%rd139, %rd130, 8208;
	// begin inline asm
	ld.global.nc.v2.u64 {%rd137, %rd138}, [%rd139];
	// end inline asm
	mov.b64 	%fd224, %rd134;
	mov.b64 	%fd225, %rd135;
	mov.b64 	%fd226, %rd137;
	mov.b64 	%fd227, %rd138;
	setp.lt.f64 	%p119, %fd366, %fd220;
	selp.f64 	%fd228, %fd220, %fd366, %p119;
	setp.lt.f64 	%p120, %fd228, %fd221;
	selp.f64 	%fd229, %fd221, %fd228, %p120;
	setp.lt.f64 	%p121, %fd229, %fd222;
	selp.f64 	%fd230, %fd222, %fd229, %p121;
	setp.lt.f64 	%p122, %fd230, %fd223;
	selp.f64 	%fd231, %fd223, %fd230, %p122;
	setp.lt.f64 	%p123, %fd231, %fd224;
	selp.f64 	%fd232, %fd224, %fd231, %p123;
	setp.lt.f64 	%p124, %fd232, %fd225;
	selp.f64 	%fd233, %fd225, %fd232, %p124;
	setp.lt.f64 	%p125, %fd233, %fd226;
	selp.f64 	%fd234, %fd226, %fd233, %p125;
	setp.lt.f64 	%p126, %fd234, %fd227;
	selp.f64 	%fd366, %fd227, %fd234, %p126;
	sub.s32 	%r265, %r69, %r462;
	setp.lt.u32 	%p127, %r265, 2048;
	@%p127 bra 	$L__BB3_35;
	add.s32 	%r462, %r462, 2048;
	setp.le.u32 	%p128, %r462, %r14;
	@%p128 bra 	$L__BB3_25;
$L__BB3_27:
	setp.le.u32 	%p129, %r69, %r462;
	@%p129 bra 	$L__BB3_35;
	sub.s32 	%r18, %r69, %r462;
	setp.ge.s32 	%p130, %r13, %r18;
	@%p130 bra 	$L__BB3_35;
	not.b32 	%r266, %r13;
	add.s32 	%r267, %r69, %r266;
	sub.s32 	%r19, %r267, %r462;
	and.b32  	%r268, %r19, 768;
	setp.eq.s32 	%p131, %r268, 768;
	mov.u32 	%r466, %r13;
	@%p131 bra 	$L__BB3_32;
	add.s32 	%r464, %r13, %r462;
	shr.u32 	%r269, %r19, 8;
	add.s32 	%r270, %r269, 1;
	and.b32  	%r271, %r270, 3;
	neg.s32 	%r463, %r271;
	mov.u32 	%r466, %r13;
$L__BB3_31:
	.pragma "nounroll";
	mul.wide.u32 	%rd143, %r464, 8;
	add.s64 	%rd142, %rd16, %rd143;
	// begin inline asm
	ld.global.nc.u64 %rd141, [%rd142];
	// end inline asm
	mov.b64 	%fd236, %rd141;
	setp.lt.f64 	%p132, %fd366, %fd236;
	selp.f64 	%fd366, %fd236, %fd366, %p132;
	add.s32 	%r466, %r466, 256;
	add.s32 	%r464, %r464, 256;
	add.s32 	%r463, %r463, 1;
	setp.ne.s32 	%p133, %r463, 0;
	@%p133 bra 	$L__BB3_31;
$L__BB3_32:
	setp.lt.u32 	%p134, %r19, 768;
	@%p134 bra 	$L__BB3_35;
	add.s32 	%r468, %r466, 512;
	add.s32 	%r467, %r466, %r462;
$L__BB3_34:
	mul.wide.u32 	%rd152, %r467, 8;
	add.s64 	%rd145, %rd16, %rd152;
	// begin inline asm
	ld.global.nc.u64 %rd144, [%rd145];
	// end inline asm
	mov.b64 	%fd237, %rd144;
	setp.lt.f64 	%p135, %fd366, %fd237;
	selp.f64 	%fd238, %fd237, %fd366, %p135;
	add.s32 	%r272, %r467, 256;
	mul.wide.u32 	%rd153, %r272, 8;
	add.s64 	%rd147, %rd16, %rd153;
	// begin inline asm
	ld.global.nc.u64 %rd146, [%rd147];
	// end inline asm
	mov.b64 	%fd239, %rd146;
	setp.lt.f64 	%p136, %fd238, %fd239;
	selp.f64 	%fd240, %fd239, %fd238, %p136;
	add.s32 	%r273, %r467, 512;
	mul.wide.u32 	%rd154, %r273, 8;
	add.s64 	%rd149, %rd16, %rd154;
	// begin inline asm
	ld.global.nc.u64 %rd148, [%rd149];
	// end inline asm
	mov.b64 	%fd241, %rd148;
	setp.lt.f64 	%p137, %fd240, %fd241;
	selp.f64 	%fd242, %fd241, %fd240, %p137;
	add.s32 	%r274, %r467, 768;
	mul.wide.u32 	%rd155, %r274, 8;
	add.s64 	%rd151, %rd16, %rd155;
	// begin inline asm
	ld.global.nc.u64 %rd150, [%rd151];
	// end inline asm
	mov.b64 	%fd243, %rd150;
	setp.lt.f64 	%p138, %fd242, %fd243;
	selp.f64 	%fd366, %fd243, %fd242, %p138;
	add.s32 	%r33, %r468, 1024;
	add.s32 	%r275, %r468, 512;
	add.s32 	%r467, %r467, 1024;
	setp.lt.s32 	%p139, %r275, %r18;
	mov.u32 	%r468, %r33;
	@%p139 bra 	$L__BB3_34;
$L__BB3_35:
	// begin inline asm
	mov.u32 %r276, %laneid;
	// end inline asm
	mov.b64 	%rd156, %fd366;
	mov.b64 	{%r278, %r283}, %rd156;
	mov.b32 	%r284, 1;
	mov.b32 	%r325, 31;
	mov.b32 	%r326, -1;
	// begin inline asm
	shfl.sync.down.b32 %r277, %r278, %r284, %r325, %r326;
	// end inline asm
	// begin inline asm
	shfl.sync.down.b32 %r282, %r283, %r284, %r325, %r326;
	// end inline asm
	mov.b64 	%rd157, {%r277, %r282};
	mov.b64 	%fd244, %rd157;
	setp.gt.s32 	%p140, %r276, 30;
	setp.lt.f64 	%p141, %fd366, %fd244;
	selp.f64 	%fd245, %fd244, %fd366, %p141;
	selp.f64 	%fd246, %fd366, %fd245, %p140;
	mov.b64 	%rd158, %fd246;
	mov.b64 	{%r288, %r293}, %rd158;
	mov.b32 	%r294, 2;
	// begin inline asm
	shfl.sync.down.b32 %r287, %r288, %r294, %r325, %r326;
	// end inline asm
	// begin inline asm
	shfl.sync.down.b32 %r292, %r293, %r294, %r325, %r326;
	// end inline asm
	mov.b64 	%rd159, {%r287, %r292};
	mov.b64 	%fd247, %rd159;
	setp.gt.s32 	%p142, %r276, 29;
	setp.lt.f64 	%p143, %fd246, %fd247;
	selp.f64 	%fd248, %fd247, %fd246, %p143;
	selp.f64 	%fd249, %fd246, %fd248, %p142;
	mov.b64 	%rd160, %fd249;
	mov.b64 	{%r298, %r303}, %rd160;
	mov.b32 	%r304, 4;
	// begin inline asm
	shfl.sync.down.b32 %r297, %r298, %r304, %r325, %r326;
	// end inline asm
	// begin inline asm
	shfl.sync.down.b32 %r302, %r303, %r304, %r325, %r326;
	// end inline asm
	mov.b64 	%rd161, {%r297, %r302};
	mov.b64 	%fd250, %rd161;
	setp.gt.s32 	%p144, %r276, 27;
	setp.lt.f64 	%p145, %fd249, %fd250;
	selp.f64 	%fd251, %fd250, %fd249, %p145;
	selp.f64 	%fd252, %fd249, %fd251, %p144;
	mov.b64 	%rd162, %fd252;
	mov.b64 	{%r308, %r313}, %rd162;
	mov.b32 	%r314, 8;
	// begin inline asm
	shfl.sync.down.b32 %r307, %r308, %r314, %r325, %r326;
	// end inline asm
	// begin inline asm
	shfl.sync.down.b32 %r312, %r313, %r314, %r325, %r326;
	// end inline asm
	mov.b64 	%rd163, {%r307, %r312};
	mov.b64 	%fd253, %rd163;
	setp.gt.s32 	%p146, %r276, 23;
	setp.lt.f64 	%p147, %fd252, %fd253;
	selp.f64 	%fd254, %fd253, %fd252, %p147;
	selp.f64 	%fd255, %fd252, %fd254, %p146;
	mov.b64 	%rd164, %fd255;
	mov.b64 	{%r318, %r323}, %rd164;
	mov.b32 	%r324, 16;
	// begin inline asm
	shfl.sync.down.b32 %r317, %r318, %r324, %r325, %r326;
	// end inline asm
	// begin inline asm
	shfl.sync.down.b32 %r322, %r323, %r324, %r325, %r326;
	// end inline asm
	mov.b64 	%rd165, {%r317, %r322};
	mov.b64 	%fd256, %rd165;
	setp.gt.s32 	%p148, %r276, 15;
	setp.lt.f64 	%p149, %fd255, %fd256;
	selp.f64 	%fd26, %fd256, %fd255, %p149;
	selp.f64 	%fd380, %fd255, %fd26, %p148;
	setp.ne.s32 	%p150, %r276, 0;
	@%p150 bra 	$L__BB3_37;
	shr.u32 	%r327, %r13, 2;
	and.b32  	%r328, %r327, 248;
	mov.u32 	%r329, _ZZN3cub18CUB_300001_SM_10006detail6reduce28DeviceReduceSingleTileKernelINS2_10policy_hubIdjN4cuda3__47maximumIvEEE10Policy1000EPdSB_jS8_ddNS5_3std3__410__identityEEEvT0_T1_T2_T3_T4_T6_E12temp_storage;
	add.s32 	%r330, %r329, %r328;
	st.shared.f64 	[%r330+8], %fd26;
$L__BB3_37:
	bar.sync 	0;
	setp.ne.s32 	%p151, %r13, 0;
	@%p151 bra 	$L__BB3_74;
	ld.shared.f64 	%fd257, [_ZZN3cub18CUB_300001_SM_10006detail6reduce28DeviceReduceSingleTileKernelINS2_10policy_hubIdjN4cuda3__47maximumIvEEE10Policy1000EPdSB_jS8_ddNS5_3std3__410__identityEEEvT0_T1_T2_T3_T4_T6_E12temp_storage+16];
	setp.lt.f64 	%p152, %fd380, %fd257;
	selp.f64 	%fd258, %fd257, %fd380, %p152;
	ld.shared.f64 	%fd259, [_ZZN3cub18CUB_300001_SM_10006detail6reduce28DeviceReduceSingleTileKernelINS2_10policy_hubIdjN4cuda3__47maximumIvEEE10Policy1000EPdSB_jS8_ddNS5_3std3__410__identityEEEvT0_T1_T2_T3_T4_T6_E12temp_storage+24];
	setp.lt.f64 	%p153, %fd258, %fd259;
	selp.f64 	%fd260, %fd259, %fd258, %p153;
	ld.shared.f64 	%fd261, [_ZZN3cub18CUB_300001_SM_10006detail6reduce28DeviceReduceSingleTileKernelINS2_10policy_hubIdjN4cuda3__47maximumIvEEE10Policy1000EPdSB_jS8_ddNS5_3std3__410__identityEEEvT0_T1_T2_T3_T4_T6_E12temp_storage+32];
	setp.lt.f64 	%p154, %fd260, %fd261;
	selp.f64 	%fd262, %fd261, %fd260, %p154;
	ld.shared.f64 	%fd263, [_ZZN3cub18CUB_300001_SM_10006detail6reduce28DeviceReduceSingleTileKernelINS2_10policy_hubIdjN4cuda3__47maximumIvEEE10Policy1000EPdSB_jS8_ddNS5_3std3__410__identityEEEvT0_T1_T2_T3_T4_T6_E12temp_storage+40];
	setp.lt.f64 	%p155, %fd262, %fd263;
	selp.f64 	%fd264, %fd263, %fd262, %p155;
	ld.shared.f64 	%fd265, [_ZZN3cub18CUB_300001_SM_10006detail6reduce28DeviceReduceSingleTileKernelINS2_10policy_hubIdjN4cuda3__47maximumIvEEE10Policy1000EPdSB_jS8_ddNS5_3std3__410__identityEEEvT0_T1_T2_T3_T4_T6_E12temp_storage+48];
	setp.lt.f64 	%p156, %fd264, %fd265;
	selp.f64 	%fd266, %fd265, %fd264, %p156;
	ld.shared.f64 	%fd267, [_ZZN3cub18CUB_300001_SM_10006detail6reduce28DeviceReduceSingleTileKernelINS2_10policy_hubIdjN4cuda3__47maximumIvEEE10Policy1000EPdSB_jS8_ddNS5_3std3__410__identityEEEvT0_T1_T2_T3_T4_T6_E12temp_storage+56];
	setp.lt.f64 	%p157, %fd266, %fd267;
	selp.f64 	%fd268, %fd267, %fd266, %p157;
	ld.shared.f64 	%fd269, [_ZZN3cub18CUB_300001_SM_10006detail6reduce28DeviceReduceSingleTileKernelINS2_10policy_hubIdjN4cuda3__47maximumIvEEE10Policy1000EPdSB_jS8_ddNS5_3std3__410__identityEEEvT0_T1_T2_T3_T4_T6_E12temp_storage+64];
	setp.lt.f64 	%p158, %fd268, %fd269;
	selp.f64 	%fd380, %fd269, %fd268, %p158;
	bra.uni 	$L__BB3_74;
$L__BB3_39:
	setp.gt.u32 	%p3, %r69, 2047;
	@%p3 bra 	$L__BB3_58;
	mov.u32 	%r35, %tid.x;
	setp.ge.u32 	%p52, %r35, %r69;
	mov.f64 	%fd372, 0d0000000000000000;
	mov.u32 	%r472, %r35;
	@%p52 bra 	$L__BB3_42;
	mul.wide.u32 	%rd82, %r35, 8;
	add.s64 	%rd81, %rd16, %rd82;
	// begin inline asm
	ld.global.nc.u64 %rd80, [%rd81];
	// end inline asm
	mov.b64 	%fd372, %rd80;
	add.s32 	%r472, %r35, 256;
$L__BB3_42:
	setp.ge.u32 	%p53, %r472, %r69;
	@%p53 bra 	$L__BB3_49;
	not.b32 	%r139, %r472;
	add.s32 	%r38, %r69, %r139;
	and.b32  	%r140, %r38, 768;
	setp.eq.s32 	%p54, %r140, 768;
	@%p54 bra 	$L__BB3_46;
	mul.wide.u32 	%rd83, %r472, 8;
	add.s64 	%rd203, %rd16, %rd83;
	shr.u32 	%r141, %r38, 8;
	add.s32 	%r142, %r141, 1;
	and.b32  	%r143, %r142, 3;
	neg.s32 	%r470, %r143;
$L__BB3_45:
	.pragma "nounroll";
	// begin inline asm
	ld.global.nc.u64 %rd84, [%rd203];
	// end inline asm
	mov.b64 	%fd125, %rd84;
	setp.lt.f64 	%p55, %fd372, %fd125;
	selp.f64 	%fd372, %fd125, %fd372, %p55;
	add.s32 	%r472, %r472, 256;
	add.s64 	%rd203, %rd203, 2048;
	add.s32 	%r470, %r470, 1;
	setp.ne.s32 	%p56, %r470, 0;
	@%p56 bra 	$L__BB3_45;
$L__BB3_46:
	setp.lt.u32 	%p57, %r38, 768;
	@%p57 bra 	$L__BB3_49;
	mul.wide.u32 	%rd86, %r472, 8;
	add.s64 	%rd204, %rd16, %rd86;
$L__BB3_48:
	// begin inline asm
	ld.global.nc.u64 %rd87, [%rd204];
	// end inline asm
	mov.b64 	%fd126, %rd87;
	setp.lt.f64 	%p58, %fd372, %fd126;
	selp.f64 	%fd127, %fd126, %fd372, %p58;
	add.s64 	%rd90, %rd204, 2048;
	// begin inline asm
	ld.global.nc.u64 %rd89, [%rd90];
	// end inline asm
	mov.b64 	%fd128, %rd89;
	setp.lt.f64 	%p59, %fd127, %fd128;
	selp.f64 	%fd129, %fd128, %fd127, %p59;
	add.s64 	%rd92, %rd204, 4096;
	// begin inline asm
	ld.global.nc.u64 %rd91, [%rd92];
	// end inline asm
	mov.b64 	%fd130, %rd91;
	setp.lt.f64 	%p60, %fd129, %fd130;
	selp.f64 	%fd131, %fd130, %fd129, %p60;
	add.s64 	%rd94, %rd204, 6144;
	// begin inline asm
	ld.global.nc.u64 %rd93, [%rd94];
	// end inline asm
	mov.b64 	%fd132, %rd93;
	setp.lt.f64 	%p61, %fd131, %fd132;
	selp.f64 	%fd372, %fd132, %fd131, %p61;
	add.s32 	%r472, %r472, 1024;
	add.s64 	%rd204, %rd204, 8192;
	setp.lt.s32 	%p62, %r472, %r69;
	@%p62 bra 	$L__BB3_48;
$L__BB3_49:
	setp.lt.u32 	%p63, %r69, 256;
	@%p63 bra 	$L__BB3_54;
	// begin inline asm
	mov.u32 %r207, %laneid;
	// end inline asm
	mov.b64 	%rd105, %fd372;
	mov.b64 	{%r209, %r214}, %rd105;
	mov.b32 	%r215, 1;
	mov.b32 	%r256, 31;
	mov.b32 	%r257, -1;
	// begin inline asm
	shfl.sync.down.b32 %r208, %r209, %r215, %r256, %r257;
	// end inline asm
	// begin inline asm
	shfl.sync.down.b32 %r213, %r214, %r215, %r256, %r257;
	// end inline asm
	mov.b64 	%rd106, {%r208, %r213};
	mov.b64 	%fd180, %rd106;
	setp.gt.s32 	%p91, %r207, 30;
	setp.lt.f64 	%p92, %fd372, %fd180;
	selp.f64 	%fd181, %fd180, %fd372, %p92;
	selp.f64 	%fd182, %fd372, %fd181, %p91;
	mov.b64 	%rd107, %fd182;
	mov.b64 	{%r219, %r224}, %rd107;
	mov.b32 	%r225, 2;
	// begin inline asm
	shfl.sync.down.b32 %r218, %r219, %r225, %r256, %r257;
	// end inline asm
	// begin inline asm
	shfl.sync.down.b32 %r223, %r224, %r225, %r256, %r257;
	// end inline asm
	mov.b64 	%rd108, {%r218, %r223};
	mov.b64 	%fd183, %rd108;
	setp.gt.s32 	%p93, %r207, 29;
	setp.lt.f64 	%p94, %fd182, %fd183;
	selp.f64 	%fd184, %fd183, %fd182, %p94;
	selp.f64 	%fd185, %fd182, %fd184, %p93;
	mov.b64 	%rd109, %fd185;
	mov.b64 	{%r229, %r234}, %rd109;
	mov.b32 	%r235, 4;
	// begin inline asm
	shfl.sync.down.b32 %r228, %r229, %r235, %r256, %r257;
	// end inline asm
	// begin inline asm
	shfl.sync.down.b32 %r233, %r234, %r235, %r256, %r257;
	// end inline asm
	mov.b64 	%rd110, {%r228, %r233};
	mov.b64 	%fd186, %rd110;
	setp.gt.s32 	%p95, %r207, 27;
	setp.lt.f64 	%p96, %fd185, %fd186;
	selp.f64 	%fd187, %fd186, %fd185, %p96;
	selp.f64 	%fd188, %fd185, %fd187, %p95;
	mov.b64 	%rd111, %fd188;
	mov.b64 	{%r239, %r244}, %rd111;
	mov.b32 	%r245, 8;
	// begin inline asm
	shfl.sync.down.b32 %r238, %r239, %r245, %r256, %r257;
	// end inline asm
	// begin inline asm
	shfl.sync.down.b32 %r243, %r244, %r245, %r256, %r257;
	// end inline asm
	mov.b64 	%rd112, {%r238, %r243};
	mov.b64 	%fd189, %rd112;
	setp.gt.s32 	%p97, %r207, 23;
	setp.lt.f64 	%p98, %fd188, %fd189;
	selp.f64 	%fd190, %fd189, %fd188, %p98;
	selp.f64 	%fd191, %fd188, %fd190, %p97;
	mov.b64 	%rd113, %fd191;
	mov.b64 	{%r249, %r254}, %rd113;
	mov.b32 	%r255, 16;
	// begin inline asm
	shfl.sync.down.b32 %r248, %r249, %r255, %r256, %r257;
	// end inline asm
	// begin inline asm
	shfl.sync.down.b32 %r253, %r254, %r255, %r256, %r257;
	// end inline asm
	mov.b64 	%rd114, {%r248, %r253};
	mov.b64 	%fd192, %rd114;
	setp.gt.s32 	%p99, %r207, 15;
	setp.lt.f64 	%p100, %fd191, %fd192;
	selp.f64 	%fd38, %fd192, %fd191, %p100;
	selp.f64 	%fd380, %fd191, %fd38, %p99;
	setp.ne.s32 	%p101, %r207, 0;
	@%p101 bra 	$L__BB3_52;
	shr.u32 	%r258, %r35, 2;
	and.b32  	%r259, %r258, 248;
	mov.u32 	%r260, _ZZN3cub18CUB_300001_SM_10006detail6reduce28DeviceReduceSingleTileKernelINS2_10policy_hubIdjN4cuda3__47maximumIvEEE10Policy1000EPdSB_jS8_ddNS5_3std3__410__identityEEEvT0_T1_T2_T3_T4_T6_E12temp_storage;
	add.s32 	%r261, %r260, %r259;
	st.shared.f64 	[%r261+8], %fd38;
$L__BB3_52:
	bar.sync 	0;
	setp.ne.s32 	%p102, %r35, 0;
	@%p102 bra 	$L__BB3_74;
	ld.shared.f64 	%fd193, [_ZZN3cub18CUB_300001_SM_10006detail6reduce28DeviceReduceSingleTileKernelINS2_10policy_hubIdjN4cuda3__47maximumIvEEE10Policy1000EPdSB_jS8_ddNS5_3std3__410__identityEEEvT0_T1_T2_T3_T4_T6_E12temp_storage+16];
	setp.lt.f64 	%p103, %fd380, %fd193;
	selp.f64 	%fd194, %fd193, %fd380, %p103;
	ld.shared.f64 	%fd195, [_ZZN3cub18CUB_300001_SM_10006detail6reduce28DeviceReduceSingleTileKernelINS2_10policy_hubIdjN4cuda3__47maximumIvEEE10Policy1000EPdSB_jS8_ddNS5_3std3__410__identityEEEvT0_T1_T2_T3_T4_T6_E12temp_storage+24];
	setp.lt.f64 	%p104, %fd194, %fd195;
	selp.f64 	%fd196, %fd195, %fd194, %p104;
	ld.shared.f64 	%fd197, [_ZZN3cub18CUB_300001_SM_10006detail6reduce28DeviceReduceSingleTileKernelINS2_10policy_hubIdjN4cuda3__47maximumIvEEE10Policy1000EPdSB_jS8_ddNS5_3std3__410__identityEEEvT0_T1_T2_T3_T4_T6_E12temp_storage+32];
	setp.lt.f64 	%p105, %fd196, %fd197;
	selp.f64 	%fd198, %fd197, %fd196, %p105;
	ld.shared.f64 	%fd199, [_ZZN3cub18CUB_300001_SM_10006detail6reduce28DeviceReduceSingleTileKernelINS2_10policy_hubIdjN4cuda3__47maximumIvEEE10Policy1000EPdSB_jS8_ddNS5_3std3__410__identityEEEvT0_T1_T2_T3_T4_T6_E12temp_storage+40];
	setp.lt.f64 	%p106, %fd198, %fd199;
	selp.f64 	%fd200, %fd199, %fd198, %p106;
	ld.shared.f64 	%fd201, [_ZZN3cub18CUB_300001_SM_10006detail6reduce28DeviceReduceSingleTileKernelINS2_10policy_hubIdjN4cuda3__47maximumIvEEE10Policy1000EPdSB_jS8_ddNS5_3std3__410__identityEEEvT0_T1_T2_T3_T4_T6_E12temp_storage+48];
	setp.lt.f64 	%p107, %fd200, %fd201;
	selp.f64 	%fd202, %fd201, %fd200, %p107;
	ld.shared.f64 	%fd203, [_ZZN3cub18CUB_300001_SM_10006detail6reduce28DeviceReduceSingleTileKernelINS2_10policy_hubIdjN4cuda3__47maximumIvEEE10Policy1000EPdSB_jS8_ddNS5_3std3__410__identityEEEvT0_T1_T2_T3_T4_T6_E12temp_storage+56];
	setp.lt.f64 	%p108, %fd202, %fd203;
	selp.f64 	%fd204, %fd203, %fd202, %p108;
	ld.shared.f64 	%fd205, [_ZZN3cub18CUB_300001_SM_10006detail6reduce28DeviceReduceSingleTileKernelINS2_10policy_hubIdjN4cuda3__47maximumIvEEE10Policy1000EPdSB_jS8_ddNS5_3std3__410__identityEEEvT0_T1_T2_T3_T4_T6_E12temp_storage+64];
	setp.lt.f64 	%p109, %fd204, %fd205;
	selp.f64 	%fd380, %fd205, %fd204, %p109;
	bra.uni 	$L__BB3_74;
$L__BB3_54:
	// begin inline asm
	mov.u32 %r144, %laneid;
	// end inline asm
	and.b32  	%r195, %r35, 992;
	add.s32 	%r196, %r195, 32;
	setp.gt.u32 	%p64, %r196, %r69;
	not.b32 	%r197, %r195;
	add.s32 	%r198, %r69, %r197;
	selp.b32 	%r193, %r198, 31, %p64;
	mov.b64 	%rd95, %fd372;
	mov.b64 	{%r146, %r151}, %rd95;
	mov.b32 	%r152, 1;
	mov.b32 	%r194, -1;
	// begin inline asm
	shfl.sync.down.b32 %r145, %r146, %r152, %r193, %r194;
	// end inline asm
	// begin inline asm
	shfl.sync.down.b32 %r150, %r151, %r152, %r193, %r194;
	// end inline asm
	mov.b64 	%rd96, {%r145, %r150};
	mov.b64 	%fd133, %rd96;
	setp.lt.s32 	%p65, %r144, %r193;
	setp.lt.f64 	%p66, %fd372, %fd133;
	selp.f64 	%fd134, %fd133, %fd372, %p66;
	selp.f64 	%fd135, %fd134, %fd372, %p65;
	mov.b64 	%rd97, %fd135;
	mov.b64 	{%r156, %r161}, %rd97;
	mov.b32 	%r162, 2;
	// begin inline asm
	shfl.sync.down.b32 %r155, %r156, %r162, %r193, %r194;
	// end inline asm
	// begin inline asm
	shfl.sync.down.b32 %r160, %r161, %r162, %r193, %r194;
	// end inline asm
	mov.b64 	%rd98, {%r155, %r160};
	mov.b64 	%fd136, %rd98;
	add.s32 	%r199, %r144, 2;
	setp.gt.s32 	%p67, %r199, %r193;
	setp.lt.f64 	%p68, %fd135, %fd136;
	selp.f64 	%fd137, %fd136, %fd135, %p68;
	selp.f64 	%fd138, %fd135, %fd137, %p67;
	mov.b64 	%rd99, %fd138;
	mov.b64 	{%r166, %r171}, %rd99;
	mov.b32 	%r172, 4;
	// begin inline asm
	shfl.sync.down.b32 %r165, %r166, %r172, %r193, %r194;
	// end inline asm
	// begin inline asm
	shfl.sync.down.b32 %r170, %r171, %r172, %r193, %r194;
	// end inline asm
	mov.b64 	%rd100, {%r165, %r170};
	mov.b64 	%fd139, %rd100;
	add.s32 	%r200, %r144, 4;
	setp.gt.s32 	%p69, %r200, %r193;
	setp.lt.f64 	%p70, %fd138, %fd139;
	selp.f64 	%fd140, %fd139, %fd138, %p70;
	selp.f64 	%fd141, %fd138, %fd140, %p69;
	mov.b64 	%rd101, %fd141;
	mov.b64 	{%r176, %r181}, %rd101;
	mov.b32 	%r182, 8;
	// begin inline asm
	shfl.sync.down.b32 %r175, %r176, %r182, %r193, %r194;
	// end inline asm
	// begin inline asm
	shfl.sync.down.b32 %r180, %r181, %r182, %r193, %r194;
	// end inline asm
	mov.b64 	%rd102, {%r175, %r180};
	mov.b64 	%fd142, %rd102;
	add.s32 	%r201, %r144, 8;
	setp.gt.s32 	%p71, %r201, %r193;
	setp.lt.f64 	%p72, %fd141, %fd142;
	selp.f64 	%fd143, %fd142, %fd141, %p72;
	selp.f64 	%fd144, %fd141, %fd143, %p71;
	mov.b64 	%rd103, %fd144;
	mov.b64 	{%r186, %r191}, %rd103;
	mov.b32 	%r192, 16;
	// begin inline asm
	shfl.sync.down.b32 %r185, %r186, %r192, %r193, %r194;
	// end inline asm
	// begin inline asm
	shfl.sync.down.b32 %r190, %r191, %r192, %r193, %r194;
	// end inline asm
	mov.b64 	%rd104, {%r185, %r190};
	mov.b64 	%fd145, %rd104;
	add.s32 	%r202, %r144, 16;
	setp.gt.s32 	%p73, %r202, %r193;
	setp.lt.f64 	%p74, %fd144, %fd145;
	selp.f64 	%fd146, %fd145, %fd144, %p74;
	selp.f64 	%fd380, %fd144, %fd146, %p73;
	setp.ne.s32 	%p75, %r144, 0;
	@%p75 bra 	$L__BB3_56;
	shr.u32 	%r203, %r35, 2;
	and.b32  	%r204, %r203, 248;
	mov.u32 	%r205, _ZZN3cub18CUB_300001_SM_10006detail6reduce28DeviceReduceSingleTileKernelINS2_10policy_hubIdjN4cuda3__47maximumIvEEE10Policy1000EPdSB_jS8_ddNS5_3std3__410__identityEEEvT0_T1_T2_T3_T4_T6_E12temp_storage;
	add.s32 	%r206, %r205, %r204;
	st.shared.f64 	[%r206+8], %fd380;
$L__BB3_56:
	bar.sync 	0;
	setp.ne.s32 	%p76, %r35, 0;
	@%p76 bra 	$L__BB3_74;
	setp.gt.u32 	%p77, %r69, 32;
	ld.shared.f64 	%fd147, [_ZZN3cub18CUB_300001_SM_10006detail6reduce28DeviceReduceSingleTileKernelINS2_10policy_hubIdjN4cuda3__47maximumIvEEE10Policy1000EPdSB_jS8_ddNS5_3std3__410__identityEEEvT0_T1_T2_T3_T4_T6_E12temp_storage+16];
	setp.lt.f64 	%p78, %fd380, %fd147;
	selp.f64 	%fd149, %fd147, %fd380, %p78;
	selp.f64 	%fd150, %fd149, %fd380, %p77;
	setp.gt.u32 	%p79, %r69, 64;
	ld.shared.f64 	%fd152, [_ZZN3cub18CUB_300001_SM_10006detail6reduce28DeviceReduceSingleTileKernelINS2_10policy_hubIdjN4cuda3__47maximumIvEEE10Policy1000EPdSB_jS8_ddNS5_3std3__410__identityEEEvT0_T1_T2_T3_T4_T6_E12temp_storage+24];
	setp.lt.f64 	%p80, %fd150, %fd152;
	selp.f64 	%fd154, %fd152, %fd150, %p80;
	selp.f64 	%fd155, %fd154, %fd150, %p79;
	setp.gt.u32 	%p81, %r69, 96;
	ld.shared.f64 	%fd157, [_ZZN3cub18CUB_300001_SM_10006detail6reduce28DeviceReduceSingleTileKernelINS2_10policy_hubIdjN4cuda3__47maximumIvEEE10Policy1000EPdSB_jS8_ddNS5_3std3__410__identityEEEvT0_T1_T2_T3_T4_T6_E12temp_storage+32];
	setp.lt.f64 	%p82, %fd155, %fd157;
	selp.f64 	%fd159, %fd157, %fd155, %p82;
	selp.f64 	%fd160, %fd159, %fd155, %p81;
	setp.gt.u32 	%p83, %r69, 128;
	ld.shared.f64 	%fd162, [_ZZN3cub18CUB_300001_SM_10006detail6reduce28DeviceReduceSingleTileKernelINS2_10policy_hubIdjN4cuda3__47maximumIvEEE10Policy1000EPdSB_jS8_ddNS5_3std3__410__identityEEEvT0_T1_T2_T3_T4_T6_E12temp_storage+40];
	setp.lt.f64 	%p84, %fd160, %fd162;
	selp.f64 	%fd164, %fd162, %fd160, %p84;
	selp.f64 	%fd165, %fd164, %fd160, %p83;
	setp.gt.u32 	%p85, %r69, 160;
	ld.shared.f64 	%fd167, [_ZZN3cub18CUB_300001_SM_10006detail6reduce28DeviceReduceSingleTileKernelINS2_10policy_hubIdjN4cuda3__47maximumIvEEE10Policy1000EPdSB_jS8_ddNS5_3std3__410__identityEEEvT0_T1_T2_T3_T4_T6_E12temp_storage+48];
	setp.lt.f64 	%p86, %fd165, %fd167;
	selp.f64 	%fd169, %fd167, %fd165, %p86;
	selp.f64 	%fd170, %fd169, %fd165, %p85;
	setp.gt.u32 	%p87, %r69, 192;
	ld.shared.f64 	%fd172, [_ZZN3cub18CUB_300001_SM_10006detail6reduce28DeviceReduceSingleTileKernelINS2_10policy_hubIdjN4cuda3__47maximumIvEEE10Policy1000EPdSB_jS8_ddNS5_3std3__410__identityEEEvT0_T1_T2_T3_T4_T6_E12temp_storage+56];
	setp.lt.f64 	%p88, %fd170, %fd172;
	selp.f64 	%fd174, %fd172, %fd170, %p88;
	selp.f64 	%fd175, %fd174, %fd170, %p87;
	setp.gt.u32 	%p89, %r69, 224;
	ld.shared.f64 	%fd177, [_ZZN3cub18CUB_300001_SM_10006detail6reduce28DeviceReduceSingleTileKernelINS2_10policy_hubIdjN4cuda3__47maximumIvEEE10Policy1000EPdSB_jS8_ddNS5_3std3__410__identityEEEvT0_T1_T2_T3_T4_T6_E12temp_storage+64];
	setp.lt.f64 	%p90, %fd175, %fd177;
	selp.f64 	%fd179, %fd177, %fd175, %p90;
	selp.f64 	%fd380, %fd179, %fd175, %p89;
	bra.uni 	$L__BB3_74;
$L__BB3_58:
	mov.u32 	%r47, %tid.x;
	mul.wide.u32 	%rd35, %r47, 8;
	add.s64 	%rd20, %rd16, %rd35;
	// begin inline asm
	ld.global.nc.u64 %rd19, [%rd20];
	// end inline asm
	mov.b64 	%fd59, %rd19;
	add.s64 	%rd22, %rd20, 2048;
	// begin inline asm
	ld.global.nc.u64 %rd21, [%rd22];
	// end inline asm
	mov.b64 	%fd60, %rd21;
	add.s64 	%rd24, %rd20, 4096;
	// begin inline asm
	ld.global.nc.u64 %rd23, [%rd24];
	// end inline asm
	mov.b64 	%fd61, %rd23;
	add.s64 	%rd26, %rd20, 6144;
	// begin inline asm
	ld.global.nc.u64 %rd25, [%rd26];
	// end inline asm
	mov.b64 	%fd62, %rd25;
	add.s64 	%rd28, %rd20, 8192;
	// begin inline asm
	ld.global.nc.u64 %rd27, [%rd28];
	// end inline asm
	mov.b64 	%fd63, %rd27;
	add.s64 	%rd30, %rd20, 10240;
	// begin inline asm
	ld.global.nc.u64 %rd29, [%rd30];
	// end inline asm
	mov.b64 	%fd64, %rd29;
	add.s64 	%rd32, %rd20, 12288;
	// begin inline asm
	ld.global.nc.u64 %rd31, [%rd32];
	// end inline asm
	mov.b64 	%fd65, %rd31;
	add.s64 	%rd34, %rd20, 14336;
	// begin inline asm
	ld.global.nc.u64 %rd33, [%rd34];
	// end inline asm
	mov.b64 	%fd66, %rd33;
	setp.lt.f64 	%p4, %fd59, %fd60;
	selp.f64 	%fd67, %fd60, %fd59, %p4;
	setp.lt.f64 	%p5, %fd67, %fd61;
	selp.f64 	%fd68, %fd61, %fd67, %p5;
	setp.lt.f64 	%p6, %fd68, %fd62;
	selp.f64 	%fd69, %fd62, %fd68, %p6;
	setp.lt.f64 	%p7, %fd69, %fd63;
	selp.f64 	%fd70, %fd63, %fd69, %p7;
	setp.lt.f64 	%p8, %fd70, %fd64;
	selp.f64 	%fd71, %fd64, %fd70, %p8;
	setp.lt.f64 	%p9, %fd71, %fd65;
	selp.f64 	%fd72, %fd65, %fd71, %p9;
	setp.lt.f64 	%p10, %fd72, %fd66;
	selp.f64 	%fd379, %fd66, %fd72, %p10;
	add.s32 	%r48, %r69, -2048;
	setp.lt.u32 	%p11, %r48, 2048;
	mov.b32 	%r475, 2048;
	@%p11 bra 	$L__BB3_62;
	mov.b32 	%r475, 2048;
$L__BB3_60:
	add.s32 	%r72, %r47, %r475;
	mul.wide.u32 	%rd52, %r72, 8;
	add.s64 	%rd37, %rd16, %rd52;
	// begin inline asm
	ld.global.nc.u64 %rd36, [%rd37];
	// end inline asm
	mov.b64 	%fd73, %rd36;
	mul.wide.u32 	%rd53, %r475, 8;
	add.s64 	%rd54, %rd20, %rd53;
	add.s64 	%rd39, %rd54, 2048;
	// begin inline asm
	ld.global.nc.u64 %rd38, [%rd39];
	// end inline asm
	mov.b64 	%fd74, %rd38;
	add.s64 	%rd41, %rd54, 4096;
	// begin inline asm
	ld.global.nc.u64 %rd40, [%rd41];
	// end inline asm
	mov.b64 	%fd75, %rd40;
	add.s64 	%rd43, %rd54, 6144;
	// begin inline asm
	ld.global.nc.u64 %rd42, [%rd43];
	// end inline asm
	mov.b64 	%fd76, %rd42;
	add.s64 	%rd45, %rd54, 8192;
	// begin inline asm
	ld.global.nc.u64 %rd44, [%rd45];
	// end inline asm
	mov.b64 	%fd77, %rd44;
	add.s64 	%rd47, %rd54, 10240;
	// begin inline asm
	ld.global.nc.u64 %rd46, [%rd47];
	// end inline asm
	mov.b64 	%fd78, %rd46;
	add.s64 	%rd49, %rd54, 12288;
	// begin inline asm
	ld.global.nc.u64 %rd48, [%rd49];
	// end inline asm
	mov.b64 	%fd79, %rd48;
	add.s64 	%rd51, %rd54, 14336;
	// begin inline asm
	ld.global.nc.u64 %rd50, [%rd51];
	// end inline asm
	mov.b64 	%fd80, %rd50;
	setp.lt.f64 	%p12, %fd379, %fd73;
	selp.f64 	%fd81, %fd73, %fd379, %p12;
	setp.lt.f64 	%p13, %fd81, %fd74;
	selp.f64 	%fd82, %fd74, %fd81, %p13;
	setp.lt.f64 	%p14, %fd82, %fd75;
	selp.f64 	%fd83, %fd75, %fd82, %p14;
	setp.lt.f64 	%p15, %fd83, %fd76;
	selp.f64 	%fd84, %fd76, %fd83, %p15;
	setp.lt.f64 	%p16, %fd84, %fd77;
	selp.f64 	%fd85, %fd77, %fd84, %p16;
	setp.lt.f64 	%p17, %fd85, %fd78;
	selp.f64 	%fd86, %fd78, %fd85, %p17;
	setp.lt.f64 	%p18, %fd86, %fd79;
	selp.f64 	%fd87, %fd79, %fd86, %p18;
	setp.lt.f64 	%p19, %fd87, %fd80;
	selp.f64 	%fd379, %fd80, %fd87, %p19;
	sub.s32 	%r73, %r69, %r475;
	setp.lt.u32 	%p20, %r73, 2048;
	@%p20 bra 	$L__BB3_70;
	add.s32 	%r475, %r475, 2048;
	setp.le.u32 	%p21, %r475, %r48;
	@%p21 bra 	$L__BB3_60;
$L__BB3_62:
	setp.le.u32 	%p22, %r69, %r475;
	@%p22 bra 	$L__BB3_70;
	sub.s32 	%r52, %r69, %r475;
	setp.ge.s32 	%p23, %r47, %r52;
	@%p23 bra 	$L__BB3_70;
	not.b32 	%r74, %r47;
	add.s32 	%r75, %r69, %r74;
	sub.s32 	%r53, %r75, %r475;
	and.b32  	%r76, %r53, 768;
	setp.eq.s32 	%p24, %r76, 768;
	mov.u32 	%r479, %r47;
	@%p24 bra 	$L__BB3_67;
	add.s32 	%r477, %r47, %r475;
	shr.u32 	%r77, %r53, 8;
	add.s32 	%r78, %r77, 1;
	and.b32  	%r79, %r78, 3;
	neg.s32 	%r476, %r79;
	mov.u32 	%r479, %r47;
$L__BB3_66:
	.pragma "nounroll";
	mul.wide.u32 	%rd57, %r477, 8;
	add.s64 	%rd56, %rd16, %rd57;
	// begin inline asm
	ld.global.nc.u64 %rd55, [%rd56];
	// end inline asm
	mov.b64 	%fd89, %rd55;
	setp.lt.f64 	%p25, %fd379, %fd89;
	selp.f64 	%fd379, %fd89, %fd379, %p25;
	add.s32 	%r479, %r479, 256;
	add.s32 	%r477, %r477, 256;
	add.s32 	%r476, %r476, 1;
	setp.ne.s32 	%p26, %r476, 0;
	@%p26 bra 	$L__BB3_66;
$L__BB3_67:
	setp.lt.u32 	%p27, %r53, 768;
	@%p27 bra 	$L__BB3_70;
	add.s32 	%r481, %r479, 512;
	add.s32 	%r480, %r479, %r475;
$L__BB3_69:
	mul.wide.u32 	%rd66, %r480, 8;
	add.s64 	%rd59, %rd16, %rd66;
	// begin inline asm
	ld.global.nc.u64 %rd58, [%rd59];
	// end inline asm
	mov.b64 	%fd90, %rd58;
	setp.lt.f64 	%p28, %fd379, %fd90;
	selp.f64 	%fd91, %fd90, %fd379, %p28;
	add.s32 	%r80, %r480, 256;
	mul.wide.u32 	%rd67, %r80, 8;
	add.s64 	%rd61, %rd16, %rd67;
	// begin inline asm
	ld.global.nc.u64 %rd60, [%rd61];
	// end inline asm
	mov.b64 	%fd92, %rd60;
	setp.lt.f64 	%p29, %fd91, %fd92;
	selp.f64 	%fd93, %fd92, %fd91, %p29;
	add.s32 	%r81, %r480, 512;
	mul.wide.u32 	%rd68, %r81, 8;
	add.s64 	%rd63, %rd16, %rd68;
	// begin inline asm
	ld.global.nc.u64 %rd62, [%rd63];
	// end inline asm
	mov.b64 	%fd94, %rd62;
	setp.lt.f64 	%p30, %fd93, %fd94;
	selp.f64 	%fd95, %fd94, %fd93, %p30;
	add.s32 	%r82, %r480, 768;
	mul.wide.u32 	%rd69, %r82, 8;
	add.s64 	%rd65, %rd16, %rd69;
	// begin inline asm
	ld.global.nc.u64 %rd64, [%rd65];
	// end inline asm
	mov.b64 	%fd96, %rd64;
	setp.lt.f64 	%p31, %fd95, %fd96;
	selp.f64 	%fd379, %fd96, %fd95, %p31;
	add.s32 	%r67, %r481, 1024;
	add.s32 	%r83, %r481, 512;
	add.s32 	%r480, %r480, 1024;
	setp.lt.s32 	%p32, %r83, %r52;
	mov.u32 	%r481, %r67;
	@%p32 bra 	$L__BB3_69;
$L__BB3_70:
	// begin inline asm
	mov.u32 %r84, %laneid;
	// end inline asm
	mov.b64 	%rd70, %fd379;
	mov.b64 	{%r86, %r91}, %rd70;
	mov.b32 	%r92, 1;
	mov.b32 	%r133, 31;
	mov.b32 	%r134, -1;
	// begin inline asm
	shfl.sync.down.b32 %r85, %r86, %r92, %r133, %r134;
	// end inline asm
	// begin inline asm
	shfl.sync.down.b32 %r90, %r91, %r92, %r133, %r134;
	// end inline asm
	mov.b64 	%rd71, {%r85, %r90};
	mov.b64 	%fd97, %rd71;
	setp.gt.s32 	%p33, %r84, 30;
	setp.lt.f64 	%p34, %fd379, %fd97;
	selp.f64 	%fd98, %fd97, %fd379, %p34;
	selp.f64 	%fd99, %fd379, %fd98, %p33;
	mov.b64 	%rd72, %fd99;
	mov.b64 	{%r96, %r101}, %rd72;
	mov.b32 	%r102, 2;
	// begin inline asm
	shfl.sync.down.b32 %r95, %r96, %r102, %r133, %r134;
	// end inline asm
	// begin inline asm
	shfl.sync.down.b32 %r100, %r101, %r102, %r133, %r134;
	// end inline asm
	mov.b64 	%rd73, {%r95, %r100};
	mov.b64 	%fd100, %rd73;
	setp.gt.s32 	%p35, %r84, 29;
	setp.lt.f64 	%p36, %fd99, %fd100;
	selp.f64 	%fd101, %fd100, %fd99, %p36;
	selp.f64 	%fd102, %fd99, %fd101, %p35;
	mov.b64 	%rd74, %fd102;
	mov.b64 	{%r106, %r111}, %rd74;
	mov.b32 	%r112, 4;
	// begin inline asm
	shfl.sync.down.b32 %r105, %r106, %r112, %r133, %r134;
	// end inline asm
	// begin inline asm
	shfl.sync.down.b32 %r110, %r111, %r112, %r133, %r134;
	// end inline asm
	mov.b64 	%rd75, {%r105, %r110};
	mov.b64 	%fd103, %rd75;
	setp.gt.s32 	%p37, %r84, 27;
	setp.lt.f64 	%p38, %fd102, %fd103;
	selp.f64 	%fd104, %fd103, %fd102, %p38;
	selp.f64 	%fd105, %fd102, %fd104, %p37;
	mov.b64 	%rd76, %fd105;
	mov.b64 	{%r116, %r121}, %rd76;
	mov.b32 	%r122, 8;
	// begin inline asm
	shfl.sync.down.b32 %r115, %r116, %r122, %r133, %r134;
	// end inline asm
	// begin inline asm
	shfl.sync.down.b32 %r120, %r121, %r122, %r133, %r134;
	// end inline asm
	mov.b64 	%rd77, {%r115, %r120};
	mov.b64 	%fd106, %rd77;
	setp.gt.s32 	%p39, %r84, 23;
	setp.lt.f64 	%p40, %fd105, %fd106;
	selp.f64 	%fd107, %fd106, %fd105, %p40;
	selp.f64 	%fd108, %fd105, %fd107, %p39;
	mov.b64 	%rd78, %fd108;
	mov.b64 	{%r126, %r131}, %rd78;
	mov.b32 	%r132, 16;
	// begin inline asm
	shfl.sync.down.b32 %r125, %r126, %r132, %r133, %r134;
	// end inline asm
	// begin inline asm
	shfl.sync.down.b32 %r130, %r131, %r132, %r133, %r134;
	// end inline asm
	mov.b64 	%rd79, {%r125, %r130};
	mov.b64 	%fd109, %rd79;
	setp.gt.s32 	%p41, %r84, 15;
	setp.lt.f64 	%p42, %fd108, %fd109;
	selp.f64 	%fd54, %fd109, %fd108, %p42;
	selp.f64 	%fd380, %fd108, %fd54, %p41;
	setp.ne.s32 	%p43, %r84, 0;
	@%p43 bra 	$L__BB3_72;
	shr.u32 	%r135, %r47, 2;
	and.b32  	%r136, %r135, 248;
	mov.u32 	%r137, _ZZN3cub18CUB_300001_SM_10006detail6reduce28DeviceReduceSingleTileKernelINS2_10policy_hubIdjN4cuda3__47maximumIvEEE10Policy1000EPdSB_jS8_ddNS5_3std3__410__identityEEEvT0_T1_T2_T3_T4_T6_E12temp_storage;
	add.s32 	%r138, %r137, %r136;
	st.shared.f64 	[%r138+8], %fd54;
$L__BB3_72:
	bar.sync 	0;
	setp.ne.s32 	%p44, %r47, 0;
	@%p44 bra 	$L__BB3_74;
	ld.shared.f64 	%fd110, [_ZZN3cub18CUB_300001_SM_10006detail6reduce28DeviceReduceSingleTileKernelINS2_10policy_hubIdjN4cuda3__47maximumIvEEE10Policy1000EPdSB_jS8_ddNS5_3std3__410__identityEEEvT0_T1_T2_T3_T4_T6_E12temp_storage+16];
	setp.lt.f64 	%p45, %fd380, %fd110;
	selp.f64 	%fd111, %fd110, %fd380, %p45;
	ld.shared.f64 	%fd112, [_ZZN3cub18CUB_300001_SM_10006detail6reduce28DeviceReduceSingleTileKernelINS2_10policy_hubIdjN4cuda3__47maximumIvEEE10Policy1000EPdSB_jS8_ddNS5_3std3__410__identityEEEvT0_T1_T2_T3_T4_T6_E12temp_storage+24];
	setp.lt.f64 	%p46, %fd111, %fd112;
	selp.f64 	%fd113, %fd112, %fd111, %p46;
	ld.shared.f64 	%fd114, [_ZZN3cub18CUB_300001_SM_10006detail6reduce28DeviceReduceSingleTileKernelINS2_10policy_hubIdjN4cuda3__47maximumIvEEE10Policy1000EPdSB_jS8_ddNS5_3std3__410__identityEEEvT0_T1_T2_T3_T4_T6_E12temp_storage+32];
	setp.lt.f64 	%p47, %fd113, %fd114;
	selp.f64 	%fd115, %fd114, %fd113, %p47;
	ld.shared.f64 	%fd116, [_ZZN3cub18CUB_300001_SM_10006detail6reduce28DeviceReduceSingleTileKernelINS2_10policy_hubIdjN4cuda3__47maximumIvEEE10Policy1000EPdSB_jS8_ddNS5_3std3__410__identityEEEvT0_T1_T2_T3_T4_T6_E12temp_storage+40];
	setp.lt.f64 	%p48, %fd115, %fd116;
	selp.f64 	%fd117, %fd116, %fd115, %p48;
	ld.shared.f64 	%fd118, [_ZZN3cub18CUB_300001_SM_10006detail6reduce28DeviceReduceSingleTileKernelINS2_10policy_hubIdjN4cuda3__47maximumIvEEE10Policy1000EPdSB_jS8_ddNS5_3std3__410__identityEEEvT0_T1_T2_T3_T4_T6_E12temp_storage+48];
	setp.lt.f64 	%p49, %fd117, %fd118;
	selp.f64 	%fd119, %fd118, %fd117, %p49;
	ld.shared.f64 	%fd120, [_ZZN3cub18CUB_300001_SM_10006detail6reduce28DeviceReduceSingleTileKernelINS2_10policy_hubIdjN4cuda3__47maximumIvEEE10Policy1000EPdSB_jS8_ddNS5_3std3__410__identityEEEvT0_T1_T2_T3_T4_T6_E12temp_storage+56];
	setp.lt.f64 	%p50, %fd119, %fd120;
	selp.f64 	%fd121, %fd120, %fd119, %p50;
	ld.shared.f64 	%fd122, [_ZZN3cub18CUB_300001_SM_10006detail6reduce28DeviceReduceSingleTileKernelINS2_10policy_hubIdjN4cuda3__47maximumIvEEE10Policy1000EPdSB_jS8_ddNS5_3std3__410__identityEEEvT0_T1_T2_T3_T4_T6_E12temp_storage+64];
	setp.lt.f64 	%p51, %fd121, %fd122;
	selp.f64 	%fd380, %fd122, %fd121, %p51;
$L__BB3_74:
	mov.u32 	%r454, %tid.x;
	setp.ne.s32 	%p217, %r454, 0;
	@%p217 bra 	$L__BB3_76;
	setp.lt.f64 	%p218, %fd58, %fd380;
	selp.f64 	%fd353, %fd380, %fd58, %p218;
	st.global.f64 	[%rd1], %fd353;
$L__BB3_76:
	ret;

}
	// .globl	_ZN3cub18CUB_300001_SM_10006detail6reduce18DeviceReduceKernelINS2_10policy_hubIdjN4cuda3__47maximumIvEEE10Policy1000EPdjS8_dNS5_3std3__410__identityEEEvT0_PT3_T1_NS0_13GridEvenShareISI_EET2_T4_
.visible .entry _ZN3cub18CUB_300001_SM_10006detail6reduce18DeviceReduceKernelINS2_10policy_hubIdjN4cuda3__47maximumIvEEE10Policy1000EPdjS8_dNS5_3std3__410__identityEEEvT0_PT3_T1_NS0_13GridEvenShareISI_EET2_T4_(
	.param .u64 .ptr .align 1 _ZN3cub18CUB_300001_SM_10006detail6reduce18DeviceReduceKernelINS2_10policy_hubIdjN4cuda3__47maximumIvEEE10Policy1000EPdjS8_dNS5_3std3__410__identityEEEvT0_PT3_T1_NS0_13GridEvenShareISI_EET2_T4__param_0,
	.param .u64 .ptr .align 1 _ZN3cub18CUB_300001_SM_10006detail6reduce18DeviceReduceKernelINS2_10policy_hubIdjN4cuda3__47maximumIvEEE10Policy1000EPdjS8_dNS5_3std3__410__identityEEEvT0_PT3_T1_NS0_13GridEvenShareISI_EET2_T4__param_1,
	.param .u32 _ZN3cub18CUB_300001_SM_10006detail6reduce18DeviceReduceKernelINS2_10policy_hubIdjN4cuda3__47maximumIvEEE10Policy1000EPdjS8_dNS5_3std3__410__identityEEEvT0_PT3_T1_NS0_13GridEvenShareISI_EET2_T4__param_2,
	.param .align 4 .b8 _ZN3cub18CUB_300001_SM_10006detail6reduce18DeviceReduceKernelINS2_10policy_hubIdjN4cuda3__47maximumIvEEE10Policy1000EPdjS8_dNS5_3std3__410__identityEEEvT0_PT3_T1_NS0_13GridEvenShareISI_EET2_T4__param_3[40],
	.param .align 1 .b8 _ZN3cub18CUB_300001_SM_10006detail6reduce18DeviceReduceKernelINS2_10policy_hubIdjN4cuda3__47maximumIvEEE10Policy1000EPdjS8_dNS5_3std3__410__identityEEEvT0_PT3_T1_NS0_13GridEvenShareISI_EET2_T4__param_4[1],
	.param .align 1 .b8 _ZN3cub18CUB_300001_SM_10006detail6reduce18DeviceReduceKernelINS2_10policy_hubIdjN4cuda3__47maximumIvEEE10Policy1000EPdjS8_dNS5_3std3__410__identityEEEvT0_PT3_T1_NS0_13GridEvenShareISI_EET2_T4__param_5[1]
)
.maxntid 256
{
	.reg .pred 	%p<217>;
	.reg .b32 	%r<542>;
	.reg .b64 	%rd<197>;
	.reg .b64 	%fd<375>;
	// demoted variable
	.shared .align 8 .b8 _ZZN3cub18CUB_300001_SM_10006detail6reduce18DeviceReduceKernelINS2_10policy_hubIdjN4cuda3__47maximumIvEEE10Policy1000EPdjS8_dNS5_3std3__410__identityEEEvT0_PT3_T1_NS0_13GridEvenShareISI_EET2_T4_E12temp_storage[80];
	ld.param.u32 	%r1, [_ZN3cub18CUB_300001_SM_10006detail6reduce18DeviceReduceKernelINS2_10policy_hubIdjN4cuda3__47maximumIvEEE10Policy1000EPdjS8_dNS5_3std3__410__identityEEEvT0_PT3_T1_NS0_13GridEvenShareISI_EET2_T4__param_3+20];
	ld.param.u64 	%rd1, [_ZN3cub18CUB_300001_SM_10006detail6reduce18DeviceReduceKernelINS2_10policy_hubIdjN4cuda3__47maximumIvEEE10Policy1000EPdjS8_dNS5_3std3__410__identityEEEvT0_PT3_T1_NS0_13GridEvenShareISI_EET2_T4__param_0];
	ld.param.u32 	%r2, [_ZN3cub18CUB_300001_SM_10006detail6reduce18DeviceReduceKernelINS2_10policy_hubIdjN4cuda3__47maximumIvEEE10Policy1000EPdjS8_dNS5_3std3__410__identityEEEvT0_PT3_T1_NS0_13GridEvenShareISI_EET2_T4__param_3+24];
	mov.u32 	%r3, %ctaid.x;
	shl.b32 	%r4, %r2, 11;
	shl.b32 	%r5, %r3, 11;
	and.b64  	%rd3, %rd1, 31;
	setp.ne.s64 	%p1, %rd3, 0;
	@%p1 bra 	$L__BB4_36;
	sub.s32 	%r6, %r1, %r5;
	setp.gt.u32 	%p109, %r6, 2047;
	@%p109 bra 	$L__BB4_20;
	mov.u32 	%r7, %tid.x;
	setp.ge.u32 	%p158, %r7, %r6;
	mov.f64 	%fd355, 0d0000000000000000;
	mov.u32 	%r512, %r7;
	@%p158 bra 	$L__BB4_4;
	add.s32 	%r378, %r5, %r7;
	mul.wide.u32 	%rd157, %r378, 8;
	add.s64 	%rd156, %rd1, %rd157;
	// begin inline asm
	ld.global.nc.u64 %rd155, [%rd156];
	// end inline asm
	mov.b64 	%fd355, %rd155;
	add.s32 	%r512, %r7, 256;
$L__BB4_4:
	setp.ge.u32 	%p159, %r512, %r6;
	@%p159 bra 	$L__BB4_11;
	not.b32 	%r379, %r512;
	add.s32 	%r10, %r1, %r379;
	and.b32  	%r380, %r10, 768;
	setp.eq.s32 	%p160, %r380, 768;
	@%p160 bra 	$L__BB4_8;
	add.s32 	%r510, %r512, %r5;
	shr.u32 	%r381, %r10, 8;
	add.s32 	%r382, %r381, 1;
	and.b32  	%r383, %r382, 3;
	neg.s32 	%r509, %r383;
$L__BB4_7:
	.pragma "nounroll";
	mul.wide.u32 	%rd160, %r510, 8;
	add.s64 	%rd159, %rd1, %rd160;
	// begin inline asm
	ld.global.nc.u64 %rd158, [%rd159];
	// end inline asm
	mov.b64 	%fd269, %rd158;
	setp.lt.f64 	%p161, %fd355, %fd269;
	selp.f64 	%fd355, %fd269, %fd355, %p161;
	add.s32 	%r512, %r512, 256;
	add.s32 	%r510, %r510, 256;
	add.s32 	%r509, %r509, 1;
	setp.ne.s32 	%p162, %r509, 0;
	@%p162 bra 	$L__BB4_7;
$L__BB4_8:
	sub.s32 	%r384, %r10, %r5;
	setp.lt.u32 	%p163, %r384, 768;
	@%p163 bra 	$L__BB4_11;
	add.s32 	%r514, %r512, 512;
	add.s32 	%r513, %r512, %r5;
$L__BB4_10:
	mul.wide.u32 	%rd169, %r513, 8;
	add.s64 	%rd162, %rd1, %rd169;
	// begin inline asm
	ld.global.nc.u64 %rd161, [%rd162];
	// end inline asm
	mov.b64 	%fd270, %rd161;
	setp.lt.f64 	%p164, %fd355, %fd270;
	selp.f64 	%fd271, %fd270, %fd355, %p164;
	add.s32 	%r385, %r513, 256;
	mul.wide.u32 	%rd170, %r385, 8;
	add.s64 	%rd164, %rd1, %rd170;
	// begin inline asm
	ld.global.nc.u64 %rd163, [%rd164];
	// end inline asm
	mov.b64 	%fd272, %rd163;
	setp.lt.f64 	%p165, %fd271, %fd272;
	selp.f64 	%fd273, %fd272, %fd271, %p165;
	add.s32 	%r386, %r513, 512;
	mul.wide.u32 	%rd171, %r386, 8;
	add.s64 	%rd166, %rd1, %rd171;
	// begin inline asm
	ld.global.nc.u64 %rd165, [%rd166];
	// end inline asm
	mov.b64 	%fd274, %rd165;
	setp.lt.f64 	%p166, %fd273, %fd274;
	selp.f64 	%fd275, %fd274, %fd273, %p166;
	add.s32 	%r387, %r513, 768;
	mul.wide.u32 	%rd172, %r387, 8;
	add.s64 	%rd168, %rd1, %rd172;
	// begin inline asm
	ld.global.nc.u64 %rd167, [%rd168];
	// end inline asm
	mov.b64 	%fd276, %rd167;
	setp.lt.f64 	%p167, %fd275, %fd276;
	selp.f64 	%fd355, %fd276, %fd275, %p167;
	add.s32 	%r24, %r514, 1024;
	add.s32 	%r388, %r514, 512;
	add.s32 	%r513, %r513, 1024;
	setp.lt.s32 	%p168, %r388, %r6;
	mov.u32 	%r514, %r24;
	@%p168 bra 	$L__BB4_10;
$L__BB4_11:
	setp.lt.u32 	%p169, %r6, 256;
	@%p169 bra 	$L__BB4_16;
	// begin inline asm
	mov.u32 %r452, %laneid;
	// end inline asm
	mov.b64 	%rd183, %fd355;
	mov.b64 	{%r454, %r459}, %rd183;
	mov.b32 	%r460, 1;
	mov.b32 	%r501, 31;
	mov.b32 	%r502, -1;
	// begin inline asm
	shfl.sync.down.b32 %r453, %r454, %r460, %r501, %r502;
	// end inline asm
	// begin inline asm
	shfl.sync.down.b32 %r458, %r459, %r460, %r501, %r502;
	// end inline asm
	mov.b64 	%rd184, {%r453, %r458};
	mov.b64 	%fd324, %rd184;
	setp.gt.s32 	%p197, %r452, 30;
	setp.lt.f64 	%p198, %fd355, %fd324;
	selp.f64 	%fd325, %fd324, %fd355, %p198;
	selp.f64 	%fd326, %fd355, %fd325, %p197;
	mov.b64 	%rd185, %fd326;
	mov.b64 	{%r464, %r469}, %rd185;
	mov.b32 	%r470, 2;
	// begin inline asm
	shfl.sync.down.b32 %r463, %r464, %r470, %r501, %r502;
	// end inline asm
	// begin inline asm
	shfl.sync.down.b32 %r468, %r469, %r470, %r501, %r502;
	// end inline asm
	mov.b64 	%rd186, {%r463, %r468};
	mov.b64 	%fd327, %rd186;
	setp.gt.s32 	%p199, %r452, 29;
	setp.lt.f64 	%p200, %fd326, %fd327;
	selp.f64 	%fd328, %fd327, %fd326, %p200;
	selp.f64 	%fd329, %fd326, %fd328, %p199;
	mov.b64 	%rd187, %fd329;
	mov.b64 	{%r474, %r479}, %rd187;
	mov.b32 	%r480, 4;
	// begin inline asm
	shfl.sync.down.b32 %r473, %r474, %r480, %r501, %r502;
	// end inline asm
	// begin inline asm
	shfl.sync.down.b32 %r478, %r479, %r480, %r501, %r502;
	// end inline asm
	mov.b64 	%rd188, {%r473, %r478};
	mov.b64 	%fd330, %rd188;
	setp.gt.s32 	%p201, %r452, 27;
	setp.lt.f64 	%p202, %fd329, %fd330;
	selp.f64 	%fd331, %fd330, %fd329, %p202;
	selp.f64 	%fd332, %fd329, %fd331, %p201;
	mov.b64 	%rd189, %fd332;
	mov.b64 	{%r484, %r489}, %rd189;
	mov.b32 	%r490, 8;
	// begin inline asm
	shfl.sync.down.b32 %r483, %r484, %r490, %r501, %r502;
	// end inline asm
	// begin inline asm
	shfl.sync.down.b32 %r488, %r489, %r490, %r501, %r502;
	// end inline asm
	mov.b64 	%rd190, {%r483, %r488};
	mov.b64 	%fd333, %rd190;
	setp.gt.s32 	%p203, %r452, 23;
	setp.lt.f64 	%p204, %fd332, %fd333;
	selp.f64 	%fd334, %fd333, %fd332, %p204;
	selp.f64 	%fd335, %fd332, %fd334, %p203;
	mov.b64 	%rd191, %fd335;
	mov.b64 	{%r494, %r499}, %rd191;
	mov.b32 	%r500, 16;
	// begin inline asm
	shfl.sync.down.b32 %r493, %r494, %r500, %r501, %r502;
	// end inline asm
	// begin inline asm
	shfl.sync.down.b32 %r498, %r499, %r500, %r501, %r502;
	// end inline asm
	mov.b64 	%rd192, {%r493, %r498};
	mov.b64 	%fd336, %rd192;
	setp.gt.s32 	%p205, %r452, 15;
	setp.lt.f64 	%p206, %fd335, %fd336;
	selp.f64 	%fd10, %fd336, %fd335, %p206;
	selp.f64 	%fd374, %fd335, %fd10, %p205;
	setp.ne.s32 	%p207, %r452, 0;
	@%p207 bra 	$L__BB4_14;
	shr.u32 	%r503, %r7, 2;
	and.b32  	%r504, %r503, 248;
	mov.u32 	%r505, _ZZN3cub18CUB_300001_SM_10006detail6reduce18DeviceReduceKernelINS2_10policy_hubIdjN4cuda3__47maximumIvEEE10Policy1000EPdjS8_dNS5_3std3__410__identityEEEvT0_PT3_T1_NS0_13GridEvenShareISI_EET2_T4_E12temp_storage;
	add.s32 	%r506, %r505, %r504;
	st.shared.f64 	[%r506+8], %fd10;
$L__BB4_14:
	bar.sync 	0;
	setp.ne.s32 	%p208, %r7, 0;
	@%p208 bra 	$L__BB4_71;
	ld.shared.f64 	%fd337, [_ZZN3cub18CUB_300001_SM_10006detail6reduce18DeviceReduceKernelINS2_10policy_hubIdjN4cuda3__47maximumIvEEE10Policy1000EPdjS8_dNS5_3std3__410__identityEEEvT0_PT3_T1_NS0_13GridEvenShareISI_EET2_T4_E12temp_storage+16];
	setp.lt.f64 	%p209, %fd374, %fd337;
	selp.f64 	%fd338, %fd337, %fd374, %p209;
	ld.shared.f64 	%fd339, [_ZZN3cub18CUB_300001_SM_10006detail6reduce18DeviceReduceKernelINS2_10policy_hubIdjN4cuda3__47maximumIvEEE10Policy1000EPdjS8_dNS5_3std3__410__identityEEEvT0_PT3_T1_NS0_13GridEvenShareISI_EET2_T4_E12temp_storage+24];
	setp.lt.f64 	%p210, %fd338, %fd339;
	selp.f64 	%fd340, %fd339, %fd338, %p210;
	ld.shared.f64 	%fd341, [_ZZN3cub18CUB_300001_SM_10006detail6reduce18DeviceReduceKernelINS2_10policy_hubIdjN4cuda3__47maximumIvEEE10Policy1000EPdjS8_dNS5_3std3__410__identityEEEvT0_PT3_T1_NS0_13GridEvenShareISI_EET2_T4_E12temp_storage+32];
	setp.lt.f64 	%p211, %fd340, %fd341;
	selp.f64 	%fd342, %fd341, %fd340, %p211;
	ld.shared.f64 	%fd343, [_ZZN3cub18CUB_300001_SM_10006detail6reduce18DeviceReduceKernelINS2_10policy_hubIdjN4cuda3__47maximumIvEEE10Policy1000EPdjS8_dNS5_3std3__410__identityEEEvT0_PT3_T1_NS0_13GridEvenShareISI_EET2_T4_E12temp_storage+40];
	setp.lt.f64 	%p212, %fd342, %fd343;
	selp.f64 	%fd344, %fd343, %fd342, %p212;
	ld.shared.f64 	%fd345, [_ZZN3cub18CUB_300001_SM_10006detail6reduce18DeviceReduceKernelINS2_10policy_hubIdjN4cuda3__47maximumIvEEE10Policy1000EPdjS8_dNS5_3std3__410__identityEEEvT0_PT3_T1_NS0_13GridEvenShareISI_EET2_T4_E12temp_storage+48];
	setp.lt.f64 	%p213, %fd344, %fd345;
	selp.f64 	%fd346, %fd345, %fd344, %p213;
	ld.shared.f64 	%fd347, [_ZZN3cub18CUB_300001_SM_10006detail6reduce18DeviceReduceKernelINS2_10policy_hubIdjN4cuda3__47maximumIvEEE10Policy1000EPdjS8_dNS5_3std3__410__identityEEEvT0_PT3_T1_NS0_13GridEvenShareISI_EET2_T4_E12temp_storage+56];
	setp.lt.f64 	%p214, %fd346, %fd347;
	selp.f64 	%fd348, %fd347, %fd346, %p214;
	ld.shared.f64 	%fd349, [_ZZN3cub18CUB_300001_SM_10006detail6reduce18DeviceReduceKernelINS2_10policy_hubIdjN4cuda3__47maximumIvEEE10Policy1000EPdjS8_dNS5_3std3__410__identityEEEvT0_PT3_T1_NS0_13GridEvenShareISI_EET2_T4_E12temp_storage+64];
	setp.lt.f64 	%p215, %fd348, %fd349;
	selp.f64 	%fd374, %fd349, %fd348, %p215;
	bra.uni 	$L__BB4_71;
$L__BB4_16:
	// begin inline asm
	mov.u32 %r389, %laneid;
	// end inline asm
	and.b32  	%r440, %r7, 992;
	add.s32 	%r441, %r440, 32;
	setp.gt.u32 	%p170, %r441, %r6;
	not.b32 	%r442, %r440;
	add.s32 	%r443, %r6, %r442;
	selp.b32 	%r438, %r443, 31, %p170;
	mov.b64 	%rd173, %fd355;
	mov.b64 	{%r391, %r396}, %rd173;
	mov.b32 	%r397, 1;
	mov.b32 	%r439, -1;
	// begin inline asm
	shfl.sync.down.b32 %r390, %r391, %r397, %r438, %r439;
	// end inline asm
	// begin inline asm
	shfl.sync.down.b32 %r395, %r396, %r397, %r438, %r439;
	// end inline asm
	mov.b64 	%rd174, {%r390, %r395};
	mov.b64 	%fd277, %rd174;
	setp.lt.s32 	%p171, %r389, %r438;
	setp.lt.f64 	%p172, %fd355, %fd277;
	selp.f64 	%fd278, %fd277, %fd355, %p172;
	selp.f64 	%fd279, %fd278, %fd355, %p171;
	mov.b64 	%rd175, %fd279;
	mov.b64 	{%r401, %r406}, %rd175;
	mov.b32 	%r407, 2;
	// begin inline asm
	shfl.sync.down.b32 %r400, %r401, %r407, %r438, %r439;
	// end inline asm
	// begin inline asm
	shfl.sync.down.b32 %r405, %r406, %r407, %r438, %r439;
	// end inline asm
	mov.b64 	%rd176, {%r400, %r405};
	mov.b64 	%fd280, %rd176;
	add.s32 	%r444, %r389, 2;
	setp.gt.s32 	%p173, %r444, %r438;
	setp.lt.f64 	%p174, %fd279, %fd280;
	selp.f64 	%fd281, %fd280, %fd279, %p174;
	selp.f64 	%fd282, %fd279, %fd281, %p173;
	mov.b64 	%rd177, %fd282;
	mov.b64 	{%r411, %r416}, %rd177;
	mov.b32 	%r417, 4;
	// begin inline asm
	shfl.sync.down.b32 %r410, %r411, %r417, %r438, %r439;
	// end inline asm
	// begin inline asm
	shfl.sync.down.b32 %r415, %r416, %r417, %r438, %r439;
	// end inline asm
	mov.b64 	%rd178, {%r410, %r415};
	mov.b64 	%fd283, %rd178;
	add.s32 	%r445, %r389, 4;
	setp.gt.s32 	%p175, %r445, %r438;
	setp.lt.f64 	%p176, %fd282, %fd283;
	selp.f64 	%fd284, %fd283, %fd282, %p176;
	selp.f64 	%fd285, %fd282, %fd284, %p175;
	mov.b64 	%rd179, %fd285;
	mov.b64 	{%r421, %r426}, %rd179;
	mov.b32 	%r427, 8;
	// begin inline asm
	shfl.sync.down.b32 %r420, %r421, %r427, %r438, %r439;
	// end inline asm
	// begin inline asm
	shfl.sync.down.b32 %r425, %r426, %r427, %r438, %r439;
	// end inline asm
	mov.b64 	%rd180, {%r420, %r425};
	mov.b64 	%fd286, %rd180;
	add.s32 	%r446, %r389, 8;
	setp.gt.s32 	%p177, %r446, %r438;
	setp.lt.f64 	%p178, %fd285, %fd286;
	selp.f64 	%fd287, %fd286, %fd285, %p178;
	selp.f64 	%fd288, %fd285, %fd287, %p177;
	mov.b64 	%rd181, %fd288;
	mov.b64 	{%r431, %r436}, %rd181;
	mov.b32 	%r437, 16;
	// begin inline asm
	shfl.sync.down.b32 %r430, %r431, %r437, %r438, %r439;
	// end inline asm
	// begin inline asm
	shfl.sync.down.b32 %r435, %r436, %r437, %r438, %r439;
	// end inline asm
	mov.b64 	%rd182, {%r430, %r435};
	mov.b64 	%fd289, %rd182;
	add.s32 	%r447, %r389, 16;
	setp.gt.s32 	%p179, %r447, %r438;
	setp.lt.f64 	%p180, %fd288, %fd289;
	selp.f64 	%fd290, %fd289, %fd288, %p180;
	selp.f64 	%fd374, %fd288, %fd290, %p179;
	setp.ne.s32 	%p181, %r389, 0;
	@%p181 bra 	$L__BB4_18;
	shr.u32 	%r448, %r7, 2;
	and.b32  	%r449, %r448, 248;
	mov.u32 	%r450, _ZZN3cub18CUB_300001_SM_10006detail6reduce18DeviceReduceKernelINS2_10policy_hubIdjN4cuda3__47maximumIvEEE10Policy1000EPdjS8_dNS5_3std3__410__identityEEEvT0_PT3_T1_NS0_13GridEvenShareISI_EET2_T4_E12temp_storage;
	add.s32 	%r451, %r450, %r449;
	st.shared.f64 	[%r451+8], %fd374;
$L__BB4_18:
	bar.sync 	0;
	setp.ne.s32 	%p182, %r7, 0;
	@%p182 bra 	$L__BB4_71;
	setp.gt.u32 	%p183, %r6, 32;
	ld.shared.f64 	%fd291, [_ZZN3cub18CUB_300001_SM_10006detail6reduce18DeviceReduceKernelINS2_10policy_hubIdjN4cuda3__47maximumIvEEE10Policy1000EPdjS8_dNS5_3std3__410__identityEEEvT0_PT3_T1_NS0_13GridEvenShareISI_EET2_T4_E12temp_storage+16];
	setp.lt.f64 	%p184, %fd374, %fd291;
	selp.f64 	%fd293, %fd291, %fd374, %p184;
	selp.f64 	%fd294, %fd293, %fd374, %p183;
	setp.gt.u32 	%p185, %r6, 64;
	ld.shared.f64 	%fd296, [_ZZN3cub18CUB_300001_SM_10006detail6reduce18DeviceReduceKernelINS2_10policy_hubIdjN4cuda3__47maximumIvEEE10Policy1000EPdjS8_dNS5_3std3__410__identityEEEvT0_PT3_T1_NS0_13GridEvenShareISI_EET2_T4_E12temp_storage+24];
	setp.lt.f64 	%p186, %fd294, %fd296;
	selp.f64 	%fd298, %fd296, %fd294, %p186;
	selp.f64 	%fd299, %fd298, %fd294, %p185;
	setp.gt.u32 	%p187, %r6, 96;
	ld.shared.f64 	%fd301, [_ZZN3cub18CUB_300001_SM_10006detail6reduce18DeviceReduceKernelINS2_10policy_hubIdjN4cuda3__47maximumIvEEE10Policy1000EPdjS8_dNS5_3std3__410__identityEEEvT0_PT3_T1_NS0_13GridEvenShareISI_EET2_T4_E12temp_storage+32];
	setp.lt.f64 	%p188, %fd299, %fd301;
	selp.f64 	%fd303, %fd301, %fd299, %p188;
	selp.f64 	%fd304, %fd303, %fd299, %p187;
	setp.gt.u32 	%p189, %r6, 128;
	ld.shared.f64 	%fd306, [_ZZN3cub18CUB_300001_SM_10006detail6reduce18DeviceReduceKernelINS2_10policy_hubIdjN4cuda3__47maximumIvEEE10Policy1000EPdjS8_dNS5_3std3__410__identityEEEvT0_PT3_T1_NS0_13GridEvenShareISI_EET2_T4_E12temp_storage+40];
	setp.lt.f64 	%p190, %fd304, %fd306;
	selp.f64 	%fd308, %fd306, %fd304, %p190;
	selp.f64 	%fd309, %fd308, %fd304, %p189;
	setp.gt.u32 	%p191, %r6, 160;
	ld.shared.f64 	%fd311, [_ZZN3cub18CUB_300001_SM_10006detail6reduce18DeviceReduceKernelINS2_10policy_hubIdjN4cuda3__47maximumIvEEE10Policy1000EPdjS8_dNS5_3std3__410__identityEEEvT0_PT3_T1_NS0_13GridEvenShareISI_EET2_T4_E12temp_storage+48];
	setp.lt.f64 	%p192, %fd309, %fd311;
	selp.f64 	%fd313, %fd311, %fd309, %p192;
	selp.f64 	%fd314, %fd313, %fd309, %p191;
	setp.gt.u32 	%p193, %r6, 192;
	ld.shared.f64 	%fd316, [_ZZN3cub18CUB_300001_SM_10006detail6reduce18DeviceReduceKernelINS2_10policy_hubIdjN4cuda3__47maximumIvEEE10Policy1000EPdjS8_dNS5_3std3__410__identityEEEvT0_PT3_T1_NS0_13GridEvenShareISI_EET2_T4_E12temp_storage+56];
	setp.lt.f64 	%p194, %fd314, %fd316;
	selp.f64 	%fd318, %fd316, %fd314, %p194;
	selp.f64 	%fd319, %fd318, %fd314, %p193;
	setp.gt.u32 	%p195, %r6, 224;
	ld.shared.f64 	%fd321, [_ZZN3cub18CUB_300001_SM_10006detail6reduce18DeviceReduceKernelINS2_10policy_hubIdjN4cuda3__47maximumIvEEE10Policy1000EPdjS8_dNS5_3std3__410__identityEEEvT0_PT3_T1_NS0_13GridEvenShareISI_EET2_T4_E12temp_storage+64];
	setp.lt.f64 	%p196, %fd319, %fd321;
	selp.f64 	%fd323, %fd321, %fd319, %p196;
	selp.f64 	%fd374, %fd323, %fd319, %p195;
	bra.uni 	$L__BB4_71;
$L__BB4_20:
	mov.u32 	%r26, %tid.x;
	shl.b32 	%r305, %r26, 2;
	add.s32 	%r306, %r5, %r305;
	mul.wide.u32 	%rd113, %r306, 8;
	add.s64 	%rd103, %rd1, %rd113;
	// begin inline asm
	ld.global.nc.v2.u64 {%rd101, %rd102}, [%rd103];
	// end inline asm
	add.s64 	%rd106, %rd103, 16;
	// begin inline asm
	ld.global.nc.v2.u64 {%rd104, %rd105}, [%rd106];
	// end inline asm
	mov.b64 	%fd203, %rd101;
	mov.b64 	%fd204, %rd102;
	mov.b64 	%fd205, %rd104;
	mov.b64 	%fd206, %rd105;
	add.s64 	%rd109, %rd103, 8192;
	// begin inline asm
	ld.global.nc.v2.u64 {%rd107, %rd108}, [%rd109];
	// end inline asm
	add.s64 	%rd112, %rd103, 8208;
	// begin inline asm
	ld.global.nc.v2.u64 {%rd110, %rd111}, [%rd112];
	// end inline asm
	mov.b64 	%fd207, %rd107;
	mov.b64 	%fd208, %rd108;
	mov.b64 	%fd209, %rd110;
	mov.b64 	%fd210, %rd111;
	setp.lt.f64 	%p110, %fd203, %fd204;
	selp.f64 	%fd211, %fd204, %fd203, %p110;
	setp.lt.f64 	%p111, %fd211, %fd205;
	selp.f64 	%fd212, %fd205, %fd211, %p111;
	setp.lt.f64 	%p112, %fd212, %fd206;
	selp.f64 	%fd213, %fd206, %fd212, %p112;
	setp.lt.f64 	%p113, %fd213, %fd207;
	selp.f64 	%fd214, %fd207, %fd213, %p113;
	setp.lt.f64 	%p114, %fd214, %fd208;
	selp.f64 	%fd215, %fd208, %fd214, %p114;
	setp.lt.f64 	%p115, %fd215, %fd209;
	selp.f64 	%fd216, %fd209, %fd215, %p115;
	setp.lt.f64 	%p116, %fd216, %fd210;
	selp.f64 	%fd361, %fd210, %fd216, %p116;
	setp.lt.u32 	%p117, %r6, %r4;
	@%p117 bra 	$L__BB4_32;
	add.s32 	%r27, %r4, %r5;
	add.s32 	%r516, %r27, 256;
	add.s32 	%r515, %r27, %r26;
	mov.b32 	%r517, 0;
$L__BB4_22:
	add.s32 	%r5, %r5, %r4;
	add.s32 	%r308, %r1, -2048;
	setp.gt.u32 	%p118, %r5, %r308;
	@%p118 bra 	$L__BB4_24;
	cvt.u64.u32 	%rd126, %r5;
	cvt.u64.u32 	%rd127, %r305;
	add.s64 	%rd128, %rd126, %rd127;
	shl.b64 	%rd129, %rd128, 3;
	add.s64 	%rd116, %rd1, %rd129;
	// begin inline asm
	ld.global.nc.v2.u64 {%rd114, %rd115}, [%rd116];
	// end inline asm
	add.s64 	%rd119, %rd116, 16;
	// begin inline asm
	ld.global.nc.v2.u64 {%rd117, %rd118}, [%rd119];
	// end inline asm
	mov.b64 	%fd217, %rd114;
	mov.b64 	%fd218, %rd115;
	mov.b64 	%fd219, %rd117;
	mov.b64 	%fd220, %rd118;
	add.s64 	%rd122, %rd116, 8192;
	// begin inline asm
	ld.global.nc.v2.u64 {%rd120, %rd121}, [%rd122];
	// end inline asm
	add.s64 	%rd125, %rd116, 8208;
	// begin inline asm
	ld.global.nc.v2.u64 {%rd123, %rd124}, [%rd125];
	// end inline asm
	mov.b64 	%fd221, %rd120;
	mov.b64 	%fd222, %rd121;
	mov.b64 	%fd223, %rd123;
	mov.b64 	%fd224, %rd124;
	setp.lt.f64 	%p119, %fd361, %fd217;
	selp.f64 	%fd225, %fd217, %fd361, %p119;
	setp.lt.f64 	%p120, %fd225, %fd218;
	selp.f64 	%fd226, %fd218, %fd225, %p120;
	setp.lt.f64 	%p121, %fd226, %fd219;
	selp.f64 	%fd227, %fd219, %fd226, %p121;
	setp.lt.f64 	%p122, %fd227, %fd220;
	selp.f64 	%fd228, %fd220, %fd227, %p122;
	setp.lt.f64 	%p123, %fd228, %fd221;
	selp.f64 	%fd229, %fd221, %fd228, %p123;
	setp.lt.f64 	%p124, %fd229, %fd222;
	selp.f64 	%fd230, %fd222, %fd229, %p124;
	setp.lt.f64 	%p125, %fd230, %fd223;
	selp.f64 	%fd231, %fd223, %fd230, %p125;
	setp.lt.f64 	%p126, %fd231, %fd224;
	selp.f64 	%fd361, %fd224, %fd231, %p126;
	sub.s32 	%r310, %r1, %r5;
	setp.lt.u32 	%p127, %r310, %r4;
	add.s32 	%r517, %r517, 1;
	add.s32 	%r516, %r516, %r4;
	add.s32 	%r515, %r515, %r4;
	@%p127 bra 	$L__BB4_32;
	bra.uni 	$L__BB4_22;
$L__BB4_24:
	setp.le.u32 	%p128, %r1, %r5;
	@%p128 bra 	$L__BB4_32;
	sub.s32 	%r38, %r1, %r5;
	setp.ge.s32 	%p129, %r26, %r38;
	@%p129 bra 	$L__BB4_32;
	not.b32 	%r311, %r26;
	add.s32 	%r312, %r1, %r311;
	sub.s32 	%r313, %r312, %r27;
	mul.lo.s32 	%r314, %r2, %r517;
	shl.b32 	%r315, %r314, 11;
	sub.s32 	%r39, %r313, %r315;
	shr.u32 	%r316, %r312, 8;
	add.s32 	%r40, %r316, 1;
	and.b32  	%r317, %r312, 768;
	setp.eq.s32 	%p130, %r317, 768;
	mov.u32 	%r522, %r26;
	@%p130 bra 	$L__BB4_29;
	and.b32  	%r318, %r40, 3;
	neg.s32 	%r519, %r318;
	mov.u32 	%r522, %r26;
$L__BB4_28:
	.pragma "nounroll";
	mul.wide.u32 	%rd132, %r515, 8;
	add.s64 	%rd131, %rd1, %rd132;
	// begin inline asm
	ld.global.nc.u64 %rd130, [%rd131];
	// end inline asm
	mov.b64 	%fd233, %rd130;
	setp.lt.f64 	%p131, %fd361, %fd233;
	selp.f64 	%fd361, %fd233, %fd361, %p131;
	add.s32 	%r522, %r522, 256;
	add.s32 	%r515, %r515, 256;
	add.s32 	%r519, %r519, 1;
	setp.ne.s32 	%p132, %r519, 0;
	@%p132 bra 	$L__BB4_28;
$L__BB4_29:
	setp.lt.u32 	%p133, %r39, 768;
	@%p133 bra 	$L__BB4_32;
	add.s32 	%r524, %r522, 512;
	add.s32 	%r523, %r522, %r516;
$L__BB4_31:
	add.s32 	%r319, %r523, -256;
	mul.wide.u32 	%rd141, %r319, 8;
	add.s64 	%rd134, %rd1, %rd141;
	// begin inline asm
	ld.global.nc.u64 %rd133, [%rd134];
	// end inline asm
	mov.b64 	%fd234, %rd133;
	setp.lt.f64 	%p134, %fd361, %fd234;
	selp.f64 	%fd235, %fd234, %fd361, %p134;
	mul.wide.u32 	%rd142, %r523, 8;
	add.s64 	%rd136, %rd1, %rd142;
	// begin inline asm
	ld.global.nc.u64 %rd135, [%rd136];
	// end inline asm
	mov.b64 	%fd236, %rd135;
	setp.lt.f64 	%p135, %fd235, %fd236;
	selp.f64 	%fd237, %fd236, %fd235, %p135;
	add.s32 	%r320, %r523, 256;
	mul.wide.u32 	%rd143, %r320, 8;
	add.s64 	%rd138, %rd1, %rd143;
	// begin inline asm
	ld.global.nc.u64 %rd137, [%rd138];
	// end inline asm
	mov.b64 	%fd238, %rd137;
	setp.lt.f64 	%p136, %fd237, %fd238;
	selp.f64 	%fd239, %fd238, %fd237, %p136;
	add.s32 	%r321, %r523, 512;
	mul.wide.u32 	%rd144, %r321, 8;
	add.s64 	%rd140, %rd1, %rd144;
	// begin inline asm
	ld.global.nc.u64 %rd139, [%rd140];
	// end inline asm
	mov.b64 	%fd240, %rd139;
	setp.lt.f64 	%p137, %fd239, %fd240;
	selp.f64 	%fd361, %fd240, %fd239, %p137;
	add.s32 	%r53, %r524, 1024;
	add.s32 	%r322, %r524, 512;
	add.s32 	%r523, %r523, 1024;
	setp.lt.s32 	%p138, %r322, %r38;
	mov.u32 	%r524, %r53;
	@%p138 bra 	$L__BB4_31;
$L__BB4_32:
	// begin inline asm
	mov.u32 %r323, %laneid;
	// end inline asm
	mov.b64 	%rd145, %fd361;
	mov.b64 	{%r325, %r330}, %rd145;
	mov.b32 	%r331, 1;
	mov.b32 	%r372, 31;
	mov.b32 	%r373, -1;
	// begin inline asm
	shfl.sync.down.b32 %r324, %r325, %r331, %r372, %r373;
	// end inline asm
	// begin inline asm
	shfl.sync.down.b32 %r329, %r330, %r331, %r372, %r373;
	// end inline asm
	mov.b64 	%rd146, {%r324, %r329};
	mov.b64 	%fd241, %rd146;
	setp.gt.s32 	%p139, %r323, 30;
	setp.lt.f64 	%p140, %fd361, %fd241;
	selp.f64 	%fd242, %fd241, %fd361, %p140;
	selp.f64 	%fd243, %fd361, %fd242, %p139;
	mov.b64 	%rd147, %fd243;
	mov.b64 	{%r335, %r340}, %rd147;
	mov.b32 	%r341, 2;
	// begin inline asm
	shfl.sync.down.b32 %r334, %r335, %r341, %r372, %r373;
	// end inline asm
	// begin inline asm
	shfl.sync.down.b32 %r339, %r340, %r341, %r372, %r373;
	// end inline asm
	mov.b64 	%rd148, {%r334, %r339};
	mov.b64 	%fd244, %rd148;
	setp.gt.s32 	%p141, %r323, 29;
	setp.lt.f64 	%p142, %fd243, %fd244;
	selp.f64 	%fd245, %fd244, %fd243, %p142;
	selp.f64 	%fd246, %fd243, %fd245, %p141;
	mov.b64 	%rd149, %fd246;
	mov.b64 	{%r345, %r350}, %rd149;
	mov.b32 	%r351, 4;
	// begin inline asm
	shfl.sync.down.b32 %r344, %r345, %r351, %r372, %r373;
	// end inline asm
	// begin inline asm
	shfl.sync.down.b32 %r349, %r350, %r351, %r372, %r373;
	// end inline asm
	mov.b64 	%rd150, {%r344, %r349};
	mov.b64 	%fd247, %rd150;
	setp.gt.s32 	%p143, %r323, 27;
	setp.lt.f64 	%p144, %fd246, %fd247;
	selp.f64 	%fd248, %fd247, %fd246, %p144;
	selp.f64 	%fd249, %fd246, %fd248, %p143;
	mov.b64 	%rd151, %fd249;
	mov.b64 	{%r355, %r360}, %rd151;
	mov.b32 	%r361, 8;
	// begin inline asm
	shfl.sync.down.b32 %r354, %r355, %r361, %r372, %r373;
	// end inline asm
	// begin inline asm
	shfl.sync.down.b32 %r359, %r360, %r361, %r372, %r373;
	// end inline asm
	mov.b64 	%rd152, {%r354, %r359};
	mov.b64 	%fd250, %rd152;
	setp.gt.s32 	%p145, %r323, 23;
	setp.lt.f64 	%p146, %fd249, %fd250;
	selp.f64 	%fd251, %fd250, %fd249, %p146;
	selp.f64 	%fd252, %fd249, %fd251, %p145;
	mov.b64 	%rd153, %fd252;
	mov.b64 	{%r365, %r370}, %rd153;
	mov.b32 	%r371, 16;
	// begin inline asm
	shfl.sync.down.b32 %r364, %r365, %r371, %r372, %r373;
	// end inline asm
	// begin inline asm
	shfl.sync.down.b32 %r369, %r370, %r371, %r372, %r373;
	// end inline asm
	mov.b64 	%rd154, {%r364, %r369};
	mov.b64 	%fd253, %rd154;
	setp.gt.s32 	%p147, %r323, 15;
	setp.lt.f64 	%p148, %fd252, %fd253;
	selp.f64 	%fd25, %fd253, %fd252, %p148;
	selp.f64 	%fd374, %fd252, %fd25, %p147;
	setp.ne.s32 	%p149, %r323, 0;
	@%p149 bra 	$L__BB4_34;
	shr.u32 	%r374, %r26, 2;
	and.b32  	%r375, %r374, 248;
	mov.u32 	%r376, _ZZN3cub18CUB_300001_SM_10006detail6reduce18DeviceReduceKernelINS2_10policy_hubIdjN4cuda3__47maximumIvEEE10Policy1000EPdjS8_dNS5_3std3__410__identityEEEvT0_PT3_T1_NS0_13GridEvenShareISI_EET2_T4_E12temp_storage;
	add.s32 	%r377, %r376, %r375;
	st.shared.f64 	[%r377+8], %fd25;
$L__BB4_34:
	bar.sync 	0;
	setp.ne.s32 	%p150, %r26, 0;
	@%p150 bra 	$L__BB4_71;
	ld.shared.f64 	%fd254, [_ZZN3cub18CUB_300001_SM_10006detail6reduce18DeviceReduceKernelINS2_10policy_hubIdjN4cuda3__47maximumIvEEE10Policy1000EPdjS8_dNS5_3std3__410__identityEEEvT0_PT3_T1_NS0_13GridEvenShareISI_EET2_T4_E12temp_storage+16];
	setp.lt.f64 	%p151, %fd374, %fd254;
	selp.f64 	%fd255, %fd254, %fd374, %p151;
	ld.shared.f64 	%fd256, [_ZZN3cub18CUB_300001_SM_10006detail6reduce18DeviceReduceKernelINS2_10policy_hubIdjN4cuda3__47maximumIvEEE10Policy1000EPdjS8_dNS5_3std3__410__identityEEEvT0_PT3_T1_NS0_13GridEvenShareISI_EET2_T4_E12temp_storage+24];
	setp.lt.f64 	%p152, %fd255, %fd256;
	selp.f64 	%fd257, %fd256, %fd255, %p152;
	ld.shared.f64 	%fd258, [_ZZN3cub18CUB_300001_SM_10006detail6reduce18DeviceReduceKernelINS2_10policy_hubIdjN4cuda3__47maximumIvEEE10Policy1000EPdjS8_dNS5_3std3__410__identityEEEvT0_PT3_T1_NS0_13GridEvenShareISI_EET2_T4_E12temp_storage+32];
	setp.lt.f64 	%p153, %fd257, %fd258;
	selp.f64 	%fd259, %fd258, %fd257, %p153;
	ld.shared.f64 	%fd260, [_ZZN3cub18CUB_300001_SM_10006detail6reduce18DeviceReduceKernelINS2_10policy_hubIdjN4cuda3__47maximumIvEEE10Policy1000EPdjS8_dNS5_3std3__410__identityEEEvT0_PT3_T1_NS0_13GridEvenShareISI_EET2_T4_E12temp_storage+40];
	setp.lt.f64 	%p154, %fd259, %fd260;
	selp.f64 	%fd261, %fd260, %fd259, %p154;
	ld.shared.f64 	%fd262, [_ZZN3cub18CUB_300001_SM_10006detail6reduce18DeviceReduceKernelINS2_10policy_hubIdjN4cuda3__47maximumIvEEE10Policy1000EPdjS8_dNS5_3std3__410__identityEEEvT0_PT3_T1_NS0_13GridEvenShareISI_EET2_T4_E12temp_storage+48];
	setp.lt.f64 	%p155, %fd261, %fd262;
	selp.f64 	%fd263, %fd262, %fd261, %p155;
	ld.shared.f64 	%fd264, [_ZZN3cub18CUB_300001_SM_10006detail6reduce18DeviceReduceKernelINS2_10policy_hubIdjN4cuda3__47maximumIvEEE10Policy1000EPdjS8_dNS5_3std3__410__identityEEEvT0_PT3_T1_NS0_13GridEvenShareISI_EET2_T4_E12temp_storage+56];
	setp.lt.f64 	%p156, %fd263, %fd264;
	selp.f64 	%fd265, %fd264, %fd263, %p156;
	ld.shared.f64 	%fd266, [_ZZN3cub18CUB_300001_SM_10006detail6reduce18DeviceReduceKernelINS2_10policy_hubIdjN4cuda3__47maximumIvEEE10Policy1000EPdjS8_dNS5_3std3__410__identityEEEvT0_PT3_T1_NS0_13GridEvenShareISI_EET2_T4_E12temp_storage+64];
	setp.lt.f64 	%p157, %fd265, %fd266;
	selp.f64 	%fd374, %fd266, %fd265, %p157;
	bra.uni 	$L__BB4_71;
$L__BB4_36:
	sub.s32 	%r55, %r1, %r5;
	setp.gt.u32 	%p2, %r55, 2047;
	@%p2 bra 	$L__BB4_55;
	mov.u32 	%r56, %tid.x;
	setp.ge.u32 	%p51, %r56, %r55;
	mov.f64 	%fd367, 0d0000000000000000;
	mov.u32 	%r529, %r56;
	@%p51 bra 	$L__BB4_39;
	add.s32 	%r176, %r5, %r56;
	mul.wide.u32 	%rd65, %r176, 8;
	add.s64 	%rd64, %rd1, %rd65;
	// begin inline asm
	ld.global.nc.u64 %rd63, [%rd64];
	// end inline asm
	mov.b64 	%fd367, %rd63;
	add.s32 	%r529, %r56, 256;
$L__BB4_39:
	setp.ge.u32 	%p52, %r529, %r55;
	@%p52 bra 	$L__BB4_46;
	not.b32 	%r177, %r529;
	add.s32 	%r59, %r1, %r177;
	and.b32  	%r178, %r59, 768;
	setp.eq.s32 	%p53, %r178, 768;
	@%p53 bra 	$L__BB4_43;
	add.s32 	%r527, %r529, %r5;
	shr.u32 	%r179, %r59, 8;
	add.s32 	%r180, %r179, 1;
	and.b32  	%r181, %r180, 3;
	neg.s32 	%r526, %r181;
$L__BB4_42:
	.pragma "nounroll";
	mul.wide.u32 	%rd68, %r527, 8;
	add.s64 	%rd67, %rd1, %rd68;
	// begin inline asm
	ld.global.nc.u64 %rd66, [%rd67];
	// end inline asm
	mov.b64 	%fd122, %rd66;
	setp.lt.f64 	%p54, %fd367, %fd122;
	selp.f64 	%fd367, %fd122, %fd367, %p54;
	add.s32 	%r529, %r529, 256;
	add.s32 	%r527, %r527, 256;
	add.s32 	%r526, %r526, 1;
	setp.ne.s32 	%p55, %r526, 0;
	@%p55 bra 	$L__BB4_42;
$L__BB4_43:
	sub.s32 	%r182, %r59, %r5;
	setp.lt.u32 	%p56, %r182, 768;
	@%p56 bra 	$L__BB4_46;
	add.s32 	%r531, %r529, 512;
	add.s32 	%r530, %r529, %r5;
$L__BB4_45:
	mul.wide.u32 	%rd77, %r530, 8;
	add.s64 	%rd70, %rd1, %rd77;
	// begin inline asm
	ld.global.nc.u64 %rd69, [%rd70];
	// end inline asm
	mov.b64 	%fd123, %rd69;
	setp.lt.f64 	%p57, %fd367, %fd123;
	selp.f64 	%fd124, %fd123, %fd367, %p57;
	add.s32 	%r183, %r530, 256;
	mul.wide.u32 	%rd78, %r183, 8;
	add.s64 	%rd72, %rd1, %rd78;
	// begin inline asm
	ld.global.nc.u64 %rd71, [%rd72];
	// end inline asm
	mov.b64 	%fd125, %rd71;
	setp.lt.f64 	%p58, %fd124, %fd125;
	selp.f64 	%fd126, %fd125, %fd124, %p58;
	add.s32 	%r184, %r530, 512;
	mul.wide.u32 	%rd79, %r184, 8;
	add.s64 	%rd74, %rd1, %rd79;
	// begin inline asm
	ld.global.nc.u64 %rd73, [%rd74];
	// end inline asm
	mov.b64 	%fd127, %rd73;
	setp.lt.f64 	%p59, %fd126, %fd127;
	selp.f64 	%fd128, %fd127, %fd126, %p59;
	add.s32 	%r185, %r530, 768;
	mul.wide.u32 	%rd80, %r185, 8;
	add.s64 	%rd76, %rd1, %rd80;
	// begin inline asm
	ld.global.nc.u64 %rd75, [%rd76];
	// end inline asm
	mov.b64 	%fd129, %rd75;
	setp.lt.f64 	%p60, %fd128, %fd129;
	selp.f64 	%fd367, %fd129, %fd128, %p60;
	add.s32 	%r73, %r531, 1024;
	add.s32 	%r186, %r531, 512;
	add.s32 	%r530, %r530, 1024;
	setp.lt.s32 	%p61, %r186, %r55;
	mov.u32 	%r531, %r73;
	@%p61 bra 	$L__BB4_45;
$L__BB4_46:
	setp.lt.u32 	%p62, %r55, 256;
	@%p62 bra 	$L__BB4_51;
	// begin inline asm
	mov.u32 %r250, %laneid;
	// end inline asm
	mov.b64 	%rd91, %fd367;
	mov.b64 	{%r252, %r257}, %rd91;
	mov.b32 	%r258, 1;
	mov.b32 	%r299, 31;
	mov.b32 	%r300, -1;
	// begin inline asm
	shfl.sync.down.b32 %r251, %r252, %r258, %r299, %r300;
	// end inline asm
	// begin inline asm
	shfl.sync.down.b32 %r256, %r257, %r258, %r299, %r300;
	// end inline asm
	mov.b64 	%rd92, {%r251, %r256};
	mov.b64 	%fd177, %rd92;
	setp.gt.s32 	%p90, %r250, 30;
	setp.lt.f64 	%p91, %fd367, %fd177;
	selp.f64 	%fd178, %fd177, %fd367, %p91;
	selp.f64 	%fd179, %fd367, %fd178, %p90;
	mov.b64 	%rd93, %fd179;
	mov.b64 	{%r262, %r267}, %rd93;
	mov.b32 	%r268, 2;
	// begin inline asm
	shfl.sync.down.b32 %r261, %r262, %r268, %r299, %r300;
	// end inline asm
	// begin inline asm
	shfl.sync.down.b32 %r266, %r267, %r268, %r299, %r300;
	// end inline asm
	mov.b64 	%rd94, {%r261, %r266};
	mov.b64 	%fd180, %rd94;
	setp.gt.s32 	%p92, %r250, 29;
	setp.lt.f64 	%p93, %fd179, %fd180;
	selp.f64 	%fd181, %fd180, %fd179, %p93;
	selp.f64 	%fd182, %fd179, %fd181, %p92;
	mov.b64 	%rd95, %fd182;
	mov.b64 	{%r272, %r277}, %rd95;
	mov.b32 	%r278, 4;
	// begin inline asm
	shfl.sync.down.b32 %r271, %r272, %r278, %r299, %r300;
	// end inline asm
	// begin inline asm
	shfl.sync.down.b32 %r276, %r277, %r278, %r299, %r300;
	// end inline asm
	mov.b64 	%rd96, {%r271, %r276};
	mov.b64 	%fd183, %rd96;
	setp.gt.s32 	%p94, %r250, 27;
	setp.lt.f64 	%p95, %fd182, %fd183;
	selp.f64 	%fd184, %fd183, %fd182, %p95;
	selp.f64 	%fd185, %fd182, %fd184, %p94;
	mov.b64 	%rd97, %fd185;
	mov.b64 	{%r282, %r287}, %rd97;
	mov.b32 	%r288, 8;
	// begin inline asm
	shfl.sync.down.b32 %r281, %r282, %r288, %r299, %r300;
	// end inline asm
	// begin inline asm
	shfl.sync.down.b32 %r286, %r287, %r288, %r299, %r300;
	// end inline asm
	mov.b64 	%rd98, {%r281, %r286};
	mov.b64 	%fd186, %rd98;
	setp.gt.s32 	%p96, %r250, 23;
	setp.lt.f64 	%p97, %fd185, %fd186;
	selp.f64 	%fd187, %fd186, %fd185, %p97;
	selp.f64 	%fd188, %fd185, %fd187, %p96;
	mov.b64 	%rd99, %fd188;
	mov.b64 	{%r292, %r297}, %rd99;
	mov.b32 	%r298, 16;
	// begin inline asm
	shfl.sync.down.b32 %r291, %r292, %r298, %r299, %r300;
	// end inline asm
	// begin inline asm
	shfl.sync.down.b32 %r296, %r297, %r298, %r299, %r300;
	// end inline asm
	mov.b64 	%rd100, {%r291, %r296};
	mov.b64 	%fd189, %rd100;
	setp.gt.s32 	%p98, %r250, 15;
	setp.lt.f64 	%p99, %fd188, %fd189;
	selp.f64 	%fd37, %fd189, %fd188, %p99;
	selp.f64 	%fd374, %fd188, %fd37, %p98;
	setp.ne.s32 	%p100, %r250, 0;
	@%p100 bra 	$L__BB4_49;
	shr.u32 	%r301, %r56, 2;
	and.b32  	%r302, %r301, 248;
	mov.u32 	%r303, _ZZN3cub18CUB_300001_SM_10006detail6reduce18DeviceReduceKernelINS2_10policy_hubIdjN4cuda3__47maximumIvEEE10Policy1000EPdjS8_dNS5_3std3__410__identityEEEvT0_PT3_T1_NS0_13GridEvenShareISI_EET2_T4_E12temp_storage;
	add.s32 	%r304, %r303, %r302;
	st.shared.f64 	[%r304+8], %fd37;
$L__BB4_49:
	bar.sync 	0;
	setp.ne.s32 	%p101, %r56, 0;
	@%p101 bra 	$L__BB4_71;
	ld.shared.f64 	%fd190, [_ZZN3cub18CUB_300001_SM_10006detail6reduce18DeviceReduceKernelINS2_10policy_hubIdjN4cuda3__47maximumIvEEE10Policy1000EPdjS8_dNS5_3std3__410__identityEEEvT0_PT3_T1_NS0_13GridEvenShareISI_EET2_T4_E12temp_storage+16];
	setp.lt.f64 	%p102, %fd374, %fd190;
	selp.f64 	%fd191, %fd190, %fd374, %p102;
	ld.shared.f64 	%fd192, [_ZZN3cub18CUB_300001_SM_10006detail6reduce18DeviceReduceKernelINS2_10policy_hubIdjN4cuda3__47maximumIvEEE10Policy1000EPdjS8_dNS5_3std3__410__identityEEEvT0_PT3_T1_NS0_13GridEvenShareISI_EET2_T4_E12temp_storage+24];
	setp.lt.f64 	%p103, %fd191, %fd192;
	selp.f64 	%fd193, %fd192, %fd191, %p103;
	ld.shared.f64 	%fd194, [_ZZN3cub18CUB_300001_SM_10006detail6reduce18DeviceReduceKernelINS2_10policy_hubIdjN4cuda3__47maximumIvEEE10Policy1000EPdjS8_dNS5_3std3__410__identityEEEvT0_PT3_T1_NS0_13GridEvenShareISI_EET2_T4_E12temp_storage+32];
	setp.lt.f64 	%p104, %fd193, %fd194;
	selp.f64 	%fd195, %fd194, %fd193, %p104;
	ld.shared.f64 	%fd196, [_ZZN3cub18CUB_300001_SM_10006detail6reduce18DeviceReduceKernelINS2_10policy_hubIdjN4cuda3__47maximumIvEEE10Policy1000EPdjS8_dNS5_3std3__410__identityEEEvT0_PT3_T1_NS0_13GridEvenShareISI_EET2_T4_E12temp_storage+40];
	setp.lt.f64 	%p105, %fd195, %fd196;
	selp.f64 	%fd197, %fd196, %fd195, %p105;
	ld.shared.f64 	%fd198, [_ZZN3cub18CUB_300001_SM_10006detail6reduce18DeviceReduceKernelINS2_10policy_hubIdjN4cuda3__47maximumIvEEE10Policy1000EPdjS8_dNS5_3std3__410__identityEEEvT0_PT3_T1_NS0_13GridEvenShareISI_EET2_T4_E12temp_storage+48];
	setp.lt.f64 	%p106, %fd197, %fd198;
	selp.f64 	%fd199, %fd198, %fd197, %p106;
	ld.shared.f64 	%fd200, [_ZZN3cub18CUB_300001_SM_10006detail6reduce18DeviceReduceKernelINS2_10policy_hubIdjN4cuda3__47maximumIvEEE10Policy1000EPdjS8_dNS5_3std3__410__identityEEEvT0_PT3_T1_NS0_13GridEvenShareISI_EET2_T4_E12temp_storage+56];
	setp.lt.f64 	%p107, %fd199, %fd200;
	selp.f64 	%fd201, %fd200, %fd199, %p107;
	ld.shared.f64 	%fd202, [_ZZN3cub18CUB_300001_SM_10006detail6reduce18DeviceReduceKernelINS2_10policy_hubIdjN4cuda3__47maximumIvEEE10Policy1000EPdjS8_dNS5_3std3__410__identityEEEvT0_PT3_T1_NS0_13GridEvenShareISI_EET2_T4_E12temp_storage+64];
	setp.lt.f64 	%p108, %fd201, %fd202;
	selp.f64 	%fd374, %fd202, %fd201, %p108;
	bra.uni 	$L__BB4_71;
$L__BB4_51:
	// begin inline asm
	mov.u32 %r187, %laneid;
	// end inline asm
	and.b32  	%r238, %r56, 992;
	add.s32 	%r239, %r238, 32;
	setp.gt.u32 	%p63, %r239, %r55;
	not.b32 	%r240, %r238;
	add.s32 	%r241, %r55, %r240;
	selp.b32 	%r236, %r241, 31, %p63;
	mov.b64 	%rd81, %fd367;
	mov.b64 	{%r189, %r194}, %rd81;
	mov.b32 	%r195, 1;
	mov.b32 	%r237, -1;
	// begin inline asm
	shfl.sync.down.b32 %r188, %r189, %r195, %r236, %r237;
	// end inline asm
	// begin inline asm
	shfl.sync.down.b32 %r193, %r194, %r195, %r236, %r237;
	// end inline asm
	mov.b64 	%rd82, {%r188, %r193};
	mov.b64 	%fd130, %rd82;
	setp.lt.s32 	%p64, %r187, %r236;
	setp.lt.f64 	%p65, %fd367, %fd130;
	selp.f64 	%fd131, %fd130, %fd367, %p65;
	selp.f64 	%fd132, %fd131, %fd367, %p64;
	mov.b64 	%rd83, %fd132;
	mov.b64 	{%r199, %r204}, %rd83;
	mov.b32 	%r205, 2;
	// begin inline asm
	shfl.sync.down.b32 %r198, %r199, %r205, %r236, %r237;
	// end inline asm
	// begin inline asm
	shfl.sync.down.b32 %r203, %r204, %r205, %r236, %r237;
	// end inline asm
	mov.b64 	%rd84, {%r198, %r203};
	mov.b64 	%fd133, %rd84;
	add.s32 	%r242, %r187, 2;
	setp.gt.s32 	%p66, %r242, %r236;
	setp.lt.f64 	%p67, %fd132, %fd133;
	selp.f64 	%fd134, %fd133, %fd132, %p67;
	selp.f64 	%fd135, %fd132, %fd134, %p66;
	mov.b64 	%rd85, %fd135;
	mov.b64 	{%r209, %r214}, %rd85;
	mov.b32 	%r215, 4;
	// begin inline asm
	shfl.sync.down.b32 %r208, %r209, %r215, %r236, %r237;
	// end inline asm
	// begin inline asm
	shfl.sync.down.b32 %r213, %r214, %r215, %r236, %r237;
	// end inline asm
	mov.b64 	%rd86, {%r208, %r213};
	mov.b64 	%fd136, %rd86;
	add.s32 	%r243, %r187, 4;
	setp.gt.s32 	%p68, %r243, %r236;
	setp.lt.f64 	%p69, %fd135, %fd136;
	selp.f64 	%fd137, %fd136, %fd135, %p69;
	selp.f64 	%fd138, %fd135, %fd137, %p68;
	mov.b64 	%rd87, %fd138;
	mov.b64 	{%r219, %r224}, %rd87;
	mov.b32 	%r225, 8;
	// begin inline asm
	shfl.sync.down.b32 %r218, %r219, %r225, %r236, %r237;
	// end inline asm
	// begin inline asm
	shfl.sync.down.b32 %r223, %r224, %r225, %r236, %r237;
	// end inline asm
	mov.b64 	%rd88, {%r218, %r223};
	mov.b64 	%fd139, %rd88;
	add.s32 	%r244, %r187, 8;
	setp.gt.s32 	%p70, %r244, %r236;
	setp.lt.f64 	%p71, %fd138, %fd139;
	selp.f64 	%fd140, %fd139, %fd138, %p71;
	selp.f64 	%fd141, %fd138, %fd140, %p70;
	mov.b64 	%rd89, %fd141;
	mov.b64 	{%r229, %r234}, %rd89;
	mov.b32 	%r235, 16;
	// begin inline asm
	shfl.sync.down.b32 %r228, %r229, %r235, %r236, %r237;
	// end inline asm
	// begin inline asm
	shfl.sync.down.b32 %r233, %r234, %r235, %r236, %r237;
	// end inline asm
	mov.b64 	%rd90, {%r228, %r233};
	mov.b64 	%fd142, %rd90;
	add.s32 	%r245, %r187, 16;
	setp.gt.s32 	%p72, %r245, %r236;
	setp.lt.f64 	%p73, %fd141, %fd142;
	selp.f64 	%fd143, %fd142, %fd141, %p73;
	selp.f64 	%fd374, %fd141, %fd143, %p72;
	setp.ne.s32 	%p74, %r187, 0;
	@%p74 bra 	$L__BB4_53;
	shr.u32 	%r246, %r56, 2;
	and.b32  	%r247, %r246, 248;
	mov.u32 	%r248, _ZZN3cub18CUB_300001_SM_10006detail6reduce18DeviceReduceKernelINS2_10policy_hubIdjN4cuda3__47maximumIvEEE10Policy1000EPdjS8_dNS5_3std3__410__identityEEEvT0_PT3_T1_NS0_13GridEvenShareISI_EET2_T4_E12temp_storage;
	add.s32 	%r249, %r248, %r247;
	st.shared.f64 	[%r249+8], %fd374;
$L__BB4_53:
	bar.sync 	0;
	setp.ne.s32 	%p75, %r56, 0;
	@%p75 bra 	$L__BB4_71;
	setp.gt.u32 	%p76, %r55, 32;
	ld.shared.f64 	%fd144, [_ZZN3cub18CUB_300001_SM_10006detail6reduce18DeviceReduceKernelINS2_10policy_hubIdjN4cuda3__47maximumIvEEE10Policy1000EPdjS8_dNS5_3std3__410__identityEEEvT0_PT3_T1_NS0_13GridEvenShareISI_EET2_T4_E12temp_storage+16];
	setp.lt.f64 	%p77, %fd374, %fd144;
	selp.f64 	%fd146, %fd144, %fd374, %p77;
	selp.f64 	%fd147, %fd146, %fd374, %p76;
	setp.gt.u32 	%p78, %r55, 64;
	ld.shared.f64 	%fd149, [_ZZN3cub18CUB_300001_SM_10006detail6reduce18DeviceReduceKernelINS2_10policy_hubIdjN4cuda3__47maximumIvEEE10Policy1000EPdjS8_dNS5_3std3__410__identityEEEvT0_PT3_T1_NS0_13GridEvenShareISI_EET2_T4_E12temp_storage+24];
	setp.lt.f64 	%p79, %fd147, %fd149;
	selp.f64 	%fd151, %fd149, %fd147, %p79;
	selp.f64 	%fd152, %fd151, %fd147, %p78;
	setp.gt.u32 	%p80, %r55, 96;
	ld.shared.f64 	%fd154, [_ZZN3cub18CUB_300001_SM_10006detail6reduce18DeviceReduceKernelINS2_10policy_hubIdjN4cuda3__47maximumIvEEE10Policy1000EPdjS8_dNS5_3std3__410__identityEEEvT0_PT3_T1_NS0_13GridEvenShareISI_EET2_T4_E12temp_storage+32];
	setp.lt.f64 	%p81, %fd152, %fd154;
	selp.f64 	%fd156, %fd154, %fd152, %p81;
	selp.f64 	%fd157, %fd156, %fd152, %p80;
	setp.gt.u32 	%p82, %r55, 128;
	ld.shared.f64 	%fd159, [_ZZN3cub18CUB_300001_SM_10006detail6reduce18DeviceReduceKernelINS2_10policy_hubIdjN4cuda3__47maximumIvEEE10Policy1000EPdjS8_dNS5_3std3__410__identityEEEvT0_PT3_T1_NS0_13GridEvenShareISI_EET2_T4_E12temp_storage+40];
	setp.lt.f64 	%p83, %fd157, %fd159;
	selp.f64 	%fd161, %fd159, %fd157, %p83;
	selp.f64 	%fd162, %fd161, %fd157, %p82;
	setp.gt.u32 	%p84, %r55, 160;
	ld.shared.f64 	%fd164, [_ZZN3cub18CUB_300001_SM_10006detail6reduce18DeviceReduceKernelINS2_10policy_hubIdjN4cuda3__47maximumIvEEE10Policy1000EPdjS8_dNS5_3std3__410__identityEEEvT0_PT3_T1_NS0_13GridEvenShareISI_EET2_T4_E12temp_storage+48];
	setp.lt.f64 	%p85, %fd162, %fd164;
	selp.f64 	%fd166, %fd164, %fd162, %p85;
	selp.f64 	%fd167, %fd166, %fd162, %p84;
	setp.gt.u32 	%p86, %r55, 192;
	ld.shared.f64 	%fd169, [_ZZN3cub18CUB_300001_SM_10006detail6reduce18DeviceReduceKernelINS2_10policy_hubIdjN4cuda3__47maximumIvEEE10Policy1000EPdjS8_dNS5_3std3__410__identityEEEvT0_PT3_T1_NS0_13GridEvenShareISI_EET2_T4_E12temp_storage+56];
	setp.lt.f64 	%p87, %fd167, %fd169;
	selp.f64 	%fd171, %fd169, %fd167, %p87;
	selp.f64 	%fd172, %fd171, %fd167, %p86;
	setp.gt.u32 	%p88, %r55, 224;
	ld.shared.f64 	%fd174, [_ZZN3cub18CUB_300001_SM_10006detail6reduce18DeviceReduceKernelINS2_10policy_hubIdjN4cuda3__47maximumIvEEE10Policy1000EPdjS8_dNS5_3std3__410__identityEEEvT0_PT3_T1_NS0_13GridEvenShareISI_EET2_T4_E12temp_storage+64];
	setp.lt.f64 	%p89, %fd172, %fd174;
	selp.f64 	%fd176, %fd174, %fd172, %p89;
	selp.f64 	%fd374, %fd176, %fd172, %p88;
	bra.uni 	$L__BB4_71;
$L__BB4_55:
	mov.u32 	%r75, %tid.x;
	add.s32 	%r104, %r75, %r5;
	mul.wide.u32 	%rd20, %r104, 8;
	add.s64 	%rd5, %rd1, %rd20;
	// begin inline asm
	ld.global.nc.u64 %rd4, [%rd5];
	// end inline asm
	mov.b64 	%fd56, %rd4;
	add.s64 	%rd7, %rd5, 2048;
	// begin inline asm
	ld.global.nc.u64 %rd6, [%rd7];
	// end inline asm
	mov.b64 	%fd57, %rd6;
	add.s64 	%rd9, %rd5, 4096;
	// begin inline asm
	ld.global.nc.u64 %rd8, [%rd9];
	// end inline asm
	mov.b64 	%fd58, %rd8;
	add.s64 	%rd11, %rd5, 6144;
	// begin inline asm
	ld.global.nc.u64 %rd10, [%rd11];
	// end inline asm
	mov.b64 	%fd59, %rd10;
	add.s64 	%rd13, %rd5, 8192;
	// begin inline asm
	ld.global.nc.u64 %rd12, [%rd13];
	// end inline asm
	mov.b64 	%fd60, %rd12;
	add.s64 	%rd15, %rd5, 10240;
	// begin inline asm
	ld.global.nc.u64 %rd14, [%rd15];
	// end inline asm
	mov.b64 	%fd61, %rd14;
	add.s64 	%rd17, %rd5, 12288;
	// begin inline asm
	ld.global.nc.u64 %rd16, [%rd17];
	// end inline asm
	mov.b64 	%fd62, %rd16;
	add.s64 	%rd19, %rd5, 14336;
	// begin inline asm
	ld.global.nc.u64 %rd18, [%rd19];
	// end inline asm
	mov.b64 	%fd63, %rd18;
	setp.lt.f64 	%p3, %fd56, %fd57;
	selp.f64 	%fd64, %fd57, %fd56, %p3;
	setp.lt.f64 	%p4, %fd64, %fd58;
	selp.f64 	%fd65, %fd58, %fd64, %p4;
	setp.lt.f64 	%p5, %fd65, %fd59;
	selp.f64 	%fd66, %fd59, %fd65, %p5;
	setp.lt.f64 	%p6, %fd66, %fd60;
	selp.f64 	%fd67, %fd60, %fd66, %p6;
	setp.lt.f64 	%p7, %fd67, %fd61;
	selp.f64 	%fd68, %fd61, %fd67, %p7;
	setp.lt.f64 	%p8, %fd68, %fd62;
	selp.f64 	%fd69, %fd62, %fd68, %p8;
	setp.lt.f64 	%p9, %fd69, %fd63;
	selp.f64 	%fd373, %fd63, %fd69, %p9;
	setp.lt.u32 	%p10, %r55, %r4;
	@%p10 bra 	$L__BB4_67;
	add.s32 	%r76, %r4, %r5;
	add.s32 	%r533, %r76, 256;
	add.s32 	%r532, %r76, %r75;
	mov.b32 	%r534, 0;
$L__BB4_57:
	add.s32 	%r5, %r5, %r4;
	add.s32 	%r106, %r1, -2048;
	setp.gt.u32 	%p11, %r5, %r106;
	@%p11 bra 	$L__BB4_59;
	add.s32 	%r107, %r75, %r5;
	mul.wide.u32 	%rd37, %r107, 8;
	add.s64 	%rd22, %rd1, %rd37;
	// begin inline asm
	ld.global.nc.u64 %rd21, [%rd22];
	// end inline asm
	mov.b64 	%fd70, %rd21;
	add.s64 	%rd24, %rd22, 2048;
	// begin inline asm
	ld.global.nc.u64 %rd23, [%rd24];
	// end inline asm
	mov.b64 	%fd71, %rd23;
	add.s64 	%rd26, %rd22, 4096;
	// begin inline asm
	ld.global.nc.u64 %rd25, [%rd26];
	// end inline asm
	mov.b64 	%fd72, %rd25;
	add.s64 	%rd28, %rd22, 6144;
	// begin inline asm
	ld.global.nc.u64 %rd27, [%rd28];
	// end inline asm
	mov.b64 	%fd73, %rd27;
	add.s64 	%rd30, %rd22, 8192;
	// begin inline asm
	ld.global.nc.u64 %rd29, [%rd30];
	// end inline asm
	mov.b64 	%fd74, %rd29;
	add.s64 	%rd32, %rd22, 10240;
	// begin inline asm
	ld.global.nc.u64 %rd31, [%rd32];
	// end inline asm
	mov.b64 	%fd75, %rd31;
	add.s64 	%rd34, %rd22, 12288;
	// begin inline asm
	ld.global.nc.u64 %rd33, [%rd34];
	// end inline asm
	mov.b64 	%fd76, %rd33;
	add.s64 	%rd36, %rd22, 14336;
	// begin inline asm
	ld.global.nc.u64 %rd35, [%rd36];
	// end inline asm
	mov.b64 	%fd77, %rd35;
	setp.lt.f64 	%p12, %fd373, %fd70;
	selp.f64 	%fd78, %fd70, %fd373, %p12;
	setp.lt.f64 	%p13, %fd78, %fd71;
	selp.f64 	%fd79, %fd71, %fd78, %p13;
	setp.lt.f64 	%p14, %fd79, %fd72;
	selp.f64 	%fd80, %fd72, %fd79, %p14;
	setp.lt.f64 	%p15, %fd80, %fd73;
	selp.f64 	%fd81, %fd73, %fd80, %p15;
	setp.lt.f64 	%p16, %fd81, %fd74;
	selp.f64 	%fd82, %fd74, %fd81, %p16;
	setp.lt.f64 	%p17, %fd82, %fd75;
	selp.f64 	%fd83, %fd75, %fd82, %p17;
	setp.lt.f64 	%p18, %fd83, %fd76;
	selp.f64 	%fd84, %fd76, %fd83, %p18;
	setp.lt.f64 	%p19, %fd84, %fd77;
	selp.f64 	%fd373, %fd77, %fd84, %p19;
	sub.s32 	%r108, %r1, %r5;
	setp.lt.u32 	%p20, %r108, %r4;
	add.s32 	%r534, %r534, 1;
	add.s32 	%r533, %r533, %r4;
	add.s32 	%r532, %r532, %r4;
	@%p20 bra 	$L__BB4_67;
	bra.uni 	$L__BB4_57;
$L__BB4_59:
	setp.le.u32 	%p21, %r1, %r5;
	@%p21 bra 	$L__BB4_67;
	sub.s32 	%r87, %r1, %r5;
	setp.ge.s32 	%p22, %r75, %r87;
	@%p22 bra 	$L__BB4_67;
	not.b32 	%r109, %r75;
	add.s32 	%r110, %r1, %r109;
	sub.s32 	%r111, %r110, %r76;
	mul.lo.s32 	%r112, %r2, %r534;
	shl.b32 	%r113, %r112, 11;
	sub.s32 	%r88, %r111, %r113;
	shr.u32 	%r114, %r110, 8;
	add.s32 	%r89, %r114, 1;
	and.b32  	%r115, %r110, 768;
	setp.eq.s32 	%p23, %r115, 768;
	mov.u32 	%r539, %r75;
	@%p23 bra 	$L__BB4_64;
	and.b32  	%r116, %r89, 3;
	neg.s32 	%r536, %r116;
	mov.u32 	%r539, %r75;
$L__BB4_63:
	.pragma "nounroll";
	mul.wide.u32 	%rd40, %r532, 8;
	add.s64 	%rd39, %rd1, %rd40;
	// begin inline asm
	ld.global.nc.u64 %rd38, [%rd39];
	// end inline asm
	mov.b64 	%fd86, %rd38;
	setp.lt.f64 	%p24, %fd373, %fd86;
	selp.f64 	%fd373, %fd86, %fd373, %p24;
	add.s32 	%r539, %r539, 256;
	add.s32 	%r532, %r532, 256;
	add.s32 	%r536, %r536, 1;
	setp.ne.s32 	%p25, %r536, 0;
	@%p25 bra 	$L__BB4_63;
$L__BB4_64:
	setp.lt.u32 	%p26, %r88, 768;
	@%p26 bra 	$L__BB4_67;
	add.s32 	%r541, %r539, 512;
	add.s32 	%r540, %r539, %r533;
$L__BB4_66:
	add.s32 	%r117, %r540, -256;
	mul.wide.u32 	%rd49, %r117, 8;
	add.s64 	%rd42, %rd1, %rd49;
	// begin inline asm
	ld.global.nc.u64 %rd41, [%rd42];
	// end inline asm
	mov.b64 	%fd87, %rd41;
	setp.lt.f64 	%p27, %fd373, %fd87;
	selp.f64 	%fd88, %fd87, %fd373, %p27;
	mul.wide.u32 	%rd50, %r540, 8;
	add.s64 	%rd44, %rd1, %rd50;
	// begin inline asm
	ld.global.nc.u64 %rd43, [%rd44];
	// end inline asm
	mov.b64 	%fd89, %rd43;
	setp.lt.f64 	%p28, %fd88, %fd89;
	selp.f64 	%fd90, %fd89, %fd88, %p28;
	add.s32 	%r118, %r540, 256;
	mul.wide.u32 	%rd51, %r118, 8;
	add.s64 	%rd46, %rd1, %rd51;
	// begin inline asm
	ld.global.nc.u64 %rd45, [%rd46];
	// end inline asm
	mov.b64 	%fd91, %rd45;
	setp.lt.f64 	%p29, %fd90, %fd91;
	selp.f64 	%fd92, %fd91, %fd90, %p29;
	add.s32 	%r119, %r540, 512;
	mul.wide.u32 	%rd52, %r119, 8;
	add.s64 	%rd48, %rd1, %rd52;
	// begin inline asm
	ld.global.nc.u64 %rd47, [%rd48];
	// end inline asm
	mov.b64 	%fd93, %rd47;
	setp.lt.f64 	%p30, %fd92, %fd93;
	selp.f64 	%fd373, %fd93, %fd92, %p30;
	add.s32 	%r102, %r541, 1024;
	add.s32 	%r120, %r541, 512;
	add.s32 	%r540, %r540, 1024;
	setp.lt.s32 	%p31, %r120, %r87;
	mov.u32 	%r541, %r102;
	@%p31 bra 	$L__BB4_66;
$L__BB4_67:
	// begin inline asm
	mov.u32 %r121, %laneid;
	// end inline asm
	mov.b64 	%rd53, %fd373;
	mov.b64 	{%r123, %r128}, %rd53;
	mov.b32 	%r129, 1;
	mov.b32 	%r170, 31;
	mov.b32 	%r171, -1;
	// begin inline asm
	shfl.sync.down.b32 %r122, %r123, %r129, %r170, %r171;
	// end inline asm
	// begin inline asm
	shfl.sync.down.b32 %r127, %r128, %r129, %r170, %r171;
	// end inline asm
	mov.b64 	%rd54, {%r122, %r127};
	mov.b64 	%fd94, %rd54;
	setp.gt.s32 	%p32, %r121, 30;
	setp.lt.f64 	%p33, %fd373, %fd94;
	selp.f64 	%fd95, %fd94, %fd373, %p33;
	selp.f64 	%fd96, %fd373, %fd95, %p32;
	mov.b64 	%rd55, %fd96;
	mov.b64 	{%r133, %r138}, %rd55;
	mov.b32 	%r139, 2;
	// begin inline asm
	shfl.sync.down.b32 %r132, %r133, %r139, %r170, %r171;
	// end inline asm
	// begin inline asm
	shfl.sync.down.b32 %r137, %r138, %r139, %r170, %r171;
	// end inline asm
	mov.b64 	%rd56, {%r132, %r137};
	mov.b64 	%fd97, %rd56;
	setp.gt.s32 	%p34, %r121, 29;
	setp.lt.f64 	%p35, %fd96, %fd97;
	selp.f64 	%fd98, %fd97, %fd96, %p35;
	selp.f64 	%fd99, %fd96, %fd98, %p34;
	mov.b64 	%rd57, %fd99;
	mov.b64 	{%r143, %r148}, %rd57;
	mov.b32 	%r149, 4;
	// begin inline asm
	shfl.sync.down.b32 %r142, %r143, %r149, %r170, %r171;
	// end inline asm
	// begin inline asm
	shfl.sync.down.b32 %r147, %r148, %r149, %r170, %r171;
	// end inline asm
	mov.b64 	%rd58, {%r142, %r147};
	mov.b64 	%fd100, %rd58;
	setp.gt.s32 	%p36, %r121, 27;
	setp.lt.f64 	%p37, %fd99, %fd100;
	selp.f64 	%fd101, %fd100, %fd99, %p37;
	selp.f64 	%fd102, %fd99, %fd101, %p36;
	mov.b64 	%rd59, %fd102;
	mov.b64 	{%r153, %r158}, %rd59;
	mov.b32 	%r159, 8;
	// begin inline asm
	shfl.sync.down.b32 %r152, %r153, %r159, %r170, %r171;
	// end inline asm
	// begin inline asm
	shfl.sync.down.b32 %r157, %r158, %r159, %r170, %r171;
	// end inline asm
	mov.b64 	%rd60, {%r152, %r157};
	mov.b64 	%fd103, %rd60;
	setp.gt.s32 	%p38, %r121, 23;
	setp.lt.f64 	%p39, %fd102, %fd103;
	selp.f64 	%fd104, %fd103, %fd102, %p39;
	selp.f64 	%fd105, %fd102, %fd104, %p38;
	mov.b64 	%rd61, %fd105;
	mov.b64 	{%r163, %r168}, %rd61;
	mov.b32 	%r169, 16;
	// begin inline asm
	shfl.sync.down.b32 %r162, %r163, %r169, %r170, %r171;
	// end inline asm
	// begin inline asm
	shfl.sync.down.b32 %r167, %r168, %r169, %r170, %r171;
	// end inline asm
	mov.b64 	%rd62, {%r162, %r167};
	mov.b64 	%fd106, %rd62;
	setp.gt.s32 	%p40, %r121, 15;
	setp.lt.f64 	%p41, %fd105, %fd106;
	selp.f64 	%fd52, %fd106, %fd105, %p41;
	selp.f64 	%fd374, %fd105, %fd52, %p40;
	setp.ne.s32 	%p42, %r121, 0;
	@%p42 bra 	$L__BB4_69;
	shr.u32 	%r172, %r75, 2;
	and.b32  	%r173, %r172, 248;
	mov.u32 	%r174, _ZZN3cub18CUB_300001_SM_10006detail6reduce18DeviceReduceKernelINS2_10policy_hubIdjN4cuda3__47maximumIvEEE10Policy1000EPdjS8_dNS5_3std3__410__identityEEEvT0_PT3_T1_NS0_13GridEvenShareISI_EET2_T4_E12temp_storage;
	add.s32 	%r175, %r174, %r173;
	st.shared.f64 	[%r175+8], %fd52;
$L__BB4_69:
	bar.sync 	0;
	setp.ne.s32 	%p43, %r75, 0;
	@%p43 bra 	$L__BB4_71;
	ld.shared.f64 	%fd107, [_ZZN3cub18CUB_300001_SM_10006detail6reduce18DeviceReduceKernelINS2_10policy_hubIdjN4cuda3__47maximumIvEEE10Policy1000EPdjS8_dNS5_3std3__410__identityEEEvT0_PT3_T1_NS0_13GridEvenShareISI_EET2_T4_E12temp_storage+16];
	setp.lt.f64 	%p44, %fd374, %fd107;
	selp.f64 	%fd108, %fd107, %fd374, %p44;
	ld.shared.f64 	%fd109, [_ZZN3cub18CUB_300001_SM_10006detail6reduce18DeviceReduceKernelINS2_10policy_hubIdjN4cuda3__47maximumIvEEE10Policy1000EPdjS8_dNS5_3std3__410__identityEEEvT0_PT3_T1_NS0_13GridEvenShareISI_EET2_T4_E12temp_storage+24];
	setp.lt.f64 	%p45, %fd108, %fd109;
	selp.f64 	%fd110, %fd109, %fd108, %p45;
	ld.shared.f64 	%fd111, [_ZZN3cub18CUB_300001_SM_10006detail6reduce18DeviceReduceKernelINS2_10policy_hubIdjN4cuda3__47maximumIvEEE10Policy1000EPdjS8_dNS5_3std3__410__identityEEEvT0_PT3_T1_NS0_13GridEvenShareISI_EET2_T4_E12temp_storage+32];
	setp.lt.f64 	%p46, %fd110, %fd111;
	selp.f64 	%fd112, %fd111, %fd110, %p46;
	ld.shared.f64 	%fd113, [_ZZN3cub18CUB_300001_SM_10006detail6reduce18DeviceReduceKernelINS2_10policy_hubIdjN4cuda3__47maximumIvEEE10Policy1000EPdjS8_dNS5_3std3__410__identityEEEvT0_PT3_T1_NS0_13GridEvenShareISI_EET2_T4_E12temp_storage+40];
	setp.lt.f64 	%p47, %fd112, %fd113;
	selp.f64 	%fd114, %fd113, %fd112, %p47;
	ld.shared.f64 	%fd115, [_ZZN3cub18CUB_300001_SM_10006detail6reduce18DeviceReduceKernelINS2_10policy_hubIdjN4cuda3__47maximumIvEEE10Policy1000EPdjS8_dNS5_3std3__410__identityEEEvT0_PT3_T1_NS0_13GridEvenShareISI_EET2_T4_E12temp_storage+48];
	setp.lt.f64 	%p48, %fd114, %fd115;
	selp.f64 	%fd116, %fd115, %fd114, %p48;
	ld.shared.f64 	%fd117, [_ZZN3cub18CUB_300001_SM_10006detail6reduce18DeviceReduceKernelINS2_10policy_hubIdjN4cuda3__47maximumIvEEE10Policy1000EPdjS8_dNS5_3std3__410__identityEEEvT0_PT3_T1_NS0_13GridEvenShareISI_EET2_T4_E12temp_storage+56];
	setp.lt.f64 	%p49, %fd116, %fd117;
	selp.f64 	%fd118, %fd117, %fd116, %p49;
	ld.shared.f64 	%fd119, [_ZZN3cub18CUB_300001_SM_10006detail6reduce18DeviceReduceKernelINS2_10policy_hubIdjN4cuda3__47maximumIvEEE10Policy1000EPdjS8_dNS5_3std3__410__identityEEEvT0_PT3_T1_NS0_13GridEvenShareISI_EET2_T4_E12temp_storage+64];
	setp.lt.f64 	%p50, %fd118, %fd119;
	selp.f64 	%fd374, %fd119, %fd118, %p50;
$L__BB4_71:
	mov.u32 	%r507, %tid.x;
	setp.ne.s32 	%p216, %r507, 0;
	@%p216 bra 	$L__BB4_73;
	ld.param.u64 	%rd196, [_ZN3cub18CUB_300001_SM_10006detail6reduce18DeviceReduceKernelINS2_10policy_hubIdjN4cuda3__47maximumIvEEE10Policy1000EPdjS8_dNS5_3std3__410__identityEEEvT0_PT3_T1_NS0_13GridEvenShareISI_EET2_T4__param_1];
	cvta.to.global.u64 	%rd193, %rd196;
	mul.wide.u32 	%rd194, %r3, 8;
	add.s64 	%rd195, %rd193, %rd194;
	st.global.f64 	[%rd195], %fd374;
$L__BB4_73:
	ret;

}
	// .globl	_ZN3cub18CUB_300001_SM_10006detail6reduce28DeviceReduceSingleTileKernelINS2_10policy_hubIdjN4cuda3__47maximumIvEEE10Policy1000EPdSB_iS8_ddNS5_3std3__410__identityEEEvT0_T1_T2_T3_T4_T6_
.visible .entry _ZN3cub18CUB_300001_SM_10006detail6reduce28DeviceReduceSingleTileKernelINS2_10policy_hubIdjN4cuda3__47maximumIvEEE10Policy1000EPdSB_iS8_ddNS5_3std3__410__identityEEEvT0_T1_T2_T3_T4_T6_(
	.param .u64 .ptr .align 1 _ZN3cub18CUB_300001_SM_10006detail6reduce28DeviceReduceSingleTileKernelINS2_10policy_hubIdjN4cuda3__47maximumIvEEE10Policy1000EPdSB_iS8_ddNS5_3std3__410__identityEEEvT0_T1_T2_T3_T4_T6__param_0,
	.param .u64 .ptr .align 1 _ZN3cub18CUB_300001_SM_10006detail6reduce28DeviceReduceSingleTileKernelINS2_10policy_hubIdjN4cuda3__47maximumIvEEE10Policy1000EPdSB_iS8_ddNS5_3std3__410__identityEEEvT0_T1_T2_T3_T4_T6__param_1,
	.param .u32 _ZN3cub18CUB_300001_SM_10006detail6reduce28DeviceReduceSingleTileKernelINS2_10policy_hubIdjN4cuda3__47maximumIvEEE10Policy1000EPdSB_iS8_ddNS5_3std3__410__identityEEEvT0_T1_T2_T3_T4_T6__param_2,
	.param .align 1 .b8 _ZN3cub18CUB_300001_SM_10006detail6reduce28DeviceReduceSingleTileKernelINS2_10policy_hubIdjN4cuda3__47maximumIvEEE10Policy1000EPdSB_iS8_ddNS5_3std3__410__identityEEEvT0_T1_T2_T3_T4_T6__param_3[1],
	.param .f64 _ZN3cub18CUB_300001_SM_10006detail6reduce28DeviceReduceSingleTileKernelINS2_10policy_hubIdjN4cuda3__47maximumIvEEE10Policy1000EPdSB_iS8_ddNS5_3std3__410__identityEEEvT0_T1_T2_T3_T4_T6__param_4,
	.param .align 1 .b8 _ZN3cub18CUB_300001_SM_10006detail6reduce28DeviceReduceSingleTileKernelINS2_10policy_hubIdjN4cuda3__47maximumIvEEE10Policy1000EPdSB_iS8_ddNS5_3std3__410__identityEEEvT0_T1_T2_T3_T4_T6__param_5[1]
)
.maxntid 256
.minnctapersm 1
{
	.reg .pred 	%p<220>;
	.reg .b32 	%r<472>;
	.reg .b64 	%rd<206>;
	.reg .b64 	%fd<381>;
	// demoted variable
	.shared .align 8 .b8 _ZZN3cub18CUB_300001_SM_10006detail6reduce28DeviceReduceSingleTileKernelINS2_10policy_hubIdjN4cuda3__47maximumIvEEE10Policy1000EPdSB_iS8_ddNS5_3std3__410__identityEEEvT0_T1_T2_T3_T4_T6_E12temp_storage[80];
	ld.param.u64 	%rd15, [_ZN3cub18CUB_300001_SM_10006detail6reduce28DeviceReduceSingleTileKernelINS2_10policy_hubIdjN4cuda3__47maximumIvEEE10Policy1000EPdSB_iS8_ddNS5_3std3__410__identityEEEvT0_T1_T2_T3_T4_T6__param_0];
	ld.param.u64 	%rd16, [_ZN3cub18CUB_300001_SM_10006detail6reduce28DeviceReduceSingleTileKernelINS2_10policy_hubIdjN4cuda3__47maximumIvEEE10Policy1000EPdSB_iS8_ddNS5_3std3__410__identityEEEvT0_T1_T2_T3_T4_T6__param_1];
	ld.param.u32 	%r68, [_ZN3cub18CUB_300001_SM_10006detail6reduce28DeviceReduceSingleTileKernelINS2_10policy_hubIdjN4cuda3__47maximumIvEEE10Policy1000EPdSB_iS8_ddNS5_3std3__410__identityEEEvT0_T1_T2_T3_T4_T6__param_2];
	ld.param.f64 	%fd58, [_ZN3cub18CUB_300001_SM_10006detail6reduce28DeviceReduceSingleTileKernelINS2_10policy_hubIdjN4cuda3__47maximumIvEEE10Policy1000EPdSB_iS8_ddNS5_3std3__410__identityEEEvT0_T1_T2_T3_T4_T6__param_4];
	cvta.to.global.u64 	%rd1, %rd16;
	setp.ne.s32 	%p1, %r68, 0;
	@%p1 bra 	$L__BB5_3;
	mov.u32 	%r445, %tid.x;
	setp.ne.s32 	%p219, %r445, 0;
	@%p219 bra 	$L__BB5_74;
	st.global.f64 	[%rd1], %fd58;
	bra.uni 	$L__BB5_74;
$L__BB5_3:
	and.b64  	%rd17, %rd15, 31;
	setp.ne.s64 	%p2, %rd17, 0;
	@%p2 bra 	$L__BB5_38;
	setp.gt.s32 	%p110, %r68, 2047;
	@%p110 bra 	$L__BB5_22;
	mov.u32 	%r1, %tid.x;
	setp.ge.s32 	%p159, %r1, %r68;
	mov.f64 	%fd359, 0d0000000000000000;
	mov.u32 	%r449, %r1;
	@%p159 bra 	$L__BB5_7;
	mul.wide.u32 	%rd169, %r1, 8;
	add.s64 	%rd168, %rd15, %rd169;
	// begin inline asm
	ld.global.nc.u64 %rd167, [%rd168];
	// end inline asm
	mov.b64 	%fd359, %rd167;
	add.s32 	%r449, %r1, 256;
$L__BB5_7:
	setp.ge.s32 	%p160, %r449, %r68;
	@%p160 bra 	$L__BB5_13;
	not.b32 	%r321, %r449;
	add.s32 	%r4, %r68, %r321;
	and.b32  	%r322, %r4, 768;
	setp.eq.s32 	%p161, %r322, 768;
	@%p161 bra 	$L__BB5_11;
	mul.wide.u32 	%rd170, %r449, 8;
	add.s64 	%rd202, %rd15, %rd170;
	shr.u32 	%r323, %r4, 8;
	add.s32 	%r324, %r323, 1;
	and.b32  	%r325, %r324, 3;
	neg.s32 	%r447, %r325;
$L__BB5_10:
	.pragma "nounroll";
	// begin inline asm
	ld.global.nc.u64 %rd171, [%rd202];
	// end inline asm
	mov.b64 	%fd272, %rd171;
	setp.lt.f64 	%p162, %fd359, %fd272;
	selp.f64 	%fd359, %fd272, %fd359, %p162;
	add.s32 	%r449, %r449, 256;
	add.s64 	%rd202, %rd202, 2048;
	add.s32 	%r447, %r447, 1;
	setp.ne.s32 	%p163, %r447, 0;
	@%p163 bra 	$L__BB5_10;
$L__BB5_11:
	setp.lt.u32 	%p164, %r4, 768;
	@%p164 bra 	$L__BB5_13;
$L__BB5_12:
	mul.wide.s32 	%rd181, %r449, 8;
	add.s64 	%rd174, %rd15, %rd181;
	// begin inline asm
	ld.global.nc.u64 %rd173, [%rd174];
	// end inline asm
	mov.b64 	%fd273, %rd173;
	setp.lt.f64 	%p165, %fd359, %fd273;
	selp.f64 	%fd274, %fd273, %fd359, %p165;
	add.s64 	%rd176, %rd174, 2048;
	// begin inline asm
	ld.global.nc.u64 %rd175, [%rd176];
	// end inline asm
	mov.b64 	%fd275, %rd175;
	setp.lt.f64 	%p166, %fd274, %fd275;
	selp.f64 	%fd276, %fd275, %fd274, %p166;
	add.s64 	%rd178, %rd174, 4096;
	// begin inline asm
	ld.global.nc.u64 %rd177, [%rd178];
	// end inline asm
	mov.b64 	%fd277, %rd177;
	setp.lt.f64 	%p167, %fd276, %fd277;
	selp.f64 	%fd278, %fd277, %fd276, %p167;
	add.s64 	%rd180, %rd174, 6144;
	// begin inline asm
	ld.global.nc.u64 %rd179, [%rd180];
	// end inline asm
	mov.b64 	%fd279, %rd179;
	setp.lt.f64 	%p168, %fd278, %fd279;
	selp.f64 	%fd359, %fd279, %fd278, %p168;
	add.s32 	%r449, %r449, 1024;
	setp.lt.s32 	%p169, %r449, %r68;
	@%p169 bra 	$L__BB5_12;
$L__BB5_13:
	setp.lt.s32 	%p170, %r68, 256;
	@%p170 bra 	$L__BB5_18;
	// begin inline asm
	mov.u32 %r389, %laneid;
	// end inline asm
	mov.b64 	%rd192, %fd359;
	mov.b64 	{%r391, %r396}, %rd192;
	mov.b32 	%r397, 1;
	mov.b32 	%r438, 31;
	mov.b32 	%r439, -1;
	// begin inline asm
	shfl.sync.down.b32 %r390, %r391, %r397, %r438, %r439;
	// end inline asm
	// begin inline asm
	shfl.sync.down.b32 %r395, %r396, %r397, %r438, %r439;
	// end inline asm
	mov.b64 	%rd193, {%r390, %r395};
	mov.b64 	%fd327, %rd193;
	setp.gt.s32 	%p198, %r389, 30;
	setp.lt.f64 	%p199, %fd359, %fd327;
	selp.f64 	%fd328, %fd327, %fd359, %p199;
	selp.f64 	%fd329, %fd359, %fd328, %p198;
	mov.b64 	%rd194, %fd329;
	mov.b64 	{%r401, %r406}, %rd194;
	mov.b32 	%r407, 2;
	// begin inline asm
	shfl.sync.down.b32 %r400, %r401, %r407, %r438, %r439;
	// end inline asm
	// begin inline asm
	shfl.sync.down.b32 %r405, %r406, %r407, %r438, %r439;
	// end inline asm
	mov.b64 	%rd195, {%r400, %r405};
	mov.b64 	%fd330, %rd195;
	setp.gt.s32 	%p200, %r389, 29;
	setp.lt.f64 	%p201, %fd329, %fd330;
	selp.f64 	%fd331, %fd330, %fd329, %p201;
	selp.f64 	%fd332, %fd329, %fd331, %p200;
	mov.b64 	%rd196, %fd332;
	mov.b64 	{%r411, %r416}, %rd196;
	mov.b32 	%r417, 4;
	// begin inline asm
	shfl.sync.down.b32 %r410, %r411, %r417, %r438, %r439;
	// end inline asm
	// begin inline asm
	shfl.sync.down.b32 %r415, %r416, %r417, %r438, %r439;
	// end inline asm
	mov.b64 	%rd197, {%r410, %r415};
	mov.b64 	%fd333, %rd197;
	setp.gt.s32 	%p202, %r389, 27;
	setp.lt.f64 	%p203, %fd332, %fd333;
	selp.f64 	%fd334, %fd333, %fd332, %p203;
	selp.f64 	%fd335, %fd332, %fd334, %p202;
	mov.b64 	%rd198, %fd335;
	mov.b64 	{%r421, %r426}, %rd198;
	mov.b32 	%r427, 8;
	// begin inline asm
	shfl.sync.down.b32 %r420, %r421, %r427, %r438, %r439;
	// end inline asm
	// begin inline asm
	shfl.sync.down.b32 %r425, %r426, %r427, %r438, %r439;
	// end inline asm
	mov.b64 	%rd199, {%r420, %r425};
	mov.b64 	%fd336, %rd199;
	setp.gt.s32 	%p204, %r389, 23;
	setp.lt.f64 	%p205, %fd335, %fd336;
	selp.f64 	%fd337, %fd336, %fd335, %p205;
	selp.f64 	%fd338, %fd335, %fd337, %p204;
	mov.b64 	%rd200, %fd338;
	mov.b64 	{%r431, %r436}, %rd200;
	mov.b32 	%r437, 16;
	// begin inline asm
	shfl.sync.down.b32 %r430, %r431, %r437, %r438, %r439;
	// end inline asm
	// begin inline asm
	shfl.sync.down.b32 %r435, %r436, %r437, %r438, %r439;
	// end inline asm
	mov.b64 	%rd201, {%r430, %r435};
	mov.b64 	%fd339, %rd201;
	setp.gt.s32 	%p206, %r389, 15;
	setp.lt.f64 	%p207, %fd338, %fd339;
	selp.f64 	%fd10, %fd339, %fd338, %p207;
	selp.f64 	%fd380, %fd338, %fd10, %p206;
	setp.ne.s32 	%p208, %r389, 0;
	@%p208 bra 	$L__BB5_16;
	shr.u32 	%r440, %r1, 2;
	and.b32  	%r441, %r440, 248;
	mov.u32 	%r442, _ZZN3cub18CUB_300001_SM_10006detail6reduce28DeviceReduceSingleTileKernelINS2_10policy_hubIdjN4cuda3__47maximumIvEEE10Policy1000EPdSB_iS8_ddNS5_3std3__410__identityEEEvT0_T1_T2_T3_T4_T6_E12temp_storage;
	add.s32 	%r443, %r442, %r441;
	st.shared.f64 	[%r443+8], %fd10;
$L__BB5_16:
	bar.sync 	0;
	setp.ne.s32 	%p209, %r1, 0;
	@%p209 bra 	$L__BB5_72;
	ld.shared.f64 	%fd340, [_ZZN3cub18CUB_300001_SM_10006detail6reduce28DeviceReduceSingleTileKernelINS2_10policy_hubIdjN4cuda3__47maximumIvEEE10Policy1000EPdSB_iS8_ddNS5_3std3__410__identityEEEvT0_T1_T2_T3_T4_T6_E12temp_storage+16];
	setp.lt.f64 	%p210, %fd380, %fd340;
	selp.f64 	%fd341, %fd340, %fd380, %p210;
	ld.shared.f64 	%fd342, [_ZZN3cub18CUB_300001_SM_10006detail6reduce28DeviceReduceSingleTileKernelINS2_10policy_hubIdjN4cuda3__47maximumIvEEE10Policy1000EPdSB_iS8_ddNS5_3std3__410__identityEEEvT0_T1_T2_T3_T4_T6_E12temp_storage+24];
	setp.lt.f64 	%p211, %fd341, %fd342;
	selp.f64 	%fd343, %fd342, %fd341, %p211;
	ld.shared.f64 	%fd344, [_ZZN3cub18CUB_300001_SM_10006detail6reduce28DeviceReduceSingleTileKernelINS2_10policy_hubIdjN4cuda3__47maximumIvEEE10Policy1000EPdSB_iS8_ddNS5_3std3__410__identityEEEvT0_T1_T2_T3_T4_T6_E12temp_storage+32];
	setp.lt.f64 	%p212, %fd343, %fd344;
	selp.f64 	%fd345, %fd344, %fd343, %p212;
	ld.shared.f64 	%fd346, [_ZZN3cub18CUB_300001_SM_10006detail6reduce28DeviceReduceSingleTileKernelINS2_10policy_hubIdjN4cuda3__47maximumIvEEE10Policy1000EPdSB_iS8_ddNS5_3std3__410__identityEEEvT0_T1_T2_T3_T4_T6_E12temp_storage+40];
	setp.lt.f64 	%p213, %fd345, %fd346;
	selp.f64 	%fd347, %fd346, %fd345, %p213;
	ld.shared.f64 	%fd348, [_ZZN3cub18CUB_300001_SM_10006detail6reduce28DeviceReduceSingleTileKernelINS2_10policy_hubIdjN4cuda3__47maximumIvEEE10Policy1000EPdSB_iS8_ddNS5_3std3__410__identityEEEvT0_T1_T2_T3_T4_T6_E12temp_storage+48];
	setp.lt.f64 	%p214, %fd347, %fd348;
	selp.f64 	%fd349, %fd348, %fd347, %p214;
	ld.shared.f64 	%fd350, [_ZZN3cub18CUB_300001_SM_10006detail6reduce28DeviceReduceSingleTileKernelINS2_10policy_hubIdjN4cuda3__47maximumIvEEE10Policy1000EPdSB_iS8_ddNS5_3std3__410__identityEEEvT0_T1_T2_T3_T4_T6_E12temp_storage+56];
	setp.lt.f64 	%p215, %fd349, %fd350;
	selp.f64 	%fd351, %fd350, %fd349, %p215;
	ld.shared.f64 	%fd352, [_ZZN3cub18CUB_300001_SM_10006detail6reduce28DeviceReduceSingleTileKernelINS2_10policy_hubIdjN4cuda3__47maximumIvEEE10Policy1000EPdSB_iS8_ddNS5_3std3__410__identityEEEvT0_T1_T2_T3_T4_T6_E12temp_storage+64];
	setp.lt.f64 	%p216, %fd351, %fd352;
	selp.f64 	%fd380, %fd352, %fd351, %p216;
	bra.uni 	$L__BB5_72;
$L__BB5_18:
	// begin inline asm
	mov.u32 %r326, %laneid;
	// end inline asm
	and.b32  	%r377, %r1, 992;
	add.s32 	%r378, %r377, 32;
	setp.gt.s32 	%p171, %r378, %r68;
	not.b32 	%r379, %r377;
	add.s32 	%r380, %r68, %r379;
	selp.b32 	%r375, %r380, 31, %p171;
	mov.b64 	%rd182, %fd359;
	mov.b64 	{%r328, %r333}, %rd182;
	mov.b32 	%r334, 1;
	mov.b32 	%r376, -1;
	// begin inline asm
	shfl.sync.down.b32 %r327, %r328, %r334, %r375, %r376;
	// end inline asm
	// begin inline asm
	shfl.sync.down.b32 %r332, %r333, %r334, %r375, %r376;
	// end inline asm
	mov.b64 	%rd183, {%r327, %r332};
	mov.b64 	%fd280, %rd183;
	setp.lt.s32 	%p172, %r326, %r375;
	setp.lt.f64 	%p173, %fd359, %fd280;
	selp.f64 	%fd281, %fd280, %fd359, %p173;
	selp.f64 	%fd282, %fd281, %fd359, %p172;
	mov.b64 	%rd184, %fd282;
	mov.b64 	{%r338, %r343}, %rd184;
	mov.b32 	%r344, 2;
	// begin inline asm
	shfl.sync.down.b32 %r337, %r338, %r344, %r375, %r376;
	// end inline asm
	// begin inline asm
	shfl.sync.down.b32 %r342, %r343, %r344, %r375, %r376;
	// end inline asm
	mov.b64 	%rd185, {%r337, %r342};
	mov.b64 	%fd283, %rd185;
	add.s32 	%r381, %r326, 2;
	setp.gt.s32 	%p174, %r381, %r375;
	setp.lt.f64 	%p175, %fd282, %fd283;
	selp.f64 	%fd284, %fd283, %fd282, %p175;
	selp.f64 	%fd285, %fd282, %fd284, %p174;
	mov.b64 	%rd186, %fd285;
	mov.b64 	{%r348, %r353}, %rd186;
	mov.b32 	%r354, 4;
	// begin inline asm
	shfl.sync.down.b32 %r347, %r348, %r354, %r375, %r376;
	// end inline asm
	// begin inline asm
	shfl.sync.down.b32 %r352, %r353, %r354, %r375, %r376;
	// end inline asm
	mov.b64 	%rd187, {%r347, %r352};
	mov.b64 	%fd286, %rd187;
	add.s32 	%r382, %r326, 4;
	setp.gt.s32 	%p176, %r382, %r375;
	setp.lt.f64 	%p177, %fd285, %fd286;
	selp.f64 	%fd287, %fd286, %fd285, %p177;
	selp.f64 	%fd288, %fd285, %fd287, %p176;
	mov.b64 	%rd188, %fd288;
	mov.b64 	{%r358, %r363}, %rd188;
	mov.b32 	%r364, 8;
	// begin inline asm
	shfl.sync.down.b32 %r357, %r358, %r364, %r375, %r376;
	// end inline asm
	// begin inline asm
	shfl.sync.down.b32 %r362, %r363, %r364, %r375, %r376;
	// end inline asm
	mov.b64 	%rd189, {%r357, %r362};
	mov.b64 	%fd289, %rd189;
	add.s32 	%r383, %r326, 8;
	setp.gt.s32 	%p178, %r383, %r375;
	setp.lt.f64 	%p179, %fd288, %fd289;
	selp.f64 	%fd290, %fd289, %fd288, %p179;
	selp.f64 	%fd291, %fd288, %fd290, %p178;
	mov.b64 	%rd190, %fd291;
	mov.b64 	{%r368, %r373}, %rd190;
	mov.b32 	%r374, 16;
	// begin inline asm
	shfl.sync.down.b32 %r367, %r368, %r374, %r375, %r376;
	// end inline asm
	// begin inline asm
	shfl.sync.down.b32 %r372, %r373, %r374, %r375, %r376;
	// end inline asm
	mov.b64 	%rd191, {%r367, %r372};
	mov.b64 	%fd292, %rd191;
	add.s32 	%r384, %r326, 16;
	setp.gt.s32 	%p180, %r384, %r375;
	setp.lt.f64 	%p181, %fd291, %fd292;
	selp.f64 	%fd293, %fd292, %fd291, %p181;
	selp.f64 	%fd380, %fd291, %fd293, %p180;
	setp.ne.s32 	%p182, %r326, 0;
	@%p182 bra 	$L__BB5_20;
	shr.u32 	%r385, %r1, 2;
	and.b32  	%r386, %r385, 248;
	mov.u32 	%r387, _ZZN3cub18CUB_300001_SM_10006detail6reduce28DeviceReduceSingleTileKernelINS2_10policy_hubIdjN4cuda3__47maximumIvEEE10Policy1000EPdSB_iS8_ddNS5_3std3__410__identityEEEvT0_T1_T2_T3_T4_T6_E12temp_storage;
	add.s32 	%r388, %r387, %r386;
	st.shared.f64 	[%r388+8], %fd380;
$L__BB5_20:
	bar.sync 	0;
	setp.ne.s32 	%p183, %r1, 0;
	@%p183 bra 	$L__BB5_72;
	setp.gt.s32 	%p184, %r68, 32;
	ld.shared.f64 	%fd294, [_ZZN3cub18CUB_300001_SM_10006detail6reduce28DeviceReduceSingleTileKernelINS2_10policy_hubIdjN4cuda3__47maximumIvEEE10Policy1000EPdSB_iS8_ddNS5_3std3__410__identityEEEvT0_T1_T2_T3_T4_T6_E12temp_storage+16];
	setp.lt.f64 	%p185, %fd380, %fd294;
	selp.f64 	%fd296, %fd294, %fd380, %p185;
	selp.f64 	%fd297, %fd296, %fd380, %p184;
	setp.gt.s32 	%p186, %r68, 64;
	ld.shared.f64 	%fd299, [_ZZN3cub18CUB_300001_SM_10006detail6reduce28DeviceReduceSingleTileKernelINS2_10policy_hubIdjN4cuda3__47maximumIvEEE10Policy1000EPdSB_iS8_ddNS5_3std3__410__identityEEEvT0_T1_T2_T3_T4_T6_E12temp_storage+24];
	setp.lt.f64 	%p187, %fd297, %fd299;
	selp.f64 	%fd301, %fd299, %fd297, %p187;
	selp.f64 	%fd302, %fd301, %fd297, %p186;
	setp.gt.s32 	%p188, %r68, 96;
	ld.shared.f64 	%fd304, [_ZZN3cub18CUB_300001_SM_10006detail6reduce28DeviceReduceSingleTileKernelINS2_10policy_hubIdjN4cuda3__47maximumIvEEE10Policy1000EPdSB_iS8_ddNS5_3std3__410__identityEEEvT0_T1_T2_T3_T4_T6_E12temp_storage+32];
	setp.lt.f64 	%p189, %fd302, %fd304;
	selp.f64 	%fd306, %fd304, %fd302, %p189;
	selp.f64 	%fd307, %fd306, %fd302, %p188;
	setp.gt.s32 	%p190, %r68, 128;
	ld.shared.f64 	%fd309, [_ZZN3cub18CUB_300001_SM_10006detail6reduce28DeviceReduceSingleTileKernelINS2_10policy_hubIdjN4cuda3__47maximumIvEEE10Policy1000EPdSB_iS8_ddNS5_3std3__410__identityEEEvT0_T1_T2_T3_T4_T6_E12temp_storage+40];
	setp.lt.f64 	%p191, %fd307, %fd309;
	selp.f64 	%fd311, %fd309, %fd307, %p191;
	selp.f64 	%fd312, %fd311, %fd307, %p190;
	setp.gt.s32 	%p192, %r68, 160;
	ld.shared.f64 	%fd314, [_ZZN3cub18CUB_300001_SM_10006detail6reduce28DeviceReduceSingleTileKernelINS2_10policy_hubIdjN4cuda3__47maximumIvEEE10Policy1000EPdSB_iS8_ddNS5_3std3__410__identityEEEvT0_T1_T2_T3_T4_T6_E12temp_storage+48];
	setp.lt.f64 	%p193, %fd312, %fd314;
	selp.f64 	%fd316, %fd314, %fd312, %p193;
	selp.f64 	%fd317, %fd316, %fd312, %p192;
	setp.gt.s32 	%p194, %r68, 192;
	ld.shared.f64 	%fd319, [_ZZN3cub18CUB_300001_SM_10006detail6reduce28DeviceReduceSingleTileKernelINS2_10policy_hubIdjN4cuda3__47maximumIvEEE10Policy1000EPdSB_iS8_ddNS5_3std3__410__identityEEEvT0_T1_T2_T3_T4_T6_E12temp_storage+56];
	setp.lt.f64 	%p195, %fd317, %fd319;
	selp.f64 	%fd321, %fd319, %fd317, %p195;
	selp.f64 	%fd322, %fd321, %fd317, %p194;
	setp.gt.s32 	%p196, %r68, 224;
	ld.shared.f64 	%fd324, [_ZZN3cub18CUB_300001_SM_10006detail6reduce28DeviceReduceSingleTileKernelINS2_10policy_hubIdjN4cuda3__47maximumIvEEE10Policy1000EPdSB_iS8_ddNS5_3std3__410__identityEEEvT0_T1_T2_T3_T4_T6_E12temp_storage+64];
	setp.lt.f64 	%p197, %fd322, %fd324;
	selp.f64 	%fd326, %fd324, %fd322, %p197;
	selp.f64 	%fd380, %fd326, %fd322, %p196;
	bra.uni 	$L__BB5_72;
$L__BB5_22:
	mov.u32 	%r13, %tid.x;
	shl.b32 	%r14, %r13, 2;
	mul.wide.u32 	%rd126, %r14, 8;
	add.s64 	%rd116, %rd15, %rd126;
	// begin inline asm
	ld.global.nc.v2.u64 {%rd114, %rd115}, [%rd116];
	// end inline asm
	add.s64 	%rd119, %rd116, 16;
	// begin inline asm
	ld.global.nc.v2.u64 {%rd117, %rd118}, [%rd119];
	// end inline asm
	mov.b64 	%fd206, %rd114;
	mov.b64 	%fd207, %rd115;
	mov.b64 	%fd208, %rd117;
	mov.b64 	%fd209, %rd118;
	add.s64 	%rd122, %rd116, 8192;
	// begin inline asm
	ld.global.nc.v2.u64 {%rd120, %rd121}, [%rd122];
	// end inline asm
	add.s64 	%rd125, %rd116, 8208;
	// begin inline asm
	ld.global.nc.v2.u64 {%rd123, %rd124}, [%rd125];
	// end inline asm
	mov.b64 	%fd210, %rd120;
	mov.b64 	%fd211, %rd121;
	mov.b64 	%fd212, %rd123;
	mov.b64 	%fd213, %rd124;
	setp.lt.f64 	%p111, %fd206, %fd207;
	selp.f64 	%fd214, %fd207, %fd206, %p111;
	setp.lt.f64 	%p112, %fd214, %fd208;
	selp.f64 	%fd215, %fd208, %fd214, %p112;
	setp.lt.f64 	%p113, %fd215, %fd209;
	selp.f64 	%fd216, %fd209, %fd215, %p113;
	setp.lt.f64 	%p114, %fd216, %fd210;
	selp.f64 	%fd217, %fd210, %fd216, %p114;
	setp.lt.f64 	%p115, %fd217, %fd211;
	selp.f64 	%fd218, %fd211, %fd217, %p115;
	setp.lt.f64 	%p116, %fd218, %fd212;
	selp.f64 	%fd219, %fd212, %fd218, %p116;
	setp.lt.f64 	%p117, %fd219, %fd213;
	selp.f64 	%fd366, %fd213, %fd219, %p117;
	setp.lt.u32 	%p118, %r68, 4096;
	mov.b32 	%r452, 2048;
	@%p118 bra 	$L__BB5_26;
	add.s32 	%r15, %r68, -2048;
	mov.b32 	%r452, 2048;
$L__BB5_24:
	add.s32 	%r258, %r452, %r14;
	mul.wide.u32 	%rd139, %r258, 8;
	add.s64 	%rd129, %rd15, %rd139;
	// begin inline asm
	ld.global.nc.v2.u64 {%rd127, %rd128}, [%rd129];
	// end inline asm
	add.s64 	%rd132, %rd129, 16;
	// begin inline asm
	ld.global.nc.v2.u64 {%rd130, %rd131}, [%rd132];
	// end inline asm
	mov.b64 	%fd220, %rd127;
	mov.b64 	%fd221, %rd128;
	mov.b64 	%fd222, %rd130;
	mov.b64 	%fd223, %rd131;
	add.s64 	%rd135, %rd129, 8192;
	// begin inline asm
	ld.global.nc.v2.u64 {%rd133, %rd134}, [%rd135];
	// end inline asm
	add.s64 	%rd138, %rd129, 8208;
	// begin inline asm
	ld.global.nc.v2.u64 {%rd136, %rd137}, [%rd138];
	// end inline asm
	mov.b64 	%fd224, %rd133;
	mov.b64 	%fd225, %rd134;
	mov.b64 	%fd226, %rd136;
	mov.b64 	%fd227, %rd137;
	setp.lt.f64 	%p119, %fd366, %fd220;
	selp.f64 	%fd228, %fd220, %fd366, %p119;
	setp.lt.f64 	%p120, %fd228, %fd221;
	selp.f64 	%fd229, %fd221, %fd228, %p120;
	setp.lt.f64 	%p121, %fd229, %fd222;
	selp.f64 	%fd230, %fd222, %fd229, %p121;
	setp.lt.f64 	%p122, %fd230, %fd223;
	selp.f64 	%fd231, %fd223, %fd230, %p122;
	setp.lt.f64 	%p123, %fd231, %fd224;
	selp.f64 	%fd232, %fd224, %fd231, %p123;
	setp.lt.f64 	%p124, %fd232, %fd225;
	selp.f64 	%fd233, %fd225, %fd232, %p124;
	setp.lt.f64 	%p125, %fd233, %fd226;
	selp.f64 	%fd234, %fd226, %fd233, %p125;
	setp.lt.f64 	%p126, %fd234, %fd227;
	selp.f64 	%fd366, %fd227, %fd234, %p126;
	sub.s32 	%r259, %r68, %r452;
	setp.lt.s32 	%p127, %r259, 2048;
	@%p127 bra 	$L__BB5_34;
	add.s32 	%r452, %r452, 2048;
	setp.le.s32 	%p128, %r452, %r15;
	@%p128 bra 	$L__BB5_24;
$L__BB5_26:
	setp.le.s32 	%p129, %r68, %r452;
	@%p129 bra 	$L__BB5_34;
	sub.s32 	%r19, %r68, %r452;
	setp.ge.s32 	%p130, %r13, %r19;
	@%p130 bra 	$L__BB5_34;
	not.b32 	%r260, %r13;
	add.s32 	%r261, %r68, %r260;
	sub.s32 	%r20, %r261, %r452;
	and.b32  	%r262, %r20, 768;
	setp.eq.s32 	%p131, %r262, 768;
	mov.u32 	%r456, %r13;
	@%p131 bra 	$L__BB5_31;
	add.s32 	%r454, %r13, %r452;
	shr.u32 	%r263, %r20, 8;
	add.s32 	%r264, %r263, 1;
	and.b32  	%r265, %r264, 3;
	neg.s32 	%r453, %r265;
	mov.u32 	%r456, %r13;
$L__BB5_30:
	.pragma "nounroll";
	mul.wide.u32 	%rd142, %r454, 8;
	add.s64 	%rd141, %rd15, %rd142;
	// begin inline asm
	ld.global.nc.u64 %rd140, [%rd141];
	// end inline asm
	mov.b64 	%fd236, %rd140;
	setp.lt.f64 	%p132, %fd366, %fd236;
	selp.f64 	%fd366, %fd236, %fd366, %p132;
	add.s32 	%r456, %r456, 256;
	add.s32 	%r454, %r454, 256;
	add.s32 	%r453, %r453, 1;
	setp.ne.s32 	%p133, %r453, 0;
	@%p133 bra 	$L__BB5_30;
$L__BB5_31:
	setp.lt.u32 	%p134, %r20, 768;
	@%p134 bra 	$L__BB5_34;
	cvt.u64.u32 	%rd143, %r456;
	cvt.u64.u32 	%rd144, %r452;
	add.s64 	%rd145, %rd143, %rd144;
	shl.b64 	%rd146, %rd145, 3;
	add.s64 	%rd147, %rd146, %rd15;
	add.s64 	%rd203, %rd147, 4096;
	add.s32 	%r457, %r456, %r452;
$L__BB5_33:
	mul.wide.u32 	%rd156, %r457, 8;
	add.s64 	%rd149, %rd15, %rd156;
	// begin inline asm
	ld.global.nc.u64 %rd148, [%rd149];
	// end inline asm
	mov.b64 	%fd237, %rd148;
	setp.lt.f64 	%p135, %fd366, %fd237;
	selp.f64 	%fd238, %fd237, %fd366, %p135;
	add.s64 	%rd151, %rd203, -2048;
	// begin inline asm
	ld.global.nc.u64 %rd150, [%rd151];
	// end inline asm
	mov.b64 	%fd239, %rd150;
	setp.lt.f64 	%p136, %fd238, %fd239;
	selp.f64 	%fd240, %fd239, %fd238, %p136;
	// begin inline asm
	ld.global.nc.u64 %rd152, [%rd203];
	// end inline asm
	mov.b64 	%fd241, %rd152;
	setp.lt.f64 	%p137, %fd240, %fd241;
	selp.f64 	%fd242, %fd241, %fd240, %p137;
	add.s64 	%rd155, %rd203, 2048;
	// begin inline asm
	ld.global.nc.u64 %rd154, [%rd155];
	// end inline asm
	mov.b64 	%fd243, %rd154;
	setp.lt.f64 	%p138, %fd242, %fd243;
	selp.f64 	%fd366, %fd243, %fd242, %p138;
	add.s32 	%r456, %r456, 1024;
	add.s64 	%rd203, %rd203, 8192;
	add.s32 	%r457, %r457, 1024;
	setp.lt.s32 	%p139, %r456, %r19;
	@%p139 bra 	$L__BB5_33;
$L__BB5_34:
	// begin inline asm
	mov.u32 %r266, %laneid;
	// end inline asm
	mov.b64 	%rd157, %fd366;
	mov.b64 	{%r268, %r273}, %rd157;
	mov.b32 	%r274, 1;
	mov.b32 	%r315, 31;
	mov.b32 	%r316, -1;
	// begin inline asm
	shfl.sync.down.b32 %r267, %r268, %r274, %r315, %r316;
	// end inline asm
	// begin inline asm
	shfl.sync.down.b32 %r272, %r273, %r274, %r315, %r316;
	// end inline asm
	mov.b64 	%rd158, {%r267, %r272};
	mov.b64 	%fd244, %rd158;
	setp.gt.s32 	%p140, %r266, 30;
	setp.lt.f64 	%p141, %fd366, %fd244;
	selp.f64 	%fd245, %fd244, %fd366, %p141;
	selp.f64 	%fd246, %fd366, %fd245, %p140;
	mov.b64 	%rd159, %fd246;
	mov.b64 	{%r278, %r283}, %rd159;
	mov.b32 	%r284, 2;
	// begin inline asm
	shfl.sync.down.b32 %r277, %r278, %r284, %r315, %r316;
	// end inline asm
	// begin inline asm
	shfl.sync.down.b32 %r282, %r283, %r284, %r315, %r316;
	// end inline asm
	mov.b64 	%rd160, {%r277, %r282};
	mov.b64 	%fd247, %rd160;
	setp.gt.s32 	%p142, %r266, 29;
	setp.lt.f64 	%p143, %fd246, %fd247;
	selp.f64 	%fd248, %fd247, %fd246, %p143;
	selp.f64 	%fd249, %fd246, %fd248, %p142;
	mov.b64 	%rd161, %fd249;
	mov.b64 	{%r288, %r293}, %rd161;
	mov.b32 	%r294, 4;
	// begin inline asm
	shfl.sync.down.b32 %r287, %r288, %r294, %r315, %r316;
	// end inline asm
	// begin inline asm
	shfl.sync.down.b32 %r292, %r293, %r294, %r315, %r316;
	// end inline asm
	mov.b64 	%rd162, {%r287, %r292};
	mov.b64 	%fd250, %rd162;
	setp.gt.s32 	%p144, %r266, 27;
	setp.lt.f64 	%p145, %fd249, %fd250;
	selp.f64 	%fd251, %fd250, %fd249, %p145;
	selp.f64 	%fd252, %fd249, %fd251, %p144;
	mov.b64 	%rd163, %fd252;
	mov.b64 	{%r298, %r303}, %rd163;
	mov.b32 	%r304, 8;
	// begin inline asm
	shfl.sync.down.b32 %r297, %r298, %r304, %r315, %r316;
	// end inline asm
	// begin inline asm
	shfl.sync.down.b32 %r302, %r303, %r304, %r315, %r316;
	// end inline asm
	mov.b64 	%rd164, {%r297, %r302};
	mov.b64 	%fd253, %rd164;
	setp.gt.s32 	%p146, %r266, 23;
	setp.lt.f64 	%p147, %fd252, %fd253;
	selp.f64 	%fd254, %fd253, %fd252, %p147;
	selp.f64 	%fd255, %fd252, %fd254, %p146;
	mov.b64 	%rd165, %fd255;
	mov.b64 	{%r308, %r313}, %rd165;
	mov.b32 	%r314, 16;
	// begin inline asm
	shfl.sync.down.b32 %r307, %r308, %r314, %r315, %r316;
	// end inline asm
	// begin inline asm
	shfl.sync.down.b32 %r312, %r313, %r314, %r315, %r316;
	// end inline asm
	mov.b64 	%rd166, {%r307, %r312};
	mov.b64 	%fd256, %rd166;
	setp.gt.s32 	%p148, %r266, 15;
	setp.lt.f64 	%p149, %fd255, %fd256;
	selp.f64 	%fd26, %fd256, %fd255, %p149;
	selp.f64 	%fd380, %fd255, %fd26, %p148;
	setp.ne.s32 	%p150, %r266, 0;
	@%p150 bra 	$L__BB5_36;
	shr.u32 	%r317, %r13, 2;
	and.b32  	%r318, %r317, 248;
	mov.u32 	%r319, _ZZN3cub18CUB_300001_SM_10006detail6reduce28DeviceReduceSingleTileKernelINS2_10policy_hubIdjN4cuda3__47maximumIvEEE10Policy1000EPdSB_iS8_ddNS5_3std3__410__identityEEEvT0_T1_T2_T3_T4_T6_E12temp_storage;
	add.s32 	%r320, %r319, %r318;
	st.shared.f64 	[%r320+8], %fd26;
$L__BB5_36:
	bar.sync 	0;
	setp.ne.s32 	%p151, %r13, 0;
	@%p151 bra 	$L__BB5_72;
	ld.shared.f64 	%fd257, [_ZZN3cub18CUB_300001_SM_10006detail6reduce28DeviceReduceSingleTileKernelINS2_10policy_hubIdjN4cuda3__47maximumIvEEE10Policy1000EPdSB_iS8_ddNS5_3std3__410__identityEEEvT0_T1_T2_T3_T4_T6_E12temp_storage+16];
	setp.lt.f64 	%p152, %fd380, %fd257;
	selp.f64 	%fd258, %fd257, %fd380, %p152;
	ld.shared.f64 	%fd259, [_ZZN3cub18CUB_300001_SM_10006detail6reduce28DeviceReduceSingleTileKernelINS2_10policy_hubIdjN4cuda3__47maximumIvEEE10Policy1000EPdSB_iS8_ddNS5_3std3__410__identityEEEvT0_T1_T2_T3_T4_T6_E12temp_storage+24];
	setp.lt.f64 	%p153, %fd258, %fd259;
	selp.f64 	%fd260, %fd259, %fd258, %p153;
	ld.shared.f64 	%fd261, [_ZZN3cub18CUB_300001_SM_10006detail6reduce28DeviceReduceSingleTileKernelINS2_10policy_hubIdjN4cuda3__47maximumIvEEE10Policy1000EPdSB_iS8_ddNS5_3std3__410__identityEEEvT0_T1_T2_T3_T4_T6_E12temp_storage+32];
	setp.lt.f64 	%p154, %fd260, %fd261;
	selp.f64 	%fd262, %fd261, %fd260, %p154;
	ld.shared.f64 	%fd263, [_ZZN3cub18CUB_300001_SM_10006detail6reduce28DeviceReduceSingleTileKernelINS2_10policy_hubIdjN4cuda3__47maximumIvEEE10Policy1000EPdSB_iS8_ddNS5_3std3__410__identityEEEvT0_T1_T2_T3_T4_T6_E12temp_storage+40];
	setp.lt.f64 	%p155, %fd262, %fd263;
	selp.f64 	%fd264, %fd263, %fd262, %p155;
	ld.shared.f64 	%fd265, [_ZZN3cub18CUB_300001_SM_10006detail6reduce28DeviceReduceSingleTileKernelINS2_10policy_hubIdjN4cuda3__47maximumIvEEE10Policy1000EPdSB_iS8_ddNS5_3std3__410__identityEEEvT0_T1_T2_T3_T4_T6_E12temp_storage+48];
	setp.lt.f64 	%p156, %fd264, %fd265;
	selp.f64 	%fd266, %fd265, %fd264, %p156;
	ld.shared.f64 	%fd267, [_ZZN3cub18CUB_300001_SM_10006detail6reduce28DeviceReduceSingleTileKernelINS2_10policy_hubIdjN4cuda3__47maximumIvEEE10Policy1000EPdSB_iS8_ddNS5_3std3__410__identityEEEvT0_T1_T2_T3_T4_T6_E12temp_storage+56];
	setp.lt.f64 	%p157, %fd266, %fd267;
	selp.f64 	%fd268, %fd267, %fd266, %p157;
	ld.shared.f64 	%fd269, [_ZZN3cub18CUB_300001_SM_10006detail6reduce28DeviceReduceSingleTileKernelINS2_10policy_hubIdjN4cuda3__47maximumIvEEE10Policy1000EPdSB_iS8_ddNS5_3std3__410__identityEEEvT0_T1_T2_T3_T4_T6_E12temp_storage+64];
	setp.lt.f64 	%p158, %fd268, %fd269;
	selp.f64 	%fd380, %fd269, %fd268, %p158;
	bra.uni 	$L__BB5_72;
$L__BB5_38:
	setp.gt.s32 	%p3, %r68, 2047;
	@%p3 bra 	$L__BB5_56;
	mov.u32 	%r35, %tid.x;
	setp.ge.s32 	%p52, %r35, %r68;
	mov.f64 	%fd372, 0d0000000000000000;
	mov.u32 	%r462, %r35;
	@%p52 bra 	$L__BB5_41;
	mul.wide.u32 	%rd81, %r35, 8;
	add.s64 	%rd80, %rd15, %rd81;
	// begin inline asm
	ld.global.nc.u64 %rd79, [%rd80];
	// end inline asm
	mov.b64 	%fd372, %rd79;
	add.s32 	%r462, %r35, 256;
$L__BB5_41:
	setp.ge.s32 	%p53, %r462, %r68;
	@%p53 bra 	$L__BB5_47;
	not.b32 	%r133, %r462;
	add.s32 	%r38, %r68, %r133;
	and.b32  	%r134, %r38, 768;
	setp.eq.s32 	%p54, %r134, 768;
	@%p54 bra 	$L__BB5_45;
	mul.wide.u32 	%rd82, %r462, 8;
	add.s64 	%rd204, %rd15, %rd82;
	shr.u32 	%r135, %r38, 8;
	add.s32 	%r136, %r135, 1;
	and.b32  	%r137, %r136, 3;
	neg.s32 	%r460, %r137;
$L__BB5_44:
	.pragma "nounroll";
	// begin inline asm
	ld.global.nc.u64 %rd83, [%rd204];
	// end inline asm
	mov.b64 	%fd125, %rd83;
	setp.lt.f64 	%p55, %fd372, %fd125;
	selp.f64 	%fd372, %fd125, %fd372, %p55;
	add.s32 	%r462, %r462, 256;
	add.s64 	%rd204, %rd204, 2048;
	add.s32 	%r460, %r460, 1;
	setp.ne.s32 	%p56, %r460, 0;
	@%p56 bra 	$L__BB5_44;
$L__BB5_45:
	setp.lt.u32 	%p57, %r38, 768;
	@%p57 bra 	$L__BB5_47;
$L__BB5_46:
	mul.wide.s32 	%rd93, %r462, 8;
	add.s64 	%rd86, %rd15, %rd93;
	// begin inline asm
	ld.global.nc.u64 %rd85, [%rd86];
	// end inline asm
	mov.b64 	%fd126, %rd85;
	setp.lt.f64 	%p58, %fd372, %fd126;
	selp.f64 	%fd127, %fd126, %fd372, %p58;
	add.s64 	%rd88, %rd86, 2048;
	// begin inline asm
	ld.global.nc.u64 %rd87, [%rd88];
	// end inline asm
	mov.b64 	%fd128, %rd87;
	setp.lt.f64 	%p59, %fd127, %fd128;
	selp.f64 	%fd129, %fd128, %fd127, %p59;
	add.s64 	%rd90, %rd86, 4096;
	// begin inline asm
	ld.global.nc.u64 %rd89, [%rd90];
	// end inline asm
	mov.b64 	%fd130, %rd89;
	setp.lt.f64 	%p60, %fd129, %fd130;
	selp.f64 	%fd131, %fd130, %fd129, %p60;
	add.s64 	%rd92, %rd86, 6144;
	// begin inline asm
	ld.global.nc.u64 %rd91, [%rd92];
	// end inline asm
	mov.b64 	%fd132, %rd91;
	setp.lt.f64 	%p61, %fd131, %fd132;
	selp.f64 	%fd372, %fd132, %fd131, %p61;
	add.s32 	%r462, %r462, 1024;
	setp.lt.s32 	%p62, %r462, %r68;
	@%p62 bra 	$L__BB5_46;
$L__BB5_47:
	setp.lt.s32 	%p63, %r68, 256;
	@%p63 bra 	$L__BB5_52;
	// begin inline asm
	mov.u32 %r201, %laneid;
	// end inline asm
	mov.b64 	%rd104, %fd372;
	mov.b64 	{%r203, %r208}, %rd104;
	mov.b32 	%r209, 1;
	mov.b32 	%r250, 31;
	mov.b32 	%r251, -1;
	// begin inline asm
	shfl.sync.down.b32 %r202, %r203, %r209, %r250, %r251;
	// end inline asm
	// begin inline asm
	shfl.sync.down.b32 %r207, %r208, %r209, %r250, %r251;
	// end inline asm
	mov.b64 	%rd105, {%r202, %r207};
	mov.b64 	%fd180, %rd105;
	setp.gt.s32 	%p91, %r201, 30;
	setp.lt.f64 	%p92, %fd372, %fd180;
	selp.f64 	%fd181, %fd180, %fd372, %p92;
	selp.f64 	%fd182, %fd372, %fd181, %p91;
	mov.b64 	%rd106, %fd182;
	mov.b64 	{%r213, %r218}, %rd106;
	mov.b32 	%r219, 2;
	// begin inline asm
	shfl.sync.down.b32 %r212, %r213, %r219, %r250, %r251;
	// end inline asm
	// begin inline asm
	shfl.sync.down.b32 %r217, %r218, %r219, %r250, %r251;
	// end inline asm
	mov.b64 	%rd107, {%r212, %r217};
	mov.b64 	%fd183, %rd107;
	setp.gt.s32 	%p93, %r201, 29;
	setp.lt.f64 	%p94, %fd182, %fd183;
	selp.f64 	%fd184, %fd183, %fd182, %p94;
	selp.f64 	%fd185, %fd182, %fd184, %p93;
	mov.b64 	%rd108, %fd185;
	mov.b64 	{%r223, %r228}, %rd108;
	mov.b32 	%r229, 4;
	// begin inline asm
	shfl.sync.down.b32 %r222, %r223, %r229, %r250, %r251;
	// end inline asm
	// begin inline asm
	shfl.sync.down.b32 %r227, %r228, %r229, %r250, %r251;
	// end inline asm
	mov.b64 	%rd109, {%r222, %r227};
	mov.b64 	%fd186, %rd109;
	setp.gt.s32 	%p95, %r201, 27;
	setp.lt.f64 	%p96, %fd185, %fd186;
	selp.f64 	%fd187, %fd186, %fd185, %p96;
	selp.f64 	%fd188, %fd185, %fd187, %p95;
	mov.b64 	%rd110, %fd188;
	mov.b64 	{%r233, %r238}, %rd110;
	mov.b32 	%r239, 8;
	// begin inline asm
	shfl.sync.down.b32 %r232, %r233, %r239, %r250, %r251;
	// end inline asm
	// begin inline asm
	shfl.sync.down.b32 %r237, %r238, %r239, %r250, %r251;
	// end inline asm
	mov.b64 	%rd111, {%r232, %r237};
	mov.b64 	%fd189, %rd111;
	setp.gt.s32 	%p97, %r201, 23;
	setp.lt.f64 	%p98, %fd188, %fd189;
	selp.f64 	%fd190, %fd189, %fd188, %p98;
	selp.f64 	%fd191, %fd188, %fd190, %p97;
	mov.b64 	%rd112, %fd191;
	mov.b64 	{%r243, %r248}, %rd112;
	mov.b32 	%r249, 16;
	// begin inline asm
	shfl.sync.down.b32 %r242, %r243, %r249, %r250, %r251;
	// end inline asm
	// begin inline asm
	shfl.sync.down.b32 %r247, %r248, %r249, %r250, %r251;
	// end inline asm
	mov.b64 	%rd113, {%r242, %r247};
	mov.b64 	%fd192, %rd113;
	setp.gt.s32 	%p99, %r201, 15;
	setp.lt.f64 	%p100, %fd191, %fd192;
	selp.f64 	%fd38, %fd192, %fd191, %p100;
	selp.f64 	%fd380, %fd191, %fd38, %p99;
	setp.ne.s32 	%p101, %r201, 0;
	@%p101 bra 	$L__BB5_50;
	shr.u32 	%r252, %r35, 2;
	and.b32  	%r253, %r252, 248;
	mov.u32 	%r254, _ZZN3cub18CUB_300001_SM_10006detail6reduce28DeviceReduceSingleTileKernelINS2_10policy_hubIdjN4cuda3__47maximumIvEEE10Policy1000EPdSB_iS8_ddNS5_3std3__410__identityEEEvT0_T1_T2_T3_T4_T6_E12temp_storage;
	add.s32 	%r255, %r254, %r253;
	st.shared.f64 	[%r255+8], %fd38;
$L__BB5_50:
	bar.sync 	0;
	setp.ne.s32 	%p102, %r35, 0;
	@%p102 bra 	$L__BB5_72;
	ld.shared.f64 	%fd193, [_ZZN3cub18CUB_300001_SM_10006detail6reduce28DeviceReduceSingleTileKernelINS2_10policy_hubIdjN4cuda3__47maximumIvEEE10Policy1000EPdSB_iS8_ddNS5_3std3__410__identityEEEvT0_T1_T2_T3_T4_T6_E12temp_storage+16];
	setp.lt.f64 	%p103, %fd380, %fd193;
	selp.f64 	%fd194, %fd193, %fd380, %p103;
	ld.shared.f64 	%fd195, [_ZZN3cub18CUB_300001_SM_10006detail6reduce28DeviceReduceSingleTileKernelINS2_10policy_hubIdjN4cuda3__47maximumIvEEE10Policy1000EPdSB_iS8_ddNS5_3std3__410__identityEEEvT0_T1_T2_T3_T4_T6_E12temp_storage+24];
	setp.lt.f64 	%p104, %fd194, %fd195;
	selp.f64 	%fd196, %fd195, %fd194, %p104;
	ld.shared.f64 	%fd197, [_ZZN3cub18CUB_300001_SM_10006detail6reduce28DeviceReduceSingleTileKernelINS2_10policy_hubIdjN4cuda3__47maximumIvEEE10Policy1000EPdSB_iS8_ddNS5_3std3__410__identityEEEvT0_T1_T2_T3_T4_T6_E12temp_storage+32];
	setp.lt.f64 	%p105, %fd196, %fd197;
	selp.f64 	%fd198, %fd197, %fd196, %p105;
	ld.shared.f64 	%fd199, [_ZZN3cub18CUB_300001_SM_10006detail6reduce28DeviceReduceSingleTileKernelINS2_10policy_hubIdjN4cuda3__47maximumIvEEE10Policy1000EPdSB_iS8_ddNS5_3std3__410__identityEEEvT0_T1_T2_T3_T4_T6_E12temp_storage+40];
	setp.lt.f64 	%p106, %fd198, %fd199;
	selp.f64 	%fd200, %fd199, %fd198, %p106;
	ld.shared.f64 	%fd201, [_ZZN3cub18CUB_300001_SM_10006detail6reduce28DeviceReduceSingleTileKernelINS2_10policy_hubIdjN4cuda3__47maximumIvEEE10Policy1000EPdSB_iS8_ddNS5_3std3__410__identityEEEvT0_T1_T2_T3_T4_T6_E12temp_storage+48];
	setp.lt.f64 	%p107, %fd200, %fd201;
	selp.f64 	%fd202, %fd201, %fd200, %p107;
	ld.shared.f64 	%fd203, [_ZZN3cub18CUB_300001_SM_10006detail6reduce28DeviceReduceSingleTileKernelINS2_10policy_hubIdjN4cuda3__47maximumIvEEE10Policy1000EPdSB_iS8_ddNS5_3std3__410__identityEEEvT0_T1_T2_T3_T4_T6_E12temp_storage+56];
	setp.lt.f64 	%p108, %fd202, %fd203;
	selp.f64 	%fd204, %fd203, %fd202, %p108;
	ld.shared.f64 	%fd205, [_ZZN3cub18CUB_300001_SM_10006detail6reduce28DeviceReduceSingleTileKernelINS2_10policy_hubIdjN4cuda3__47maximumIvEEE10Policy1000EPdSB_iS8_ddNS5_3std3__410__identityEEEvT0_T1_T2_T3_T4_T6_E12temp_storage+64];
	setp.lt.f64 	%p109, %fd204, %fd205;
	selp.f64 	%fd380, %fd205, %fd204, %p109;
	bra.uni 	$L__BB5_72;
$L__BB5_52:
	// begin inline asm
	mov.u32 %r138, %laneid;
	// end inline asm
	and.b32  	%r189, %r35, 992;
	add.s32 	%r190, %r189, 32;
	setp.gt.s32 	%p64, %r190, %r68;
	not.b32 	%r191, %r189;
	add.s32 	%r192, %r68, %r191;
	selp.b32 	%r187, %r192, 31, %p64;
	mov.b64 	%rd94, %fd372;
	mov.b64 	{%r140, %r145}, %rd94;
	mov.b32 	%r146, 1;
	mov.b32 	%r188, -1;
	// begin inline asm
	shfl.sync.down.b32 %r139, %r140, %r146, %r187, %r188;
	// end inline asm
	// begin inline asm
	shfl.sync.down.b32 %r144, %r145, %r146, %r187, %r188;
	// end inline asm
	mov.b64 	%rd95, {%r139, %r144};
	mov.b64 	%fd133, %rd95;
	setp.lt.s32 	%p65, %r138, %r187;
	setp.lt.f64 	%p66, %fd372, %fd133;
	selp.f64 	%fd134, %fd133, %fd372, %p66;
	selp.f64 	%fd135, %fd134, %fd372, %p65;
	mov.b64 	%rd96, %fd135;
	mov.b64 	{%r150, %r155}, %rd96;
	mov.b32 	%r156, 2;
	// begin inline asm
	shfl.sync.down.b32 %r149, %r150, %r156, %r187, %r188;
	// end inline asm
	// begin inline asm
	shfl.sync.down.b32 %r154, %r155, %r156, %r187, %r188;
	// end inline asm
	mov.b64 	%rd97, {%r149, %r154};
	mov.b64 	%fd136, %rd97;
	add.s32 	%r193, %r138, 2;
	setp.gt.s32 	%p67, %r193, %r187;
	setp.lt.f64 	%p68, %fd135, %fd136;
	selp.f64 	%fd137, %fd136, %fd135, %p68;
	selp.f64 	%fd138, %fd135, %fd137, %p67;
	mov.b64 	%rd98, %fd138;
	mov.b64 	{%r160, %r165}, %rd98;
	mov.b32 	%r166, 4;
	// begin inline asm
	shfl.sync.down.b32 %r159, %r160, %r166, %r187, %r188;
	// end inline asm
	// begin inline asm
	shfl.sync.down.b32 %r164, %r165, %r166, %r187, %r188;
	// end inline asm
	mov.b64 	%rd99, {%r159, %r164};
	mov.b64 	%fd139, %rd99;
	add.s32 	%r194, %r138, 4;
	setp.gt.s32 	%p69, %r194, %r187;
	setp.lt.f64 	%p70, %fd138, %fd139;
	selp.f64 	%fd140, %fd139, %fd138, %p70;
	selp.f64 	%fd141, %fd138, %fd140, %p69;
	mov.b64 	%rd100, %fd141;
	mov.b64 	{%r170, %r175}, %rd100;
	mov.b32 	%r176, 8;
	// begin inline asm
	shfl.sync.down.b32 %r169, %r170, %r176, %r187, %r188;
	// end inline asm
	// begin inline asm
	shfl.sync.down.b32 %r174, %r175, %r176, %r187, %r188;
	// end inline asm
	mov.b64 	%rd101, {%r169, %r174};
	mov.b64 	%fd142, %rd101;
	add.s32 	%r195, %r138, 8;
	setp.gt.s32 	%p71, %r195, %r187;
	setp.lt.f64 	%p72, %fd141, %fd142;
	selp.f64 	%fd143, %fd142, %fd141, %p72;
	selp.f64 	%fd144, %fd141, %fd143, %p71;
	mov.b64 	%rd102, %fd144;
	mov.b64 	{%r180, %r185}, %rd102;
	mov.b32 	%r186, 16;
	// begin inline asm
	shfl.sync.down.b32 %r179, %r180, %r186, %r187, %r188;
	// end inline asm
	// begin inline asm
	shfl.sync.down.b32 %r184, %r185, %r186, %r187, %r188;
	// end inline asm
	mov.b64 	%rd103, {%r179, %r184};
	mov.b64 	%fd145, %rd103;
	add.s32 	%r196, %r138, 16;
	setp.gt.s32 	%p73, %r196, %r187;
	setp.lt.f64 	%p74, %fd144, %fd145;
	selp.f64 	%fd146, %fd145, %fd144, %p74;
	selp.f64 	%fd380, %fd144, %fd146, %p73;
	setp.ne.s32 	%p75, %r138, 0;
	@%p75 bra 	$L__BB5_54;
	shr.u32 	%r197, %r35, 2;
	and.b32  	%r198, %r197, 248;
	mov.u32 	%r199, _ZZN3cub18CUB_300001_SM_10006detail6reduce28DeviceReduceSingleTileKernelINS2_10policy_hubIdjN4cuda3__47maximumIvEEE10Policy1000EPdSB_iS8_ddNS5_3std3__410__identityEEEvT0_T1_T2_T3_T4_T6_E12temp_storage;
	add.s32 	%r200, %r199, %r198;
	st.shared.f64 	[%r200+8], %fd380;
$L__BB5_54:
	bar.sync 	0;
	setp.ne.s32 	%p76, %r35, 0;
	@%p76 bra 	$L__BB5_72;
	setp.gt.s32 	%p77, %r68, 32;
	ld.shared.f64 	%fd147, [_ZZN3cub18CUB_300001_SM_10006detail6reduce28DeviceReduceSingleTileKernelINS2_10policy_hubIdjN4cuda3__47maximumIvEEE10Policy1000EPdSB_iS8_ddNS5_3std3__410__identityEEEvT0_T1_T2_T3_T4_T6_E12temp_storage+16];
	setp.lt.f64 	%p78, %fd380, %fd147;
	selp.f64 	%fd149, %fd147, %fd380, %p78;
	selp.f64 	%fd150, %fd149, %fd380, %p77;
	setp.gt.s32 	%p79, %r68, 64;
	ld.shared.f64 	%fd152, [_ZZN3cub18CUB_300001_SM_10006detail6reduce28DeviceReduceSingleTileKernelINS2_10policy_hubIdjN4cuda3__47maximumIvEEE10Policy1000EPdSB_iS8_ddNS5_3std3__410__identityEEEvT0_T1_T2_T3_T4_T6_E12temp_storage+24];
	setp.lt.f64 	%p80, %fd150, %fd152;
	selp.f64 	%fd154, %fd152, %fd150, %p80;
	selp.f64 	%fd155, %fd154, %fd150, %p79;
	setp.gt.s32 	%p81, %r68, 96;
	ld.shared.f64 	%fd157, [_ZZN3cub18CUB_300001_SM_10006detail6reduce28DeviceReduceSingleTileKernelINS2_10policy_hubIdjN4cuda3__47maximumIvEEE10Policy1000EPdSB_iS8_ddNS5_3std3__410__identityEEEvT0_T1_T2_T3_T4_T6_E12temp_storage+32];
	setp.lt.f64 	%p82, %fd155, %fd157;
	selp.f64 	%fd159, %fd157, %fd155, %p82;
	selp.f64 	%fd160, %fd159, %fd155, %p81;
	setp.gt.s32 	%p83, %r68, 128;
	ld.shared.f64 	%fd162, [_ZZN3cub18CUB_300001_SM_10006detail6reduce28DeviceReduceSingleTileKernelINS2_10policy_hubIdjN4cuda3__47maximumIvEEE10Policy1000EPdSB_iS8_ddNS5_3std3__410__identityEEEvT0_T1_T2_T3_T4_T6_E12temp_storage+40];
	setp.lt.f64 	%p84, %fd160, %fd162;
	selp.f64 	%fd164, %fd162, %fd160, %p84;
	selp.f64 	%fd165, %fd164, %fd160, %p83;
	setp.gt.s32 	%p85, %r68, 160;
	ld.shared.f64 	%fd167, [_ZZN3cub18CUB_300001_SM_10006detail6reduce28DeviceReduceSingleTileKernelINS2_10policy_hubIdjN4cuda3__47maximumIvEEE10Policy1000EPdSB_iS8_ddNS5_3std3__410__identityEEEvT0_T1_T2_T3_T4_T6_E12temp_storage+48];
	setp.lt.f64 	%p86, %fd165, %fd167;
	selp.f64 	%fd169, %fd167, %fd165, %p86;
	selp.f64 	%fd170, %fd169, %fd165, %p85;
	setp.gt.s32 	%p87, %r68, 192;
	ld.shared.f64 	%fd172, [_ZZN3cub18CUB_300001_SM_10006detail6reduce28DeviceReduceSingleTileKernelINS2_10policy_hubIdjN4cuda3__47maximumIvEEE10Policy1000EPdSB_iS8_ddNS5_3std3__410__identityEEEvT0_T1_T2_T3_T4_T6_E12temp_storage+56];
	setp.lt.f64 	%p88, %fd170, %fd172;
	selp.f64 	%fd174, %fd172, %fd170, %p88;
	selp.f64 	%fd175, %fd174, %fd170, %p87;
	setp.gt.s32 	%p89, %r68, 224;
	ld.shared.f64 	%fd177, [_ZZN3cub18CUB_300001_SM_10006detail6reduce28DeviceReduceSingleTileKernelINS2_10policy_hubIdjN4cuda3__47maximumIvEEE10Policy1000EPdSB_iS8_ddNS5_3std3__410__identityEEEvT0_T1_T2_T3_T4_T6_E12temp_storage+64];
	setp.lt.f64 	%p90, %fd175, %fd177;
	selp.f64 	%fd179, %fd177, %fd175, %p90;
	selp.f64 	%fd380, %fd179, %fd175, %p89;
	bra.uni 	$L__BB5_72;
$L__BB5_56:
	mov.u32 	%r47, %tid.x;
	mul.wide.u32 	%rd34, %r47, 8;
	add.s64 	%rd19, %rd15, %rd34;
	// begin inline asm
	ld.global.nc.u64 %rd18, [%rd19];
	// end inline asm
	mov.b64 	%fd59, %rd18;
	add.s64 	%rd21, %rd19, 2048;
	// begin inline asm
	ld.global.nc.u64 %rd20, [%rd21];
	// end inline asm
	mov.b64 	%fd60, %rd20;
	add.s64 	%rd23, %rd19, 4096;
	// begin inline asm
	ld.global.nc.u64 %rd22, [%rd23];
	// end inline asm
	mov.b64 	%fd61, %rd22;
	add.s64 	%rd25, %rd19, 6144;
	// begin inline asm
	ld.global.nc.u64 %rd24, [%rd25];
	// end inline asm
	mov.b64 	%fd62, %rd24;
	add.s64 	%rd27, %rd19, 8192;
	// begin inline asm
	ld.global.nc.u64 %rd26, [%rd27];
	// end inline asm
	mov.b64 	%fd63, %rd26;
	add.s64 	%rd29, %rd19, 10240;
	// begin inline asm
	ld.global.nc.u64 %rd28, [%rd29];
	// end inline asm
	mov.b64 	%fd64, %rd28;
	add.s64 	%rd31, %rd19, 12288;
	// begin inline asm
	ld.global.nc.u64 %rd30, [%rd31];
	// end inline asm
	mov.b64 	%fd65, %rd30;
	add.s64 	%rd33, %rd19, 14336;
	// begin inline asm
	ld.global.nc.u64 %rd32, [%rd33];
	// end inline asm
	mov.b64 	%fd66, %rd32;
	setp.lt.f64 	%p4, %fd59, %fd60;
	selp.f64 	%fd67, %fd60, %fd59, %p4;
	setp.lt.f64 	%p5, %fd67, %fd61;
	selp.f64 	%fd68, %fd61, %fd67, %p5;
	setp.lt.f64 	%p6, %fd68, %fd62;
	selp.f64 	%fd69, %fd62, %fd68, %p6;
	setp.lt.f64 	%p7, %fd69, %fd63;
	selp.f64 	%fd70, %fd63, %fd69, %p7;
	setp.lt.f64 	%p8, %fd70, %fd64;
	selp.f64 	%fd71, %fd64, %fd70, %p8;
	setp.lt.f64 	%p9, %fd71, %fd65;
	selp.f64 	%fd72, %fd65, %fd71, %p9;
	setp.lt.f64 	%p10, %fd72, %fd66;
	selp.f64 	%fd379, %fd66, %fd72, %p10;
	setp.lt.u32 	%p11, %r68, 4096;
	mov.b32 	%r465, 2048;
	@%p11 bra 	$L__BB5_60;
	add.s32 	%r48, %r68, -2048;
	mov.b32 	%r465, 2048;
$L__BB5_58:
	mul.wide.s32 	%rd51, %r465, 8;
	add.s64 	%rd36, %rd19, %rd51;
	// begin inline asm
	ld.global.nc.u64 %rd35, [%rd36];
	// end inline asm
	mov.b64 	%fd73, %rd35;
	add.s64 	%rd38, %rd36, 2048;
	// begin inline asm
	ld.global.nc.u64 %rd37, [%rd38];
	// end inline asm
	mov.b64 	%fd74, %rd37;
	add.s64 	%rd40, %rd36, 4096;
	// begin inline asm
	ld.global.nc.u64 %rd39, [%rd40];
	// end inline asm
	mov.b64 	%fd75, %rd39;
	add.s64 	%rd42, %rd36, 6144;
	// begin inline asm
	ld.global.nc.u64 %rd41, [%rd42];
	// end inline asm
	mov.b64 	%fd76, %rd41;
	add.s64 	%rd44, %rd36, 8192;
	// begin inline asm
	ld.global.nc.u64 %rd43, [%rd44];
	// end inline asm
	mov.b64 	%fd77, %rd43;
	add.s64 	%rd46, %rd36, 10240;
	// begin inline asm
	ld.global.nc.u64 %rd45, [%rd46];
	// end inline asm
	mov.b64 	%fd78, %rd45;
	add.s64 	%rd48, %rd36, 12288;
	// begin inline asm
	ld.global.nc.u64 %rd47, [%rd48];
	// end inline asm
	mov.b64 	%fd79, %rd47;
	add.s64 	%rd50, %rd36, 14336;
	// begin inline asm
	ld.global.nc.u64 %rd49, [%rd50];
	// end inline asm
	mov.b64 	%fd80, %rd49;
	setp.lt.f64 	%p12, %fd379, %fd73;
	selp.f64 	%fd81, %fd73, %fd379, %p12;
	setp.lt.f64 	%p13, %fd81, %fd74;
	selp.f64 	%fd82, %fd74, %fd81, %p13;
	setp.lt.f64 	%p14, %fd82, %fd75;
	selp.f64 	%fd83, %fd75, %fd82, %p14;
	setp.lt.f64 	%p15, %fd83, %fd76;
	selp.f64 	%fd84, %fd76, %fd83, %p15;
	setp.lt.f64 	%p16, %fd84, %fd77;
	selp.f64 	%fd85, %fd77, %fd84, %p16;
	setp.lt.f64 	%p17, %fd85, %fd78;
	selp.f64 	%fd86, %fd78, %fd85, %p17;
	setp.lt.f64 	%p18, %fd86, %fd79;
	selp.f64 	%fd87, %fd79, %fd86, %p18;
	setp.lt.f64 	%p19, %fd87, %fd80;
	selp.f64 	%fd379, %fd80, %fd87, %p19;
	sub.s32 	%r71, %r68, %r465;
	setp.lt.s32 	%p20, %r71, 2048;
	@%p20 bra 	$L__BB5_68;
	add.s32 	%r465, %r465, 2048;
	setp.le.s32 	%p21, %r465, %r48;
	@%p21 bra 	$L__BB5_58;
$L__BB5_60:
	setp.le.s32 	%p22, %r68, %r465;
	@%p22 bra 	$L__BB5_68;
	sub.s32 	%r52, %r68, %r465;
	setp.ge.s32 	%p23, %r47, %r52;
	@%p23 bra 	$L__BB5_68;
	not.b32 	%r72, %r47;
	add.s32 	%r73, %r68, %r72;
	sub.s32 	%r53, %r73, %r465;
	and.b32  	%r74, %r53, 768;
	setp.eq.s32 	%p24, %r74, 768;
	mov.u32 	%r469, %r47;
	@%p24 bra 	$L__BB5_65;
	add.s32 	%r467, %r47, %r465;
	shr.u32 	%r75, %r53, 8;
	add.s32 	%r76, %r75, 1;
	and.b32  	%r77, %r76, 3;
	neg.s32 	%r466, %r77;
	mov.u32 	%r469, %r47;
$L__BB5_64:
	.pragma "nounroll";
	mul.wide.u32 	%rd54, %r467, 8;
	add.s64 	%rd53, %rd15, %rd54;
	// begin inline asm
	ld.global.nc.u64 %rd52, [%rd53];
	// end inline asm
	mov.b64 	%fd89, %rd52;
	setp.lt.f64 	%p25, %fd379, %fd89;
	selp.f64 	%fd379, %fd89, %fd379, %p25;
	add.s32 	%r469, %r469, 256;
	add.s32 	%r467, %r467, 256;
	add.s32 	%r466, %r466, 1;
	setp.ne.s32 	%p26, %r466, 0;
	@%p26 bra 	$L__BB5_64;
$L__BB5_65:
	setp.lt.u32 	%p27, %r53, 768;
	@%p27 bra 	$L__BB5_68;
	cvt.u64.u32 	%rd55, %r469;
	cvt.u64.u32 	%rd56, %r465;
	add.s64 	%rd57, %rd55, %rd56;
	shl.b64 	%rd58, %rd57, 3;
	add.s64 	%rd59, %rd58, %rd15;
	add.s64 	%rd205, %rd59, 4096;
	add.s32 	%r470, %r469, %r465;
$L__BB5_67:
	mul.wide.u32 	%rd68, %r470, 8;
	add.s64 	%rd61, %rd15, %rd68;
	// begin inline asm
	ld.global.nc.u64 %rd60, [%rd61];
	// end inline asm
	mov.b64 	%fd90, %rd60;
	setp.lt.f64 	%p28, %fd379, %fd90;
	selp.f64 	%fd91, %fd90, %fd379, %p28;
	add.s64 	%rd63, %rd205, -2048;
	// begin inline asm
	ld.global.nc.u64 %rd62, [%rd63];
	// end inline asm
	mov.b64 	%fd92, %rd62;
	setp.lt.f64 	%p29, %fd91, %fd92;
	selp.f64 	%fd93, %fd92, %fd91, %p29;
	// begin inline asm
	ld.global.nc.u64 %rd64, [%rd205];
	// end inline asm
	mov.b64 	%fd94, %rd64;
	setp.lt.f64 	%p30, %fd93, %fd94;
	selp.f64 	%fd95, %fd94, %fd93, %p30;
	add.s64 	%rd67, %rd205, 2048;
	// begin inline asm
	ld.global.nc.u64 %rd66, [%rd67];
	// end inline asm
	mov.b64 	%fd96, %rd66;
	setp.lt.f64 	%p31, %fd95, %fd96;
	selp.f64 	%fd379, %fd96, %fd95, %p31;
	add.s32 	%r469, %r469, 1024;
	add.s64 	%rd205, %rd205, 8192;
	add.s32 	%r470, %r470, 1024;
	setp.lt.s32 	%p32, %r469, %r52;
	@%p32 bra 	$L__BB5_67;
$L__BB5_68:
	// begin inline asm
	mov.u32 %r78, %laneid;
	// end inline asm
	mov.b64 	%rd69, %fd379;
	mov.b64 	{%r80, %r85}, %rd69;
	mov.b32 	%r86, 1;
	mov.b32 	%r127, 31;
	mov.b32 	%r128, -1;
	// begin inline asm
	shfl.sync.down.b32 %r79, %r80, %r86, %r127, %r128;
	// end inline asm
	// begin inline asm
	shfl.sync.down.b32 %r84, %r85, %r86, %r127, %r128;
	// end inline asm
	mov.b64 	%rd70, {%r79, %r84};
	mov.b64 	%fd97, %rd70;
	setp.gt.s32 	%p33, %r78, 30;
	setp.lt.f64 	%p34, %fd379, %fd97;
	selp.f64 	%fd98, %fd97, %fd379, %p34;
	selp.f64 	%fd99, %fd379, %fd98, %p33;
	mov.b64 	%rd71, %fd99;
	mov.b64 	{%r90, %r95}, %rd71;
	mov.b32 	%r96, 2;
	// begin inline asm
	shfl.sync.down.b32 %r89, %r90, %r96, %r127, %r128;
	// end inline asm
	// begin inline asm
	shfl.sync.down.b32 %r94, %r95, %r96, %r127, %r128;
	// end inline asm
	mov.b64 	%rd72, {%r89, %r94};
	mov.b64 	%fd100, %rd72;
	setp.gt.s32 	%p35, %r78, 29;
	setp.lt.f64 	%p36, %fd99, %fd100;
	selp.f64 	%fd101, %fd100, %fd99, %p36;
	selp.f64 	%fd102, %fd99, %fd101, %p35;
	mov.b64 	%rd73, %fd102;
	mov.b64 	{%r100, %r105}, %rd73;
	mov.b32 	%r106, 4;
	// begin inline asm
	shfl.sync.down.b32 %r99, %r100, %r106, %r127, %r128;
	// end inline asm
	// begin inline asm
	shfl.sync.down.b32 %r104, %r105, %r106, %r127, %r128;
	// end inline asm
	mov.b64 	%rd74, {%r99, %r104};
	mov.b64 	%fd103, %rd74;
	setp.gt.s32 	%p37, %r78, 27;
	setp.lt.f64 	%p38, %fd102, %fd103;
	selp.f64 	%fd104, %fd103, %fd102, %p38;
	selp.f64 	%fd105, %fd102, %fd104, %p37;
	mov.b64 	%rd75, %fd105;
	mov.b64 	{%r110, %r115}, %rd75;
	mov.b32 	%r116, 8;
	// begin inline asm
	shfl.sync.down.b32 %r109, %r110, %r116, %r127, %r128;
	// end inline asm
	// begin inline asm
	shfl.sync.down.b32 %r114, %r115, %r116, %r127, %r128;
	// end inline asm
	mov.b64 	%rd76, {%r109, %r114};
	mov.b64 	%fd106, %rd76;
	setp.gt.s32 	%p39, %r78, 23;
	setp.lt.f64 	%p40, %fd105, %fd106;
	selp.f64 	%fd107, %fd106, %fd105, %p40;
	selp.f64 	%fd108, %fd105, %fd107, %p39;
	mov.b64 	%rd77, %fd108;
	mov.b64 	{%r120, %r125}, %rd77;
	mov.b32 	%r126, 16;
	// begin inline asm
	shfl.sync.down.b32 %r119, %r120, %r126, %r127, %r128;
	// end inline asm
	// begin inline asm
	shfl.sync.down.b32 %r124, %r125, %r126, %r127, %r128;
	// end inline asm
	mov.b64 	%rd78, {%r119, %r124};
	mov.b64 	%fd109, %rd78;
	setp.gt.s32 	%p41, %r78, 15;
	setp.lt.f64 	%p42, %fd108, %fd109;
	selp.f64 	%fd54, %fd109, %fd108, %p42;
	selp.f64 	%fd380, %fd108, %fd54, %p41;
	setp.ne.s32 	%p43, %r78, 0;
	@%p43 bra 	$L__BB5_70;
	shr.u32 	%r129, %r47, 2;
	and.b32  	%r130, %r129, 248;
	mov.u32 	%r131, _ZZN3cub18CUB_300001_SM_10006detail6reduce28DeviceReduceSingleTileKernelINS2_10policy_hubIdjN4cuda3__47maximumIvEEE10Policy1000EPdSB_iS8_ddNS5_3std3__410__identityEEEvT0_T1_T2_T3_T4_T6_E12temp_storage;
	add.s32 	%r132, %r131, %r130;
	st.shared.f64 	[%r132+8], %fd54;
$L__BB5_70:
	bar.sync 	0;
	setp.ne.s32 	%p44, %r47, 0;
	@%p44 bra 	$L__BB5_72;
	ld.shared.f64 	%fd110, [_ZZN3cub18CUB_300001_SM_10006detail6reduce28DeviceReduceSingleTileKernelINS2_10policy_hubIdjN4cuda3__47maximumIvEEE10Policy1000EPdSB_iS8_ddNS5_3std3__410__identityEEEvT0_T1_T2_T3_T4_T6_E12temp_storage+16];
	setp.lt.f64 	%p45, %fd380, %fd110;
	selp.f64 	%fd111, %fd110, %fd380, %p45;
	ld.shared.f64 	%fd112, [_ZZN3cub18CUB_300001_SM_10006detail6reduce28DeviceReduceSingleTileKernelINS2_10policy_hubIdjN4cuda3__47maximumIvEEE10Policy1000EPdSB_iS8_ddNS5_3std3__410__identityEEEvT0_T1_T2_T3_T4_T6_E12temp_storage+24];
	setp.lt.f64 	%p46, %fd111, %fd112;
	selp.f64 	%fd113, %fd112, %fd111, %p46;
	ld.shared.f64 	%fd114, [_ZZN3cub18CUB_300001_SM_10006detail6reduce28DeviceReduceSingleTileKernelINS2_10policy_hubIdjN4cuda3__47maximumIvEEE10Policy1000EPdSB_iS8_ddNS5_3std3__410__identityEEEvT0_T1_T2_T3_T4_T6_E12temp_storage+32];
	setp.lt.f64 	%p47, %fd113, %fd114;
	selp.f64 	%fd115, %fd114, %fd113, %p47;
	ld.shared.f64 	%fd116, [_ZZN3cub18CUB_300001_SM_10006detail6reduce28DeviceReduceSingleTileKernelINS2_10policy_hubIdjN4cuda3__47maximumIvEEE10Policy1000EPdSB_iS8_ddNS5_3std3__410__identityEEEvT0_T1_T2_T3_T4_T6_E12temp_storage+40];
	setp.lt.f64 	%p48, %fd115, %fd116;
	selp.f64 	%fd117, %fd116, %fd115, %p48;
	ld.shared.f64 	%fd118, [_ZZN3cub18CUB_300001_SM_10006detail6reduce28DeviceReduceSingleTileKernelINS2_10policy_hubIdjN4cuda3__47maximumIvEEE10Policy1000EPdSB_iS8_ddNS5_3std3__410__identityEEEvT0_T1_T2_T3_T4_T6_E12temp_storage+48];
	setp.lt.f64 	%p49, %fd117, %fd118;
	selp.f64 	%fd119, %fd118, %fd117, %p49;
	ld.shared.f64 	%fd120, [_ZZN3cub18CUB_300001_SM_10006detail6reduce28DeviceReduceSingleTileKernelINS2_10policy_hubIdjN4cuda3__47maximumIvEEE10Policy1000EPdSB_iS8_ddNS5_3std3__410__identityEEEvT0_T1_T2_T3_T4_T6_E12temp_storage+56];
	setp.lt.f64 	%p50, %fd119, %fd120;
	selp.f64 	%fd121, %fd120, %fd119, %p50;
	ld.shared.f64 	%fd122, [_ZZN3cub18CUB_300001_SM_10006detail6reduce28DeviceReduceSingleTileKernelINS2_10policy_hubIdjN4cuda3__47maximumIvEEE10Policy1000EPdSB_iS8_ddNS5_3std3__410__identityEEEvT0_T1_T2_T3_T4_T6_E12temp_storage+64];
	setp.lt.f64 	%p51, %fd121, %fd122;
	selp.f64 	%fd380, %fd122, %fd121, %p51;
$L__BB5_72:
	mov.u32 	%r444, %tid.x;
	setp.ne.s32 	%p217, %r444, 0;
	@%p217 bra 	$L__BB5_74;
	setp.lt.f64 	%p218, %fd58, %fd380;
	selp.f64 	%fd353, %fd380, %fd58, %p218;
	st.global.f64 	[%rd1], %fd353;
$L__BB5_74:
	ret;

}


// ===== COMPILED SASS (sm_100) =====

	.target	sm_100

	.elftype	@"ET_EXEC"


//--------------------- .note.nv.tkinfo           --------------------------
	.section	.note.nv.tkinfo,"",@"SHT_NOTE"
	.sectionflags	@"SHF_NOTE_NV_TKINFO"
	.tkinfo
        /*0018*/ 	.word	0x00000002
        /*0030*/ 	.string	""
        /*0030*/ 	.string	"ptxas"
        /*0030*/ 	.string	"Cuda compilation tools, release 13.0, V13.0.88"
        /*0030*/ 	.string	"Build cuda_13.0.r13.0/compiler.36424714_0"
        /*0030*/ 	.string	"-arch sm_100 -m 64 "



//--------------------- .note.nv.cuinfo           --------------------------
	.section	.note.nv.cuinfo,"",@"SHT_NOTE"
	.sectionflags	@"SHF_NOTE_NV_CUINFO"
        /*0018*/ 	.short	0x0002
        /*001a*/ 	.short	0x0064
        /*001c*/ 	.short	0x0082
	.zero		2


//--------------------- .nv.info                  --------------------------
	.section	.nv.info,"",@"SHT_CUDA_INFO"
	.align	4


	//----- nvinfo : EIATTR_REGCOUNT
	.align		4
        /*0000*/ 	.byte	0x04, 0x2f
        /*0002*/ 	.short	(.L_41 - .L_40)
	.align		4
.L_40:
        /*0004*/ 	.word	index@(_Z20calculate_new_matrixPdS_m)
        /*0008*/ 	.word	0x00000014


	//----- nvinfo : EIATTR_FRAME_SIZE
	.align		4
.L_41:
        /*000c*/ 	.byte	0x04, 0x11
        /*000e*/ 	.short	(.L_43 - .L_42)
	.align		4
.L_42:
        /*0010*/ 	.word	index@(_Z20calculate_new_matrixPdS_m)
        /*0014*/ 	.word	0x00000000


	//----- nvinfo : EIATTR_REGCOUNT
	.align		4
.L_43:
        /*0018*/ 	.byte	0x04, 0x2f
        /*001a*/ 	.short	(.L_45 - .L_44)
	.align		4
.L_44:
        /*001c*/ 	.word	index@(_Z29calculate_device_error_matrixPdS_S_m)
        /*0020*/ 	.word	0x0000000c


	//----- nvinfo : EIATTR_FRAME_SIZE
	.align		4
.L_45:
        /*0024*/ 	.byte	0x04, 0x11
        /*0026*/ 	.short	(.L_47 - .L_46)
	.align		4
.L_46:
        /*0028*/ 	.word	index@(_Z29calculate_device_error_matrixPdS_S_m)
        /*002c*/ 	.word	0x00000000


	//----- nvinfo : EIATTR_REGCOUNT
	.align		4
.L_47:
        /*0030*/ 	.byte	0x04, 0x2f
        /*0032*/ 	.short	(.L_49 - .L_48)
	.align		4
.L_48:
        /*0034*/ 	.word	index@(_ZN3cub18CUB_300001_SM_10006detail11EmptyKernelIvEEvv)
        /*0038*/ 	.word	0x00000004


	//----- nvinfo : EIATTR_FRAME_SIZE
	.align		4
.L_49:
        /*003c*/ 	.byte	0x04, 0x11
        /*003e*/ 	.short	(.L_51 - .L_50)
	.align		4
.L_50:
        /*0040*/ 	.word	index@(_ZN3cub18CUB_300001_SM_10006detail11EmptyKernelIvEEvv)
        /*0044*/ 	.word	0x00000000


	//----- nvinfo : EIATTR_REGCOUNT
	.align		4
.L_51:
        /*0048*/ 	.byte	0x04, 0x2f
        /*004a*/ 	.short	(.L_53 - .L_52)
	.align		4
.L_52:
        /*004c*/ 	.word	index@(_ZN3cub18CUB_300001_SM_10006detail6reduce28DeviceReduceSingleTileKernelINS2_10policy_hubIdjN4cuda3__47maximumIvEEE10Policy1000EPdSB_jS8_ddNS5_3std3__410__identityEEEvT0_T1_T2_T3_T4_T6_)
        /*0050*/ 	.word	0x0000002c


	//----- nvinfo : EIATTR_FRAME_SIZE
	.align		4
.L_53:
        /*0054*/ 	.byte	0x04, 0x11
        /*0056*/ 	.short	(.L_55 - .L_54)
	.align		4
.L_54:
        /*0058*/ 	.word	index@(_ZN3cub18CUB_300001_SM_10006detail6reduce28DeviceReduceSingleTileKernelINS2_10policy_hubIdjN4cuda3__47maximumIvEEE10Policy1000EPdSB_jS8_ddNS5_3std3__410__identityEEEvT0_T1_T2_T3_T4_T6_)
        /*005c*/ 	.word	0x00000000


	//----- nvinfo : EIATTR_REGCOUNT
	.align		4
.L_55:
        /*0060*/ 	.byte	0x04, 0x2f
        /*0062*/ 	.short	(.L_57 - .L_56)
	.align		4
.L_56:
        /*0064*/ 	.word	index@(_ZN3cub18CUB_300001_SM_10006detail6reduce18DeviceReduceKernelINS2_10policy_hubIdjN4cuda3__47maximumIvEEE10Policy1000EPdjS8_dNS5_3std3__410__identityEEEvT0_PT3_T1_NS0_13GridEvenShareISI_EET2_T4_)
        /*0068*/ 	.word	0x0000001c


	//----- nvinfo : EIATTR_FRAME_SIZE
	.align		4
.L_57:
        /*006c*/ 	.byte	0x04, 0x11
        /*006e*/ 	.short	(.L_59 - .L_58)
	.align		4
.L_58:
        /*0070*/ 	.word	index@(_ZN3cub18CUB_300001_SM_10006detail6reduce18DeviceReduceKernelINS2_10policy_hubIdjN4cuda3__47maximumIvEEE10Policy1000EPdjS8_dNS5_3std3__410__identityEEEvT0_PT3_T1_NS0_13GridEvenShareISI_EET2_T4_)
        /*0074*/ 	.word	0x00000000


	//----- nvinfo : EIATTR_REGCOUNT
	.align		4
.L_59:
        /*0078*/ 	.byte	0x04, 0x2f
        /*007a*/ 	.short	(.L_61 - .L_60)
	.align		4
.L_60:
        /*007c*/ 	.word	index@(_ZN3cub18CUB_300001_SM_10006detail6reduce28DeviceReduceSingleTileKernelINS2_10policy_hubIdjN4cuda3__47maximumIvEEE10Policy1000EPdSB_iS8_ddNS5_3std3__410__identityEEEvT0_T1_T2_T3_T4_T6_)
        /*0080*/ 	.word	0x00000030


	//----- nvinfo : EIATTR_FRAME_SIZE
	.align		4
.L_61:
        /*0084*/ 	.byte	0x04, 0x11
        /*0086*/ 	.short	(.L_63 - .L_62)
	.align		4
.L_62:
        /*0088*/ 	.word	index@(_ZN3cub18CUB_300001_SM_10006detail6reduce28DeviceReduceSingleTileKernelINS2_10policy_hubIdjN4cuda3__47maximumIvEEE10Policy1000EPdSB_iS8_ddNS5_3std3__410__identityEEEvT0_T1_T2_T3_T4_T6_)
        /*008c*/ 	.word	0x00000000


	//----- nvinfo : EIATTR_MIN_STACK_SIZE
	.align		4
.L_63:
        /*0090*/ 	.byte	0x04, 0x12
        /*0092*/ 	.short	(.L_65 - .L_64)
	.align		4
.L_64:
        /*0094*/ 	.word	index@(_ZN3cub18CUB_300001_SM_10006detail6reduce28DeviceReduceSingleTileKernelINS2_10policy_hubIdjN4cuda3__47maximumIvEEE10Policy1000EPdSB_iS8_ddNS5_3std3__410__identityEEEvT0_T1_T2_T3_T4_T6_)
        /*0098*/ 	.word	0x00000000


	//----- nvinfo : EIATTR_MIN_STACK_SIZE
	.align		4
.L_65:
        /*009c*/ 	.byte	0x04, 0x12
        /*009e*/ 	.short	(.L_67 - .L_66)
	.align		4
.L_66:
        /*00a0*/ 	.word	index@(_ZN3cub18CUB_300001_SM_10006detail6reduce18DeviceReduceKernelINS2_10policy_hubIdjN4cuda3__47maximumIvEEE10Policy1000EPdjS8_dNS5_3std3__410__identityEEEvT0_PT3_T1_NS0_13GridEvenShareISI_EET2_T4_)
        /*00a4*/ 	.word	0x00000000


	//----- nvinfo : EIATTR_MIN_STACK_SIZE
	.align		4
.L_67:
        /*00a8*/ 	.byte	0x04, 0x12
        /*00aa*/ 	.short	(.L_69 - .L_68)
	.align		4
.L_68:
        /*00ac*/ 	.word	index@(_ZN3cub18CUB_300001_SM_10006detail6reduce28DeviceReduceSingleTileKernelINS2_10policy_hubIdjN4cuda3__47maximumIvEEE10Policy1000EPdSB_jS8_ddNS5_3std3__410__identityEEEvT0_T1_T2_T3_T4_T6_)
        /*00b0*/ 	.word	0x00000000


	//----- nvinfo : EIATTR_MIN_STACK_SIZE
	.align		4
.L_69:
        /*00b4*/ 	.byte	0x04, 0x12
        /*00b6*/ 	.short	(.L_71 - .L_70)
	.align		4
.L_70:
        /*00b8*/ 	.word	index@(_ZN3cub18CUB_300001_SM_10006detail11EmptyKernelIvEEvv)
        /*00bc*/ 	.word	0x00000000


	//----- nvinfo : EIATTR_MIN_STACK_SIZE
	.align		4
.L_71:
        /*00c0*/ 	.byte	0x04, 0x12
        /*00c2*/ 	.short	(.L_73 - .L_72)
	.align		4
.L_72:
        /*00c4*/ 	.word	index@(_Z29calculate_device_error_matrixPdS_S_m)
        /*00c8*/ 	.word	0x00000000


	//----- nvinfo : EIATTR_MIN_STACK_SIZE
	.align		4
.L_73:
        /*00cc*/ 	.byte	0x04, 0x12
        /*00ce*/ 	.short	(.L_75 - .L_74)
	.align		4
.L_74:
        /*00d0*/ 	.word	index@(_Z20calculate_new_matrixPdS_m)
        /*00d4*/ 	.word	0x00000000
.L_75:


//--------------------- .nv.compat                --------------------------
	.section	.nv.compat,"",@"SHT_CUDA_COMPAT_INFO"
	.align	4
        /*0000*/ 	.byte	0x02, 0x09, 0x00, 0x00, 0x02, 0x02, 0x01, 0x00, 0x02, 0x05, 0x05, 0x00, 0x03, 0x07, 0x01, 0x01
        /*0010*/ 	.byte	0x02, 0x03, 0x00, 0x00, 0x02, 0x06, 0x01, 0x00, 0x04, 0x0b, 0x08, 0x00, 0x01, 0x00, 0x00, 0x00
        /*0020*/ 	.byte	0x00, 0x00, 0x00, 0x00


//--------------------- .nv.info._ZN3cub18CUB_300001_SM_10006detail6reduce28DeviceReduceSingleTileKernelINS2_10policy_hubIdjN4cuda3__47maximumIvEEE10Policy1000EPdSB_iS8_ddNS5_3std3__410__identityEEEvT0_T1_T2_T3_T4_T6_ --------------------------
	.section	.nv.info._ZN3cub18CUB_300001_SM_10006detail6reduce28DeviceReduceSingleTileKernelINS2_10policy_hubIdjN4cuda3__47maximumIvEEE10Policy1000EPdSB_iS8_ddNS5_3std3__410__identityEEEvT0_T1_T2_T3_T4_T6_,"",@"SHT_CUDA_INFO"
	.sectionflags	@""
	.align	4


	//----- nvinfo : EIATTR_CUDA_API_VERSION
	.align		4
        /*0000*/ 	.byte	0x04, 0x37
        /*0002*/ 	.short	(.L_77 - .L_76)
.L_76:
        /*0004*/ 	.word	0x00000082


	//----- nvinfo : EIATTR_KPARAM_INFO
	.align		4
.L_77:
        /*0008*/ 	.byte	0x04, 0x17
        /*000a*/ 	.short	(.L_79 - .L_78)
.L_78:
        /*000c*/ 	.word	0x00000000
        /*0010*/ 	.short	0x0005
        /*0012*/ 	.short	0x0020
        /*0014*/ 	.byte	0x00, 0xf0, 0x05, 0x00


	//----- nvinfo : EIATTR_KPARAM_INFO
	.align		4
.L_79:
        /*0018*/ 	.byte	0x04, 0x17
        /*001a*/ 	.short	(.L_81 - .L_80)
.L_80:
        /*001c*/ 	.word	0x00000000
        /*0020*/ 	.short	0x0004
        /*0022*/ 	.short	0x0018
        /*0024*/ 	.byte	0x00, 0xf0, 0x21, 0x00


	//----- nvinfo : EIATTR_KPARAM_INFO
	.align		4
.L_81:
        /*0028*/ 	.byte	0x04, 0x17
        /*002a*/ 	.short	(.L_83 - .L_82)
.L_82:
        /*002c*/ 	.word	0x00000000
        /*0030*/ 	.short	0x0003
        /*0032*/ 	.short	0x0014
        /*0034*/ 	.byte	0x00, 0xf0, 0x05, 0x00


	//----- nvinfo : EIATTR_KPARAM_INFO
	.align		4
.L_83:
        /*0038*/ 	.byte	0x04, 0x17
        /*003a*/ 	.short	(.L_85 - .L_84)
.L_84:
        /*003c*/ 	.word	0x00000000
        /*0040*/ 	.short	0x0002
        /*0042*/ 	.short	0x0010
        /*0044*/ 	.byte	0x00, 0xf0, 0x11, 0x00


	//----- nvinfo : EIATTR_KPARAM_INFO
	.align		4
.L_85:
        /*0048*/ 	.byte	0x04, 0x17
        /*004a*/ 	.short	(.L_87 - .L_86)
.L_86:
        /*004c*/ 	.word	0x00000000
        /*0050*/ 	.short	0x0001
        /*0052*/ 	.short	0x0008
        /*0054*/ 	.byte	0x00, 0xf5, 0x21, 0x00


	//----- nvinfo : EIATTR_KPARAM_INFO
	.align		4
.L_87:
        /*0058*/ 	.byte	0x04, 0x17
        /*005a*/ 	.short	(.L_89 - .L_88)
.L_88:
        /*005c*/ 	.word	0x00000000
        /*0060*/ 	.short	0x0000
        /*0062*/ 	.short	0x0000
        /*0064*/ 	.byte	0x00, 0xf5, 0x21, 0x00


	//----- nvinfo : EIATTR_SPARSE_MMA_MASK
	.align		4
.L_89:
        /*0068*/ 	.byte	0x03, 0x50
        /*006a*/ 	.short	0x0000


	//----- nvinfo : EIATTR_MAXREG_COUNT
	.align		4
        /*006c*/ 	.byte	0x03, 0x1b
        /*006e*/ 	.short	0x00ff


	//----- nvinfo : EIATTR_NUM_BARRIERS
	.align		4
        /*0070*/ 	.byte	0x02, 0x4c
        /*0072*/ 	.byte	0x01
	.zero		1


	//----- nvinfo : EIATTR_MERCURY_ISA_VERSION
	.align		4
        /*0074*/ 	.byte	0x03, 0x5f
        /*0076*/ 	.short	0x0101


	//----- nvinfo : EIATTR_COOP_GROUP_MASK_REGIDS
	.align		4
        /*0078*/ 	.byte	0x04, 0x29
        /*007a*/ 	.short	(.L_91 - .L_90)


	//   ....[0]....
.L_90:
        /*007c*/ 	.word	0xffffffff


	//   ....[1]....
        /*0080*/ 	.word	0xffffffff


	//   ....[2]....
        /*0084*/ 	.word	0xffffffff


	//   ....[3]....
        /*0088*/ 	.word	0xffffffff


	//   ....[4]....
        /*008c*/ 	.word	0xffffffff


	//   ....[5]....
        /*0090*/ 	.word	0xffffffff


	//   ....[6]....
        /*0094*/ 	.word	0xffffffff


	//   ....[7]....
        /*0098*/ 	.word	0xffffffff


	//   ....[8]....
        /*009c*/ 	.word	0xffffffff


	//   ....[9]....
        /*00a0*/ 	.word	0xffffffff


	//   ....[10]....
        /*00a4*/ 	.word	0xffffffff


	//   ....[11]....
        /*00a8*/ 	.word	0xffffffff


	//   ....[12]....
        /*00ac*/ 	.word	0xffffffff


	//   ....[13]....
        /*00b0*/ 	.word	0xffffffff


	//   ....[14]....
        /*00b4*/ 	.word	0xffffffff


	//   ....[15]....
        /*00b8*/ 	.word	0xffffffff


	//   ....[16]....
        /*00bc*/ 	.word	0xffffffff


	//   ....[17]....
        /*00c0*/ 	.word	0xffffffff


	//   ....[18]....
        /*00c4*/ 	.word	0xffffffff


	//   ....[19]....
        /*00c8*/ 	.word	0xffffffff


	//   ....[20]....
        /*00cc*/ 	.word	0xffffffff


	//   ....[21]....
        /*00d0*/ 	.word	0xffffffff


	//   ....[22]....
        /*00d4*/ 	.word	0xffffffff


	//   ....[23]....
        /*00d8*/ 	.word	0xffffffff


	//   ....[24]....
        /*00dc*/ 	.word	0xffffffff


	//   ....[25]....
        /*00e0*/ 	.word	0xffffffff


	//   ....[26]....
        /*00e4*/ 	.word	0xffffffff


	//   ....[27]....
        /*00e8*/ 	.word	0xffffffff


	//   ....[28]....
        /*00ec*/ 	.word	0xffffffff


	//   ....[29]....
        /*00f0*/ 	.word	0xffffffff


	//   ....[30]....
        /*00f4*/ 	.word	0xffffffff


	//   ....[31]....
        /*00f8*/ 	.word	0xffffffff


	//   ....[32]....
        /*00fc*/ 	.word	0xffffffff


	//   ....[33]....
        /*0100*/ 	.word	0xffffffff


	//   ....[34]....
        /*0104*/ 	.word	0xffffffff


	//   ....[35]....
        /*0108*/ 	.word	0xffffffff


	//   ....[36]....
        /*010c*/ 	.word	0xffffffff


	//   ....[37]....
        /*0110*/ 	.word	0xffffffff


	//   ....[38]....
        /*0114*/ 	.word	0xffffffff


	//   ....[39]....
        /*0118*/ 	.word	0xffffffff


	//   ....[40]....
        /*011c*/ 	.word	0xffffffff


	//   ....[41]....
        /*0120*/ 	.word	0xffffffff


	//   ....[42]....
        /*0124*/ 	.word	0xffffffff


	//   ....[43]....
        /*0128*/ 	.word	0xffffffff


	//   ....[44]....
        /*012c*/ 	.word	0xffffffff


	//   ....[45]....
        /*0130*/ 	.word	0xffffffff


	//   ....[46]....
        /*0134*/ 	.word	0xffffffff


	//   ....[47]....
        /*0138*/ 	.word	0xffffffff


	//   ....[48]....
        /*013c*/ 	.word	0xffffffff


	//   ....[49]....
        /*0140*/ 	.word	0xffffffff


	//   ....[50]....
        /*0144*/ 	.word	0xffffffff


	//   ....[51]....
        /*0148*/ 	.word	0xffffffff


	//   ....[52]....
        /*014c*/ 	.word	0xffffffff


	//   ....[53]....
        /*0150*/ 	.word	0xffffffff


	//   ....[54]....
        /*0154*/ 	.word	0xffffffff


	//   ....[55]....
        /*0158*/ 	.word	0xffffffff


	//   ....[56]....
        /*015c*/ 	.word	0xffffffff


	//   ....[57]....
        /*0160*/ 	.word	0xffffffff


	//   ....[58]....
        /*0164*/ 	.word	0xffffffff


	//   ....[59]....
        /*0168*/ 	.word	0xffffffff


	//----- nvinfo : EIATTR_COOP_GROUP_INSTR_OFFSETS
	.align		4
.L_91:
        /*016c*/ 	.byte	0x04, 0x28
        /*016e*/ 	.short	(.L_93 - .L_92)


	//   ....[0]....
.L_92:
        /*0170*/ 	.word	0x00000d30


	//   ....[1]....
        /*0174*/ 	.word	0x00000d40


	//   ....[2]....
        /*0178*/ 	.word	0x00000dd0


	//   ....[3]....
        /*017c*/ 	.word	0x00000e10


	//   ....[4]....
        /*0180*/ 	.word	0x00000e80


	//   ....[5]....
        /*0184*/ 	.word	0x00000ea0


	//   ....[6]....
        /*0188*/ 	.word	0x00000ef0


	//   ....[7]....
        /*018c*/ 	.word	0x00000f10


	//   ....[8]....
        /*0190*/ 	.word	0x00000f60


	//   ....[9]....
        /*0194*/ 	.word	0x00000f80


	//   ....[10]....
        /*0198*/ 	.word	0x00001280


	//   ....[11]....
        /*019c*/ 	.word	0x00001290


	//   ....[12]....
        /*01a0*/ 	.word	0x00001320


	//   ....[13]....
        /*01a4*/ 	.word	0x00001350


	//   ....[14]....
        /*01a8*/ 	.word	0x000013b0


	//   ....[15]....
        /*01ac*/ 	.word	0x000013e0


	//   ....[16]....
        /*01b0*/ 	.word	0x00001440


	//   ....[17]....
        /*01b4*/ 	.word	0x00001480


	//   ....[18]....
        /*01b8*/ 	.word	0x000014f0


	//   ....[19]....
        /*01bc*/ 	.word	0x00001530


	//   ....[20]....
        /*01c0*/ 	.word	0x00002960


	//   ....[21]....
        /*01c4*/ 	.word	0x00002970


	//   ....[22]....
        /*01c8*/ 	.word	0x00002a00


	//   ....[23]....
        /*01cc*/ 	.word	0x00002a30


	//   ....[24]....
        /*01d0*/ 	.word	0x00002aa0


	//   ....[25]....
        /*01d4*/ 	.word	0x00002ac0


	//   ....[26]....
        /*01d8*/ 	.word	0x00002b20


	//   ....[27]....
        /*01dc*/ 	.word	0x00002b30


	//   ....[28]....
        /*01e0*/ 	.word	0x00002b80


	//   ....[29]....
        /*01e4*/ 	.word	0x00002b90


	//   ....[30]....
        /*01e8*/ 	.word	0x00003a20


	//   ....[31]....
        /*01ec*/ 	.word	0x00003a30


	//   ....[32]....
        /*01f0*/ 	.word	0x00003ac0


	//   ....[33]....
        /*01f4*/ 	.word	0x00003b00


	//   ....[34]....
        /*01f8*/ 	.word	0x00003b80


	//   ....[35]....
        /*01fc*/ 	.word	0x00003bc0


	//   ....[36]....
        /*0200*/ 	.word	0x00003c20


	//   ....[37]....
        /*0204*/ 	.word	0x00003c50


	//   ....[38]....
        /*0208*/ 	.word	0x00003ca0


	//   ....[39]....
        /*020c*/ 	.word	0x00003cd0


	//   ....[40]....
        /*0210*/ 	.word	0x00003fb0


	//   ....[41]....
        /*0214*/ 	.word	0x00003fc0


	//   ....[42]....
        /*0218*/ 	.word	0x00004050


	//   ....[43]....
        /*021c*/ 	.word	0x00004080


	//   ....[44]....
        /*0220*/ 	.word	0x000040d0


	//   ....[45]....
        /*0224*/ 	.word	0x00004100


	//   ....[46]....
        /*0228*/ 	.word	0x00004170


	//   ....[47]....
        /*022c*/ 	.word	0x000041b0


	//   ....[48]....
        /*0230*/ 	.word	0x00004220


	//   ....[49]....
        /*0234*/ 	.word	0x00004250


	//   ....[50]....
        /*0238*/ 	.word	0x00005700


	//   ....[51]....
        /*023c*/ 	.word	0x00005710


	//   ....[52]....
        /*0240*/ 	.word	0x000057a0


	//   ....[53]....
        /*0244*/ 	.word	0x000057e0


	//   ....[54]....
        /*0248*/ 	.word	0x00005860


	//   ....[55]....
        /*024c*/ 	.word	0x000058a0


	//   ....[56]....
        /*0250*/ 	.word	0x00005900


	//   ....[57]....
        /*0254*/ 	.word	0x00005930


	//   ....[58]....
        /*0258*/ 	.word	0x00005980


	//   ....[59]....
        /*025c*/ 	.word	0x000059b0


	//----- nvinfo : EIATTR_VRC_CTA_INIT_COUNT
	.align		4
.L_93:
        /*0260*/ 	.byte	0x02, 0x4a
	.zero		1
	.zero		1


	//----- nvinfo : EIATTR_EXIT_INSTR_OFFSETS
	.align		4
        /*0264*/ 	.byte	0x04, 0x1c
        /*0266*/ 	.short	(.L_95 - .L_94)


	//   ....[0]....
.L_94:
        /*0268*/ 	.word	0x00000080


	//   ....[1]....
        /*026c*/ 	.word	0x000000c0


	//   ....[2]....
        /*0270*/ 	.word	0x00005c20


	//   ....[3]....
        /*0274*/ 	.word	0x00005ca0


	//----- nvinfo : EIATTR_MAX_THREADS
	.align		4
.L_95:
        /*0278*/ 	.byte	0x04, 0x05
        /*027a*/ 	.short	(.L_97 - .L_96)
.L_96:
        /*027c*/ 	.word	0x00000100
        /*0280*/ 	.word	0x00000001
        /*0284*/ 	.word	0x00000001


	//----- nvinfo : EIATTR_CRS_STACK_SIZE
	.align		4
.L_97:
        /*0288*/ 	.byte	0x04, 0x1e
        /*028a*/ 	.short	(.L_99 - .L_98)
.L_98:
        /*028c*/ 	.word	0x00000000


	//----- nvinfo : EIATTR_CBANK_PARAM_SIZE
	.align		4
.L_99:
        /*0290*/ 	.byte	0x03, 0x19
        /*0292*/ 	.short	0x0021


	//----- nvinfo : EIATTR_PARAM_CBANK
	.align		4
        /*0294*/ 	.byte	0x04, 0x0a
        /*0296*/ 	.short	(.L_101 - .L_100)
	.align		4
.L_100:
        /*0298*/ 	.word	index@(.nv.constant0._ZN3cub18CUB_300001_SM_10006detail6reduce28DeviceReduceSingleTileKernelINS2_10policy_hubIdjN4cuda3__47maximumIvEEE10Policy1000EPdSB_iS8_ddNS5_3std3__410__identityEEEvT0_T1_T2_T3_T4_T6_)
        /*029c*/ 	.short	0x0380
        /*029e*/ 	.short	0x0021


	//----- nvinfo : EIATTR_SW_WAR
	.align		4
.L_101:
        /*02a0*/ 	.byte	0x04, 0x36
        /*02a2*/ 	.short	(.L_103 - .L_102)
.L_102:
        /*02a4*/ 	.word	0x00000008
.L_103:


//--------------------- .nv.info._ZN3cub18CUB_300001_SM_10006detail6reduce18DeviceReduceKernelINS2_10policy_hubIdjN4cuda3__47maximumIvEEE10Policy1000EPdjS8_dNS5_3std3__410__identityEEEvT0_PT3_T1_NS0_13GridEvenShareISI_EET2_T4_ --------------------------
	.section	.nv.info._ZN3cub18CUB_300001_SM_10006detail6reduce18DeviceReduceKernelINS2_10policy_hubIdjN4cuda3__47maximumIvEEE10Policy1000EPdjS8_dNS5_3std3__410__identityEEEvT0_PT3_T1_NS0_13GridEvenShareISI_EET2_T4_,"",@"SHT_CUDA_INFO"
	.sectionflags	@""
	.align	4


	//----- nvinfo : EIATTR_CUDA_API_VERSION
	.align		4
        /*0000*/ 	.byte	0x04, 0x37
        /*0002*/ 	.short	(.L_105 - .L_104)
.L_104:
        /*0004*/ 	.word	0x00000082


	//----- nvinfo : EIATTR_KPARAM_INFO
	.align		4
.L_105:
        /*0008*/ 	.byte	0x04, 0x17
        /*000a*/ 	.short	(.L_107 - .L_106)
.L_106:
        /*000c*/ 	.word	0x00000000
        /*0010*/ 	.short	0x0005
        /*0012*/ 	.short	0x003d
        /*0014*/ 	.byte	0x00, 0xf0, 0x05, 0x00


	//----- nvinfo : EIATTR_KPARAM_INFO
	.align		4
.L_107:
        /*0018*/ 	.byte	0x04, 0x17
        /*001a*/ 	.short	(.L_109 - .L_108)
.L_108:
        /*001c*/ 	.word	0x00000000
        /*0020*/ 	.short	0x0004
        /*0022*/ 	.short	0x003c
        /*0024*/ 	.byte	0x00, 0xf0, 0x05, 0x00


	//----- nvinfo : EIATTR_KPARAM_INFO
	.align		4
.L_109:
        /*0028*/ 	.byte	0x04, 0x17
        /*002a*/ 	.short	(.L_111 - .L_110)
.L_110:
        /*002c*/ 	.word	0x00000000
        /*0030*/ 	.short	0x0003
        /*0032*/ 	.short	0x0014
        /*0034*/ 	.byte	0x00, 0xf0, 0xa1, 0x00


	//----- nvinfo : EIATTR_KPARAM_INFO
	.align		4
.L_111:
        /*0038*/ 	.byte	0x04, 0x17
        /*003a*/ 	.short	(.L_113 - .L_112)
.L_112:
        /*003c*/ 	.word	0x00000000
        /*0040*/ 	.short	0x0002
        /*0042*/ 	.short	0x0010
        /*0044*/ 	.byte	0x00, 0xf0, 0x11, 0x00


	//----- nvinfo : EIATTR_KPARAM_INFO
	.align		4
.L_113:
        /*0048*/ 	.byte	0x04, 0x17
        /*004a*/ 	.short	(.L_115 - .L_114)
.L_114:
        /*004c*/ 	.word	0x00000000
        /*0050*/ 	.short	0x0001
        /*0052*/ 	.short	0x0008
        /*0054*/ 	.byte	0x00, 0xf5, 0x21, 0x00


	//----- nvinfo : EIATTR_KPARAM_INFO
	.align		4
.L_115:
        /*0058*/ 	.byte	0x04, 0x17
        /*005a*/ 	.short	(.L_117 - .L_116)
.L_116:
        /*005c*/ 	.word	0x00000000
        /*0060*/ 	.short	0x0000
        /*0062*/ 	.short	0x0000
        /*0064*/ 	.byte	0x00, 0xf5, 0x21, 0x00


	//----- nvinfo : EIATTR_SPARSE_MMA_MASK
	.align		4
.L_117:
        /*0068*/ 	.byte	0x03, 0x50
        /*006a*/ 	.short	0x0000


	//----- nvinfo : EIATTR_MAXREG_COUNT
	.align		4
        /*006c*/ 	.byte	0x03, 0x1b
        /*006e*/ 	.short	0x00ff


	//----- nvinfo : EIATTR_NUM_BARRIERS
	.align		4
        /*0070*/ 	.byte	0x02, 0x4c
        /*0072*/ 	.byte	0x01
	.zero		1


	//----- nvinfo : EIATTR_MERCURY_ISA_VERSION
	.align		4
        /*0074*/ 	.byte	0x03, 0x5f
        /*0076*/ 	.short	0x0101


	//----- nvinfo : EIATTR_COOP_GROUP_MASK_REGIDS
	.align		4
        /*0078*/ 	.byte	0x04, 0x29
        /*007a*/ 	.short	(.L_119 - .L_118)


	//   ....[0]....
.L_118:
        /*007c*/ 	.word	0xffffffff


	//   ....[1]....
        /*0080*/ 	.word	0xffffffff


	//   ....[2]....
        /*0084*/ 	.word	0xffffffff


	//   ....[3]....
        /*0088*/ 	.word	0xffffffff


	//   ....[4]....
        /*008c*/ 	.word	0xffffffff


	//   ....[5]....
        /*0090*/ 	.word	0xffffffff


	//   ....[6]....
        /*0094*/ 	.word	0xffffffff


	//   ....[7]....
        /*0098*/ 	.word	0xffffffff


	//   ....[8]....
        /*009c*/ 	.word	0xffffffff


	//   ....[9]....
        /*00a0*/ 	.word	0xffffffff


	//   ....[10]....
        /*00a4*/ 	.word	0xffffffff


	//   ....[11]....
        /*00a8*/ 	.word	0xffffffff


	//   ....[12]....
        /*00ac*/ 	.word	0xffffffff


	//   ....[13]....
        /*00b0*/ 	.word	0xffffffff


	//   ....[14]....
        /*00b4*/ 	.word	0xffffffff


	//   ....[15]....
        /*00b8*/ 	.word	0xffffffff


	//   ....[16]....
        /*00bc*/ 	.word	0xffffffff


	//   ....[17]....
        /*00c0*/ 	.word	0xffffffff


	//   ....[18]....
        /*00c4*/ 	.word	0xffffffff


	//   ....[19]....
        /*00c8*/ 	.word	0xffffffff


	//   ....[20]....
        /*00cc*/ 	.word	0xffffffff


	//   ....[21]....
        /*00d0*/ 	.word	0xffffffff


	//   ....[22]....
        /*00d4*/ 	.word	0xffffffff


	//   ....[23]....
        /*00d8*/ 	.word	0xffffffff


	//   ....[24]....
        /*00dc*/ 	.word	0xffffffff


	//   ....[25]....
        /*00e0*/ 	.word	0xffffffff


	//   ....[26]....
        /*00e4*/ 	.word	0xffffffff


	//   ....[27]....
        /*00e8*/ 	.word	0xffffffff


	//   ....[28]....
        /*00ec*/ 	.word	0xffffffff


	//   ....[29]....
        /*00f0*/ 	.word	0xffffffff


	//   ....[30]....
        /*00f4*/ 	.word	0xffffffff


	//   ....[31]....
        /*00f8*/ 	.word	0xffffffff


	//   ....[32]....
        /*00fc*/ 	.word	0xffffffff


	//   ....[33]....
        /*0100*/ 	.word	0xffffffff


	//   ....[34]....
        /*0104*/ 	.word	0xffffffff


	//   ....[35]....
        /*0108*/ 	.word	0xffffffff


	//   ....[36]....
        /*010c*/ 	.word	0xffffffff


	//   ....[37]....
        /*0110*/ 	.word	0xffffffff


	//   ....[38]....
        /*0114*/ 	.word	0xffffffff


	//   ....[39]....
        /*0118*/ 	.word	0xffffffff


	//   ....[40]....
        /*011c*/ 	.word	0xffffffff


	//   ....[41]....
        /*0120*/ 	.word	0xffffffff


	//   ....[42]....
        /*0124*/ 	.word	0xffffffff


	//   ....[43]....
        /*0128*/ 	.word	0xffffffff


	//   ....[44]....
        /*012c*/ 	.word	0xffffffff


	//   ....[45]....
        /*0130*/ 	.word	0xffffffff


	//   ....[46]....
        /*0134*/ 	.word	0xffffffff


	//   ....[47]....
        /*0138*/ 	.word	0xffffffff


	//   ....[48]....
        /*013c*/ 	.word	0xffffffff


	//   ....[49]....
        /*0140*/ 	.word	0xffffffff


	//   ....[50]....
        /*0144*/ 	.word	0xffffffff


	//   ....[51]....
        /*0148*/ 	.word	0xffffffff


	//   ....[52]....
        /*014c*/ 	.word	0xffffffff


	//   ....[53]....
        /*0150*/ 	.word	0xffffffff


	//   ....[54]....
        /*0154*/ 	.word	0xffffffff


	//   ....[55]....
        /*0158*/ 	.word	0xffffffff


	//   ....[56]....
        /*015c*/ 	.word	0xffffffff


	//   ....[57]....
        /*0160*/ 	.word	0xffffffff


	//   ....[58]....
        /*0164*/ 	.word	0xffffffff


	//   ....[59]....
        /*0168*/ 	.word	0xffffffff


	//----- nvinfo : EIATTR_COOP_GROUP_INSTR_OFFSETS
	.align		4
.L_119:
        /*016c*/ 	.byte	0x04, 0x28
        /*016e*/ 	.short	(.L_121 - .L_120)


	//   ....[0]....
.L_120:
        /*0170*/ 	.word	0x000005c0


	//   ....[1]....
        /*0174*/ 	.word	0x000005d0


	//   ....[2]....
        /*0178*/ 	.word	0x00000660


	//   ....[3]....
        /*017c*/ 	.word	0x00000670


	//   ....[4]....
        /*0180*/ 	.word	0x000006d0


	//   ....[5]....
        /*0184*/ 	.word	0x00000700


	//   ....[6]....
        /*0188*/ 	.word	0x00000780


	//   ....[7]....
        /*018c*/ 	.word	0x00000790


	//   ....[8]....
        /*0190*/ 	.word	0x000007e0


	//   ....[9]....
        /*0194*/ 	.word	0x000007f0


	//   ....[10]....
        /*0198*/ 	.word	0x00000ad0


	//   ....[11]....
        /*019c*/ 	.word	0x00000ae0


	//   ....[12]....
        /*01a0*/ 	.word	0x00000b70


	//   ....[13]....
        /*01a4*/ 	.word	0x00000b90


	//   ....[14]....
        /*01a8*/ 	.word	0x00000bf0


	//   ....[15]....
        /*01ac*/ 	.word	0x00000c10


	//   ....[16]....
        /*01b0*/ 	.word	0x00000c70


	//   ....[17]....
        /*01b4*/ 	.word	0x00000ca0


	//   ....[18]....
        /*01b8*/ 	.word	0x00000d20


	//   ....[19]....
        /*01bc*/ 	.word	0x00000d40


	//   ....[20]....
        /*01c0*/ 	.word	0x00001b60


	//   ....[21]....
        /*01c4*/ 	.word	0x00001b70


	//   ....[22]....
        /*01c8*/ 	.word	0x00001c00


	//   ....[23]....
        /*01cc*/ 	.word	0x00001c30


	//   ....[24]....
        /*01d0*/ 	.word	0x00001ca0


	//   ....[25]....
        /*01d4*/ 	.word	0x00001cc0


	//   ....[26]....
        /*01d8*/ 	.word	0x00001d20


	//   ....[27]....
        /*01dc*/ 	.word	0x00001d30


	//   ....[28]....
        /*01e0*/ 	.word	0x00001d80


	//   ....[29]....
        /*01e4*/ 	.word	0x00001d90


	//   ....[30]....
        /*01e8*/ 	.word	0x00002530


	//   ....[31]....
        /*01ec*/ 	.word	0x00002540


	//   ....[32]....
        /*01f0*/ 	.word	0x000025d0


	//   ....[33]....
        /*01f4*/ 	.word	0x000025e0


	//   ....[34]....
        /*01f8*/ 	.word	0x00002640


	//   ....[35]....
        /*01fc*/ 	.word	0x00002670


	//   ....[36]....
        /*0200*/ 	.word	0x000026f0


	//   ....[37]....
        /*0204*/ 	.word	0x00002700


	//   ....[38]....
        /*0208*/ 	.word	0x00002750


	//   ....[39]....
        /*020c*/ 	.word	0x00002760


	//   ....[40]....
        /*0210*/ 	.word	0x00002a60


	//   ....[41]....
        /*0214*/ 	.word	0x00002a70


	//   ....[42]....
        /*0218*/ 	.word	0x00002b00


	//   ....[43]....
        /*021c*/ 	.word	0x00002b20


	//   ....[44]....
        /*0220*/ 	.word	0x00002b80


	//   ....[45]....
        /*0224*/ 	.word	0x00002ba0


	//   ....[46]....
        /*0228*/ 	.word	0x00002c00


	//   ....[47]....
        /*022c*/ 	.word	0x00002c40


	//   ....[48]....
        /*0230*/ 	.word	0x00002cc0


	//   ....[49]....
        /*0234*/ 	.word	0x00002ce0


	//   ....[50]....
        /*0238*/ 	.word	0x00003b40


	//   ....[51]....
        /*023c*/ 	.word	0x00003b50


	//   ....[52]....
        /*0240*/ 	.word	0x00003be0


	//   ....[53]....
        /*0244*/ 	.word	0x00003bf0


	//   ....[54]....
        /*0248*/ 	.word	0x00003c50


	//   ....[55]....
        /*024c*/ 	.word	0x00003c80


	//   ....[56]....
        /*0250*/ 	.word	0x00003d00


	//   ....[57]....
        /*0254*/ 	.word	0x00003d10


	//   ....[58]....
        /*0258*/ 	.word	0x00003d60


	//   ....[59]....
        /*025c*/ 	.word	0x00003d70


	//----- nvinfo : EIATTR_VRC_CTA_INIT_COUNT
	.align		4
.L_121:
        /*0260*/ 	.byte	0x02, 0x4a
	.zero		1
	.zero		1


	//----- nvinfo : EIATTR_EXIT_INSTR_OFFSETS
	.align		4
        /*0264*/ 	.byte	0x04, 0x1c
        /*0266*/ 	.short	(.L_123 - .L_122)


	//   ....[0]....
.L_122:
        /*0268*/ 	.word	0x00003fe0


	//   ....[1]....
        /*026c*/ 	.word	0x00004040


	//----- nvinfo : EIATTR_MAX_THREADS
	.align		4
.L_123:
        /*0270*/ 	.byte	0x04, 0x05
        /*0272*/ 	.short	(.L_125 - .L_124)
.L_124:
        /*0274*/ 	.word	0x00000100
        /*0278*/ 	.word	0x00000001
        /*027c*/ 	.word	0x00000001


	//----- nvinfo : EIATTR_CRS_STACK_SIZE
	.align		4
.L_125:
        /*0280*/ 	.byte	0x04, 0x1e
        /*0282*/ 	.short	(.L_127 - .L_126)
.L_126:
        /*0284*/ 	.word	0x00000000


	//----- nvinfo : EIATTR_CBANK_PARAM_SIZE
	.align		4
.L_127:
        /*0288*/ 	.byte	0x03, 0x19
        /*028a*/ 	.short	0x003e


	//----- nvinfo : EIATTR_PARAM_CBANK
	.align		4
        /*028c*/ 	.byte	0x04, 0x0a
        /*028e*/ 	.short	(.L_129 - .L_128)
	.align		4
.L_128:
        /*0290*/ 	.word	index@(.nv.constant0._ZN3cub18CUB_300001_SM_10006detail6reduce18DeviceReduceKernelINS2_10policy_hubIdjN4cuda3__47maximumIvEEE10Policy1000EPdjS8_dNS5_3std3__410__identityEEEvT0_PT3_T1_NS0_13GridEvenShareISI_EET2_T4_)
        /*0294*/ 	.short	0x0380
        /*0296*/ 	.short	0x003e


	//----- nvinfo : EIATTR_SW_WAR
	.align		4
.L_129:
        /*0298*/ 	.byte	0x04, 0x36
        /*029a*/ 	.short	(.L_131 - .L_130)
.L_130:
        /*029c*/ 	.word	0x00000008
.L_131:


//--------------------- .nv.info._ZN3cub18CUB_300001_SM_10006detail6reduce28DeviceReduceSingleTileKernelINS2_10policy_hubIdjN4cuda3__47maximumIvEEE10Policy1000EPdSB_jS8_ddNS5_3std3__410__identityEEEvT0_T1_T2_T3_T4_T6_ --------------------------
	.section	.nv.info._ZN3cub18CUB_300001_SM_10006detail6reduce28DeviceReduceSingleTileKernelINS2_10policy_hubIdjN4cuda3__47maximumIvEEE10Policy1000EPdSB_jS8_ddNS5_3std3__410__identityEEEvT0_T1_T2_T3_T4_T6_,"",@"SHT_CUDA_INFO"
	.sectionflags	@""
	.align	4


	//----- nvinfo : EIATTR_CUDA_API_VERSION
	.align		4
        /*0000*/ 	.byte	0x04, 0x37
        /*0002*/ 	.short	(.L_133 - .L_132)
.L_132:
        /*0004*/ 	.word	0x00000082


	//----- nvinfo : EIATTR_KPARAM_INFO
	.align		4
.L_133:
        /*0008*/ 	.byte	0x04, 0x17
        /*000a*/ 	.short	(.L_135 - .L_134)
.L_134:
        /*000c*/ 	.word	0x00000000
        /*0010*/ 	.short	0x0005
        /*0012*/ 	.short	0x0020
        /*0014*/ 	.byte	0x00, 0xf0, 0x05, 0x00


	//----- nvinfo : EIATTR_KPARAM_INFO
	.align		4
.L_135:
        /*0018*/ 	.byte	0x04, 0x17
        /*001a*/ 	.short	(.L_137 - .L_136)
.L_136:
        /*001c*/ 	.word	0x00000000
        /*0020*/ 	.short	0x0004
        /*0022*/ 	.short	0x0018
        /*0024*/ 	.byte	0x00, 0xf0, 0x21, 0x00


	//----- nvinfo : EIATTR_KPARAM_INFO
	.align		4
.L_137:
        /*0028*/ 	.byte	0x04, 0x17
        /*002a*/ 	.short	(.L_139 - .L_138)
.L_138:
        /*002c*/ 	.word	0x00000000
        /*0030*/ 	.short	0x0003
        /*0032*/ 	.short	0x0014
        /*0034*/ 	.byte	0x00, 0xf0, 0x05, 0x00


	//----- nvinfo : EIATTR_KPARAM_INFO
	.align		4
.L_139:
        /*0038*/ 	.byte	0x04, 0x17
        /*003a*/ 	.short	(.L_141 - .L_140)
.L_140:
        /*003c*/ 	.word	0x00000000
        /*0040*/ 	.short	0x0002
        /*0042*/ 	.short	0x0010
        /*0044*/ 	.byte	0x00, 0xf0, 0x11, 0x00


	//----- nvinfo : EIATTR_KPARAM_INFO
	.align		4
.L_141:
        /*0048*/ 	.byte	0x04, 0x17
        /*004a*/ 	.short	(.L_143 - .L_142)
.L_142:
        /*004c*/ 	.word	0x00000000
        /*0050*/ 	.short	0x0001
        /*0052*/ 	.short	0x0008
        /*0054*/ 	.byte	0x00, 0xf5, 0x21, 0x00


	//----- nvinfo : EIATTR_KPARAM_INFO
	.align		4
.L_143:
        /*0058*/ 	.byte	0x04, 0x17
        /*005a*/ 	.short	(.L_145 - .L_144)
.L_144:
        /*005c*/ 	.word	0x00000000
        /*0060*/ 	.short	0x0000
        /*0062*/ 	.short	0x0000
        /*0064*/ 	.byte	0x00, 0xf5, 0x21, 0x00


	//----- nvinfo : EIATTR_SPARSE_MMA_MASK
	.align		4
.L_145:
        /*0068*/ 	.byte	0x03, 0x50
        /*006a*/ 	.short	0x0000


	//----- nvinfo : EIATTR_MAXREG_COUNT
	.align		4
        /*006c*/ 	.byte	0x03, 0x1b
        /*006e*/ 	.short	0x00ff


	//----- nvinfo : EIATTR_NUM_BARRIERS
	.align		4
        /*0070*/ 	.byte	0x02, 0x4c
        /*0072*/ 	.byte	0x01
	.zero		1


	//----- nvinfo : EIATTR_MERCURY_ISA_VERSION
	.align		4
        /*0074*/ 	.byte	0x03, 0x5f
        /*0076*/ 	.short	0x0101


	//----- nvinfo : EIATTR_COOP_GROUP_MASK_REGIDS
	.align		4
        /*0078*/ 	.byte	0x04, 0x29
        /*007a*/ 	.short	(.L_147 - .L_146)


	//   ....[0]....
.L_146:
        /*007c*/ 	.word	0xffffffff


	//   ....[1]....
        /*0080*/ 	.word	0xffffffff


	//   ....[2]....
        /*0084*/ 	.word	0xffffffff


	//   ....[3]....
        /*0088*/ 	.word	0xffffffff


	//   ....[4]....
        /*008c*/ 	.word	0xffffffff


	//   ....[5]....
        /*0090*/ 	.word	0xffffffff


	//   ....[6]....
        /*0094*/ 	.word	0xffffffff


	//   ....[7]....
        /*0098*/ 	.word	0xffffffff


	//   ....[8]....
        /*009c*/ 	.word	0xffffffff


	//   ....[9]....
        /*00a0*/ 	.word	0xffffffff


	//   ....[10]....
        /*00a4*/ 	.word	0xffffffff


	//   ....[11]....
        /*00a8*/ 	.word	0xffffffff


	//   ....[12]....
        /*00ac*/ 	.word	0xffffffff


	//   ....[13]....
        /*00b0*/ 	.word	0xffffffff


	//   ....[14]....
        /*00b4*/ 	.word	0xffffffff


	//   ....[15]....
        /*00b8*/ 	.word	0xffffffff


	//   ....[16]....
        /*00bc*/ 	.word	0xffffffff


	//   ....[17]....
        /*00c0*/ 	.word	0xffffffff


	//   ....[18]....
        /*00c4*/ 	.word	0xffffffff


	//   ....[19]....
        /*00c8*/ 	.word	0xffffffff


	//   ....[20]....
        /*00cc*/ 	.word	0xffffffff


	//   ....[21]....
        /*00d0*/ 	.word	0xffffffff


	//   ....[22]....
        /*00d4*/ 	.word	0xffffffff


	//   ....[23]....
        /*00d8*/ 	.word	0xffffffff


	//   ....[24]....
        /*00dc*/ 	.word	0xffffffff


	//   ....[25]....
        /*00e0*/ 	.word	0xffffffff


	//   ....[26]....
        /*00e4*/ 	.word	0xffffffff


	//   ....[27]....
        /*00e8*/ 	.word	0xffffffff


	//   ....[28]....
        /*00ec*/ 	.word	0xffffffff


	//   ....[29]....
        /*00f0*/ 	.word	0xffffffff


	//   ....[30]....
        /*00f4*/ 	.word	0xffffffff


	//   ....[31]....
        /*00f8*/ 	.word	0xffffffff


	//   ....[32]....
        /*00fc*/ 	.word	0xffffffff


	//   ....[33]....
        /*0100*/ 	.word	0xffffffff


	//   ....[34]....
        /*0104*/ 	.word	0xffffffff


	//   ....[35]....
        /*0108*/ 	.word	0xffffffff


	//   ....[36]....
        /*010c*/ 	.word	0xffffffff


	//   ....[37]....
        /*0110*/ 	.word	0xffffffff


	//   ....[38]....
        /*0114*/ 	.word	0xffffffff


	//   ....[39]....
        /*0118*/ 	.word	0xffffffff


	//   ....[40]....
        /*011c*/ 	.word	0xffffffff


	//   ....[41]....
        /*0120*/ 	.word	0xffffffff


	//   ....[42]....
        /*0124*/ 	.word	0xffffffff


	//   ....[43]....
        /*0128*/ 	.word	0xffffffff


	//   ....[44]....
        /*012c*/ 	.word	0xffffffff


	//   ....[45]....
        /*0130*/ 	.word	0xffffffff


	//   ....[46]....
        /*0134*/ 	.word	0xffffffff


	//   ....[47]....
        /*0138*/ 	.word	0xffffffff


	//   ....[48]....
        /*013c*/ 	.word	0xffffffff


	//   ....[49]....
        /*0140*/ 	.word	0xffffffff


	//   ....[50]....
        /*0144*/ 	.word	0xffffffff


	//   ....[51]....
        /*0148*/ 	.word	0xffffffff


	//   ....[52]....
        /*014c*/ 	.word	0xffffffff


	//   ....[53]....
        /*0150*/ 	.word	0xffffffff


	//   ....[54]....
        /*0154*/ 	.word	0xffffffff


	//   ....[55]....
        /*0158*/ 	.word	0xffffffff


	//   ....[56]....
        /*015c*/ 	.word	0xffffffff


	//   ....[57]....
        /*0160*/ 	.word	0xffffffff


	//   ....[58]....
        /*0164*/ 	.word	0xffffffff


	//   ....[59]....
        /*0168*/ 	.word	0xffffffff


	//----- nvinfo : EIATTR_COOP_GROUP_INSTR_OFFSETS
	.align		4
.L_147:
        /*016c*/ 	.byte	0x04, 0x28
        /*016e*/ 	.short	(.L_149 - .L_148)


	//   ....[0]....
.L_148:
        /*0170*/ 	.word	0x00000cb0


	//   ....[1]....
        /*0174*/ 	.word	0x00000cc0


	//   ....[2]....
        /*0178*/ 	.word	0x00000d50


	//   ....[3]....
        /*017c*/ 	.word	0x00000d90


	//   ....[4]....
        /*0180*/ 	.word	0x00000e10


	//   ....[5]....
        /*0184*/ 	.word	0x00000e40


	//   ....[6]....
        /*0188*/ 	.word	0x00000e90


	//   ....[7]....
        /*018c*/ 	.word	0x00000ec0


	//   ....[8]....
        /*0190*/ 	.word	0x00000f10


	//   ....[9]....
        /*0194*/ 	.word	0x00000f40


	//   ....[10]....
        /*0198*/ 	.word	0x00001240


	//   ....[11]....
        /*019c*/ 	.word	0x00001250


	//   ....[12]....
        /*01a0*/ 	.word	0x000012e0


	//   ....[13]....
        /*01a4*/ 	.word	0x00001310


	//   ....[14]....
        /*01a8*/ 	.word	0x00001370


	//   ....[15]....
        /*01ac*/ 	.word	0x000013a0


	//   ....[16]....
        /*01b0*/ 	.word	0x00001400


	//   ....[17]....
        /*01b4*/ 	.word	0x00001440


	//   ....[18]....
        /*01b8*/ 	.word	0x000014b0


	//   ....[19]....
        /*01bc*/ 	.word	0x000014f0


	//   ....[20]....
        /*01c0*/ 	.word	0x00002180


	//   ....[21]....
        /*01c4*/ 	.word	0x00002190


	//   ....[22]....
        /*01c8*/ 	.word	0x00002220


	//   ....[23]....
        /*01cc*/ 	.word	0x00002250


	//   ....[24]....
        /*01d0*/ 	.word	0x000022c0


	//   ....[25]....
        /*01d4*/ 	.word	0x000022e0


	//   ....[26]....
        /*01d8*/ 	.word	0x00002340


	//   ....[27]....
        /*01dc*/ 	.word	0x00002350


	//   ....[28]....
        /*01e0*/ 	.word	0x000023a0


	//   ....[29]....
        /*01e4*/ 	.word	0x000023b0


	//   ....[30]....
        /*01e8*/ 	.word	0x000031c0


	//   ....[31]....
        /*01ec*/ 	.word	0x000031d0


	//   ....[32]....
        /*01f0*/ 	.word	0x00003260


	//   ....[33]....
        /*01f4*/ 	.word	0x000032a0


	//   ....[34]....
        /*01f8*/ 	.word	0x00003320


	//   ....[35]....
        /*01fc*/ 	.word	0x00003360


	//   ....[36]....
        /*0200*/ 	.word	0x000033c0


	//   ....[37]....
        /*0204*/ 	.word	0x000033f0


	//   ....[38]....
        /*0208*/ 	.word	0x00003440


	//   ....[39]....
        /*020c*/ 	.word	0x00003470


	//   ....[40]....
        /*0210*/ 	.word	0x00003750


	//   ....[41]....
        /*0214*/ 	.word	0x00003760


	//   ....[42]....
        /*0218*/ 	.word	0x000037f0


	//   ....[43]....
        /*021c*/ 	.word	0x00003820


	//   ....[44]....
        /*0220*/ 	.word	0x00003870


	//   ....[45]....
        /*0224*/ 	.word	0x000038a0


	//   ....[46]....
        /*0228*/ 	.word	0x00003910


	//   ....[47]....
        /*022c*/ 	.word	0x00003950


	//   ....[48]....
        /*0230*/ 	.word	0x000039c0


	//   ....[49]....
        /*0234*/ 	.word	0x000039f0


	//   ....[50]....
        /*0238*/ 	.word	0x00004730


	//   ....[51]....
        /*023c*/ 	.word	0x00004740


	//   ....[52]....
        /*0240*/ 	.word	0x000047d0


	//   ....[53]....
        /*0244*/ 	.word	0x00004800


	//   ....[54]....
        /*0248*/ 	.word	0x00004870


	//   ....[55]....
        /*024c*/ 	.word	0x00004890


	//   ....[56]....
        /*0250*/ 	.word	0x000048f0


	//   ....[57]....
        /*0254*/ 	.word	0x00004900


	//   ....[58]....
        /*0258*/ 	.word	0x00004950


	//   ....[59]....
        /*025c*/ 	.word	0x00004960


	//----- nvinfo : EIATTR_VRC_CTA_INIT_COUNT
	.align		4
.L_149:
        /*0260*/ 	.byte	0x02, 0x4a
	.zero		1
	.zero		1


	//----- nvinfo : EIATTR_EXIT_INSTR_OFFSETS
	.align		4
        /*0264*/ 	.byte	0x04, 0x1c
        /*0266*/ 	.short	(.L_151 - .L_150)


	//   ....[0]....
.L_150:
        /*0268*/ 	.word	0x00000080


	//   ....[1]....
        /*026c*/ 	.word	0x000000c0


	//   ....[2]....
        /*0270*/ 	.word	0x00004bd0


	//   ....[3]....
        /*0274*/ 	.word	0x00004c50


	//----- nvinfo : EIATTR_MAX_THREADS
	.align		4
.L_151:
        /*0278*/ 	.byte	0x04, 0x05
        /*027a*/ 	.short	(.L_153 - .L_152)
.L_152:
        /*027c*/ 	.word	0x00000100
        /*0280*/ 	.word	0x00000001
        /*0284*/ 	.word	0x00000001


	//----- nvinfo : EIATTR_CRS_STACK_SIZE
	.align		4
.L_153:
        /*0288*/ 	.byte	0x04, 0x1e
        /*028a*/ 	.short	(.L_155 - .L_154)
.L_154:
        /*028c*/ 	.word	0x00000000


	//----- nvinfo : EIATTR_CBANK_PARAM_SIZE
	.align		4
.L_155:
        /*0290*/ 	.byte	0x03, 0x19
        /*0292*/ 	.short	0x0021


	//----- nvinfo : EIATTR_PARAM_CBANK
	.align		4
        /*0294*/ 	.byte	0x04, 0x0a
        /*0296*/ 	.short	(.L_157 - .L_156)
	.align		4
.L_156:
        /*0298*/ 	.word	index@(.nv.constant0._ZN3cub18CUB_300001_SM_10006detail6reduce28DeviceReduceSingleTileKernelINS2_10policy_hubIdjN4cuda3__47maximumIvEEE10Policy1000EPdSB_jS8_ddNS5_3std3__410__identityEEEvT0_T1_T2_T3_T4_T6_)
        /*029c*/ 	.short	0x0380
        /*029e*/ 	.short	0x0021


	//----- nvinfo : EIATTR_SW_WAR
	.align		4
.L_157:
        /*02a0*/ 	.byte	0x04, 0x36
        /*02a2*/ 	.short	(.L_159 - .L_158)
.L_158:
        /*02a4*/ 	.word	0x00000008
.L_159:


//--------------------- .nv.info._ZN3cub18CUB_300001_SM_10006detail11EmptyKernelIvEEvv --------------------------
	.section	.nv.info._ZN3cub18CUB_300001_SM_10006detail11EmptyKernelIvEEvv,"",@"SHT_CUDA_INFO"
	.sectionflags	@""
	.align	4


	//----- nvinfo : EIATTR_CUDA_API_VERSION
	.align		4
        /*0000*/ 	.byte	0x04, 0x37
        /*0002*/ 	.short	(.L_161 - .L_160)
.L_160:
        /*0004*/ 	.word	0x00000082


	//----- nvinfo : EIATTR_SPARSE_MMA_MASK
	.align		4
.L_161:
        /*0008*/ 	.byte	0x03, 0x50
        /*000a*/ 	.short	0x0000


	//----- nvinfo : EIATTR_MAXREG_COUNT
	.align		4
        /*000c*/ 	.byte	0x03, 0x1b
        /*000e*/ 	.short	0x00ff


	//----- nvinfo : EIATTR_MERCURY_ISA_VERSION
	.align		4
        /*0010*/ 	.byte	0x03, 0x5f
        /*0012*/ 	.short	0x0101


	//----- nvinfo : EIATTR_VRC_CTA_INIT_COUNT
	.align		4
        /*0014*/ 	.byte	0x02, 0x4a
	.zero		1
	.zero		1


	//----- nvinfo : EIATTR_EXIT_INSTR_OFFSETS
	.align		4
        /*0018*/ 	.byte	0x04, 0x1c
        /*001a*/ 	.short	(.L_163 - .L_162)


	//   ....[0]....
.L_162:
        /*001c*/ 	.word	0x00000010


	//----- nvinfo : EIATTR_SW_WAR
	.align		4
.L_163:
        /*0020*/ 	.byte	0x04, 0x36
        /*0022*/ 	.short	(.L_165 - .L_164)
.L_164:
        /*0024*/ 	.word	0x00000008
.L_165:


//--------------------- .nv.info._Z29calculate_device_error_matrixPdS_S_m --------------------------
	.section	.nv.info._Z29calculate_device_error_matrixPdS_S_m,"",@"SHT_CUDA_INFO"
	.sectionflags	@""
	.align	4


	//----- nvinfo : EIATTR_CUDA_API_VERSION
	.align		4
        /*0000*/ 	.byte	0x04, 0x37
        /*0002*/ 	.short	(.L_167 - .L_166)
.L_166:
        /*0004*/ 	.word	0x00000082


	//----- nvinfo : EIATTR_KPARAM_INFO
	.align		4
.L_167:
        /*0008*/ 	.byte	0x04, 0x17
        /*000a*/ 	.short	(.L_169 - .L_168)
.L_168:
        /*000c*/ 	.word	0x00000000
        /*0010*/ 	.short	0x0003
        /*0012*/ 	.short	0x0018
        /*0014*/ 	.byte	0x00, 0xf0, 0x21, 0x00


	//----- nvinfo : EIATTR_KPARAM_INFO
	.align		4
.L_169:
        /*0018*/ 	.byte	0x04, 0x17
        /*001a*/ 	.short	(.L_171 - .L_170)
.L_170:
        /*001c*/ 	.word	0x00000000
        /*0020*/ 	.short	0x0002
        /*0022*/ 	.short	0x0010
        /*0024*/ 	.byte	0x00, 0xf5, 0x21, 0x00


	//----- nvinfo : EIATTR_KPARAM_INFO
	.align		4
.L_171:
        /*0028*/ 	.byte	0x04, 0x17
        /*002a*/ 	.short	(.L_173 - .L_172)
.L_172:
        /*002c*/ 	.word	0x00000000
        /*0030*/ 	.short	0x0001
        /*0032*/ 	.short	0x0008
        /*0034*/ 	.byte	0x00, 0xf5, 0x21, 0x00


	//----- nvinfo : EIATTR_KPARAM_INFO
	.align		4
.L_173:
        /*0038*/ 	.byte	0x04, 0x17
        /*003a*/ 	.short	(.L_175 - .L_174)
.L_174:
        /*003c*/ 	.word	0x00000000
        /*0040*/ 	.short	0x0000
        /*0042*/ 	.short	0x0000
        /*0044*/ 	.byte	0x00, 0xf5, 0x21, 0x00


	//----- nvinfo : EIATTR_SPARSE_MMA_MASK
	.align		4
.L_175:
        /*0048*/ 	.byte	0x03, 0x50
        /*004a*/ 	.short	0x0000


	//----- nvinfo : EIATTR_MAXREG_COUNT
	.align		4
        /*004c*/ 	.byte	0x03, 0x1b
        /*004e*/ 	.short	0x00ff


	//----- nvinfo : EIATTR_MERCURY_ISA_VERSION
	.align		4
        /*0050*/ 	.byte	0x03, 0x5f
        /*0052*/ 	.short	0x0101


	//----- nvinfo : EIATTR_VRC_CTA_INIT_COUNT
	.align		4
        /*0054*/ 	.byte	0x02, 0x4a
	.zero		1
	.zero		1


	//----- nvinfo : EIATTR_EXIT_INSTR_OFFSETS
	.align		4
        /*0058*/ 	.byte	0x04, 0x1c
        /*005a*/ 	.short	(.L_177 - .L_176)


	//   ....[0]....
.L_176:
        /*005c*/ 	.word	0x00000050


	//   ....[1]....
        /*0060*/ 	.word	0x000000e0


	//   ....[2]....
        /*0064*/ 	.word	0x00000220


	//----- nvinfo : EIATTR_CBANK_PARAM_SIZE
	.align		4
.L_177:
        /*0068*/ 	.byte	0x03, 0x19
        /*006a*/ 	.short	0x0020


	//----- nvinfo : EIATTR_PARAM_CBANK
	.align		4
        /*006c*/ 	.byte	0x04, 0x0a
        /*006e*/ 	.short	(.L_179 - .L_178)
	.align		4
.L_178:
        /*0070*/ 	.word	index@(.nv.constant0._Z29calculate_device_error_matrixPdS_S_m)
        /*0074*/ 	.short	0x0380
        /*0076*/ 	.short	0x0020


	//----- nvinfo : EIATTR_SW_WAR
	.align		4
.L_179:
        /*0078*/ 	.byte	0x04, 0x36
        /*007a*/ 	.short	(.L_181 - .L_180)
.L_180:
        /*007c*/ 	.word	0x00000008
.L_181:


//--------------------- .nv.info._Z20calculate_new_matrixPdS_m --------------------------
	.section	.nv.info._Z20calculate_new_matrixPdS_m,"",@"SHT_CUDA_INFO"
	.sectionflags	@""
	.align	4


	//----- nvinfo : EIATTR_CUDA_API_VERSION
	.align		4
        /*0000*/ 	.byte	0x04, 0x37
        /*0002*/ 	.short	(.L_183 - .L_182)
.L_182:
        /*0004*/ 	.word	0x00000082


	//----- nvinfo : EIATTR_KPARAM_INFO
	.align		4
.L_183:
        /*0008*/ 	.byte	0x04, 0x17
        /*000a*/ 	.short	(.L_185 - .L_184)
.L_184:
        /*000c*/ 	.word	0x00000000
        /*0010*/ 	.short	0x0002
        /*0012*/ 	.short	0x0010
        /*0014*/ 	.byte	0x00, 0xf0, 0x21, 0x00


	//----- nvinfo : EIATTR_KPARAM_INFO
	.align		4
.L_185:
        /*0018*/ 	.byte	0x04, 0x17
        /*001a*/ 	.short	(.L_187 - .L_186)
.L_186:
        /*001c*/ 	.word	0x00000000
        /*0020*/ 	.short	0x0001
        /*0022*/ 	.short	0x0008
        /*0024*/ 	.byte	0x00, 0xf5, 0x21, 0x00


	//----- nvinfo : EIATTR_KPARAM_INFO
	.align		4
.L_187:
        /*0028*/ 	.byte	0x04, 0x17
        /*002a*/ 	.short	(.L_189 - .L_188)
.L_188:
        /*002c*/ 	.word	0x00000000
        /*0030*/ 	.short	0x0000
        /*0032*/ 	.short	0x0000
        /*0034*/ 	.byte	0x00, 0xf5, 0x21, 0x00


	//----- nvinfo : EIATTR_SPARSE_MMA_MASK
	.align		4
.L_189:
        /*0038*/ 	.byte	0x03, 0x50
        /*003a*/ 	.short	0x0000


	//----- nvinfo : EIATTR_MAXREG_COUNT
	.align		4
        /*003c*/ 	.byte	0x03, 0x1b
        /*003e*/ 	.short	0x00ff


	//----- nvinfo : EIATTR_MERCURY_ISA_VERSION
	.align		4
        /*0040*/ 	.byte	0x03, 0x5f
        /*0042*/ 	.short	0x0101


	//----- nvinfo : EIATTR_VRC_CTA_INIT_COUNT
	.align		4
        /*0044*/ 	.byte	0x02, 0x4a
	.zero		1
	.zero		1


	//----- nvinfo : EIATTR_EXIT_INSTR_OFFSETS
	.align		4
        /*0048*/ 	.byte	0x04, 0x1c
        /*004a*/ 	.short	(.L_191 - .L_190)


	//   ....[0]....
.L_190:
        /*004c*/ 	.word	0x00000050


	//   ....[1]....
        /*0050*/ 	.word	0x000000b0


	//   ....[2]....
        /*0054*/ 	.word	0x000000e0


	//   ....[3]....
        /*0058*/ 	.word	0x000002a0


	//----- nvinfo : EIATTR_CBANK_PARAM_SIZE
	.align		4
.L_191:
        /*005c*/ 	.byte	0x03, 0x19
        /*005e*/ 	.short	0x0018


	//----- nvinfo : EIATTR_PARAM_CBANK
	.align		4
        /*0060*/ 	.byte	0x04, 0x0a
        /*0062*/ 	.short	(.L_193 - .L_192)
	.align		4
.L_192:
        /*0064*/ 	.word	index@(.nv.constant0._Z20calculate_new_matrixPdS_m)
        /*0068*/ 	.short	0x0380
        /*006a*/ 	.short	0x0018


	//----- nvinfo : EIATTR_SW_WAR
	.align		4
.L_193:
        /*006c*/ 	.byte	0x04, 0x36
        /*006e*/ 	.short	(.L_195 - .L_194)
.L_194:
        /*0070*/ 	.word	0x00000008
.L_195:


//--------------------- .nv.callgraph             --------------------------
	.section	.nv.callgraph,"",@"SHT_CUDA_CALLGRAPH"
	.align	4
	.sectionentsize	8
	.align		4
        /*0000*/ 	.word	0x00000000
	.align		4
        /*0004*/ 	.word	0xffffffff
	.align		4
        /*0008*/ 	.word	0x00000000
	.align		4
        /*000c*/ 	.word	0xfffffffe
	.align		4
        /*0010*/ 	.word	0x00000000
	.align		4
        /*0014*/ 	.word	0xfffffffd
	.align		4
        /*0018*/ 	.word	0x00000000
	.align		4
        /*001c*/ 	.word	0xfffffffc


//--------------------- .nv.constant4             --------------------------
	.section	.nv.constant4,"a",@progbits
	.align	8
	.align		8
.nv.constant4:
        /*0000*/ 	.dword	_ZN34_INTERNAL_370413ab_4_k_cu_e58fdc9e4cuda3std3__45__cpo5beginE
	.align		8
        /*0008*/ 	.dword	_ZN34_INTERNAL_370413ab_4_k_cu_e58fdc9e4cuda3std3__45__cpo3endE
	.align		8
        /*0010*/ 	.dword	_ZN34_INTERNAL_370413ab_4_k_cu_e58fdc9e4cuda3std3__45__cpo6cbeginE
	.align		8
        /*0018*/ 	.dword	_ZN34_INTERNAL_370413ab_4_k_cu_e58fdc9e4cuda3std3__45__cpo4cendE
	.align		8
        /*0020*/ 	.dword	_ZN34_INTERNAL_370413ab_4_k_cu_e58fdc9e4cuda3std3__45__cpo6rbeginE
	.align		8
        /*0028*/ 	.dword	_ZN34_INTERNAL_370413ab_4_k_cu_e58fdc9e4cuda3std3__45__cpo4rendE
	.align		8
        /*0030*/ 	.dword	_ZN34_INTERNAL_370413ab_4_k_cu_e58fdc9e4cuda3std3__45__cpo7crbeginE
	.align		8
        /*0038*/ 	.dword	_ZN34_INTERNAL_370413ab_4_k_cu_e58fdc9e4cuda3std3__45__cpo5crendE
	.align		8
        /*0040*/ 	.dword	_ZN34_INTERNAL_370413ab_4_k_cu_e58fdc9e4cuda3std3__436_GLOBAL__N__370413ab_4_k_cu_e58fdc9e6ignoreE
	.align		8
        /*0048*/ 	.dword	_ZN34_INTERNAL_370413ab_4_k_cu_e58fdc9e4cuda3std3__419piecewise_constructE
	.align		8
        /*0050*/ 	.dword	_ZN34_INTERNAL_370413ab_4_k_cu_e58fdc9e4cuda3std3__48in_placeE
	.align		8
        /*0058*/ 	.dword	_ZN34_INTERNAL_370413ab_4_k_cu_e58fdc9e4cuda3std3__420unreachable_sentinelE
	.align		8
        /*0060*/ 	.dword	_ZN34_INTERNAL_370413ab_4_k_cu_e58fdc9e4cuda3std3__47nulloptE
	.align		8
        /*0068*/ 	.dword	_ZN34_INTERNAL_370413ab_4_k_cu_e58fdc9e4cuda3std3__48unexpectE
	.align		8
        /*0070*/ 	.dword	_ZN34_INTERNAL_370413ab_4_k_cu_e58fdc9e4cuda3std6ranges3__45__cpo4swapE
	.align		8
        /*0078*/ 	.dword	_ZN34_INTERNAL_370413ab_4_k_cu_e58fdc9e4cuda3std6ranges3__45__cpo9iter_moveE
	.align		8
        /*0080*/ 	.dword	_ZN34_INTERNAL_370413ab_4_k_cu_e58fdc9e4cuda3std6ranges3__45__cpo5beginE
	.align		8
        /*0088*/ 	.dword	_ZN34_INTERNAL_370413ab_4_k_cu_e58fdc9e4cuda3std6ranges3__45__cpo3endE
	.align		8
        /*0090*/ 	.dword	_ZN34_INTERNAL_370413ab_4_k_cu_e58fdc9e4cuda3std6ranges3__45__cpo6cbeginE
	.align		8
        /*0098*/ 	.dword	_ZN34_INTERNAL_370413ab_4_k_cu_e58fdc9e4cuda3std6ranges3__45__cpo4cendE
	.align		8
        /*00a0*/ 	.dword	_ZN34_INTERNAL_370413ab_4_k_cu_e58fdc9e4cuda3std6ranges3__45__cpo7advanceE
	.align		8
        /*00a8*/ 	.dword	_ZN34_INTERNAL_370413ab_4_k_cu_e58fdc9e4cuda3std6ranges3__45__cpo9iter_swapE
	.align		8
        /*00b0*/ 	.dword	_ZN34_INTERNAL_370413ab_4_k_cu_e58fdc9e4cuda3std6ranges3__45__cpo4nextE
	.align		8
        /*00b8*/ 	.dword	_ZN34_INTERNAL_370413ab_4_k_cu_e58fdc9e4cuda3std6ranges3__45__cpo4prevE
	.align		8
        /*00c0*/ 	.dword	_ZN34_INTERNAL_370413ab_4_k_cu_e58fdc9e4cuda3std6ranges3__45__cpo4dataE
	.align		8
        /*00c8*/ 	.dword	_ZN34_INTERNAL_370413ab_4_k_cu_e58fdc9e4cuda3std6ranges3__45__cpo5cdataE
	.align		8
        /*00d0*/ 	.dword	_ZN34_INTERNAL_370413ab_4_k_cu_e58fdc9e4cuda3std6ranges3__45__cpo4sizeE
	.align		8
        /*00d8*/ 	.dword	_ZN34_INTERNAL_370413ab_4_k_cu_e58fdc9e4cuda3std6ranges3__45__cpo5ssizeE
	.align		8
        /*00e0*/ 	.dword	_ZN34_INTERNAL_370413ab_4_k_cu_e58fdc9e4cuda3std6ranges3__45__cpo8distanceE
	.align		8
        /*00e8*/ 	.dword	_ZN34_INTERNAL_370413ab_4_k_cu_e58fdc9e6thrust24THRUST_300001_SM_1000_NS6system6detail10sequential3seqE
	.align		8
        /*00f0*/ 	.dword	_ZN34_INTERNAL_370413ab_4_k_cu_e58fdc9e6thrust24THRUST_300001_SM_1000_NS12placeholders2_1E
	.align		8
        /*00f8*/ 	.dword	_ZN34_INTERNAL_370413ab_4_k_cu_e58fdc9e6thrust24THRUST_300001_SM_1000_NS12placeholders2_2E
	.align		8
        /*0100*/ 	.dword	_ZN34_INTERNAL_370413ab_4_k_cu_e58fdc9e6thrust24THRUST_300001_SM_1000_NS12placeholders2_3E
	.align		8
        /*0108*/ 	.dword	_ZN34_INTERNAL_370413ab_4_k_cu_e58fdc9e6thrust24THRUST_300001_SM_1000_NS12placeholders2_4E
	.align		8
        /*0110*/ 	.dword	_ZN34_INTERNAL_370413ab_4_k_cu_e58fdc9e6thrust24THRUST_300001_SM_1000_NS12placeholders2_5E
	.align		8
        /*0118*/ 	.dword	_ZN34_INTERNAL_370413ab_4_k_cu_e58fdc9e6thrust24THRUST_300001_SM_1000_NS12placeholders2_6E
	.align		8
        /*0120*/ 	.dword	_ZN34_INTERNAL_370413ab_4_k_cu_e58fdc9e6thrust24THRUST_300001_SM_1000_NS12placeholders2_7E
	.align		8
        /*0128*/ 	.dword	_ZN34_INTERNAL_370413ab_4_k_cu_e58fdc9e6thrust24THRUST_300001_SM_1000_NS12placeholders2_8E
	.align		8
        /*0130*/ 	.dword	_ZN34_INTERNAL_370413ab_4_k_cu_e58fdc9e6thrust24THRUST_300001_SM_1000_NS12placeholders2_9E
	.align		8
        /*0138*/ 	.dword	_ZN34_INTERNAL_370413ab_4_k_cu_e58fdc9e6thrust24THRUST_300001_SM_1000_NS12placeholders3_10E


//--------------------- .text._ZN3cub18CUB_300001_SM_10006detail6reduce28DeviceReduceSingleTileKernelINS2_10policy_hubIdjN4cuda3__47maximumIvEEE10Policy1000EPdSB_iS8_ddNS5_3std3__410__identityEEEvT0_T1_T2_T3_T4_T6_ --------------------------
	.section	.text._ZN3cub18CUB_300001_SM_10006detail6reduce28DeviceReduceSingleTileKernelINS2_10policy_hubIdjN4cuda3__47maximumIvEEE10Policy1000EPdSB_iS8_ddNS5_3std3__410__identityEEEvT0_T1_T2_T3_T4_T6_,"ax",@progbits
	.align	128
        .global         _ZN3cub18CUB_300001_SM_10006detail6reduce28DeviceReduceSingleTileKernelINS2_10policy_hubIdjN4cuda3__47maximumIvEEE10Policy1000EPdSB_iS8_ddNS5_3std3__410__identityEEEvT0_T1_T2_T3_T4_T6_
        .type           _ZN3cub18CUB_300001_SM_10006detail6reduce28DeviceReduceSingleTileKernelINS2_10policy_hubIdjN4cuda3__47maximumIvEEE10Policy1000EPdSB_iS8_ddNS5_3std3__410__identityEEEvT0_T1_T2_T3_T4_T6_,@function
        .size           _ZN3cub18CUB_300001_SM_10006detail6reduce28DeviceReduceSingleTileKernelINS2_10policy_hubIdjN4cuda3__47maximumIvEEE10Policy1000EPdSB_iS8_ddNS5_3std3__410__identityEEEvT0_T1_T2_T3_T4_T6_,(.L_x_149 - _ZN3cub18CUB_300001_SM_10006detail6reduce28DeviceReduceSingleTileKernelINS2_10policy_hubIdjN4cuda3__47maximumIvEEE10Policy1000EPdSB_iS8_ddNS5_3std3__410__identityEEEvT0_T1_T2_T3_T4_T6_)
        .other          _ZN3cub18CUB_300001_SM_10006detail6reduce28DeviceReduceSingleTileKernelINS2_10policy_hubIdjN4cuda3__47maximumIvEEE10Policy1000EPdSB_iS8_ddNS5_3std3__410__identityEEEvT0_T1_T2_T3_T4_T6_,@"STO_CUDA_ENTRY STV_DEFAULT"
_ZN3cub18CUB_300001_SM_10006detail6reduce28DeviceReduceSingleTileKernelINS2_10policy_hubIdjN4cuda3__47maximumIvEEE10Policy1000EPdSB_iS8_ddNS5_3std3__410__identityEEEvT0_T1_T2_T3_T4_T6_:
.text._ZN3cub18CUB_300001_SM_10006detail6reduce28DeviceReduceSingleTileKernelINS2_10policy_hubIdjN4cuda3__47maximumIvEEE10Policy1000EPdSB_iS8_ddNS5_3std3__410__identityEEEvT0_T1_T2_T3_T4_T6_:
[----:B------:R-:W-:Y:S01]  /*0000*/  LDC R1, c[0x0][0x37c] ;  /* 0x0000df00ff017b82 */ /* 0x000fe20000000800 */
[----:B------:R-:W0:Y:S01]  /*0010*/  LDCU UR4, c[0x0][0x390] ;  /* 0x00007200ff0477ac */ /* 0x000e220008000800 */
[----:B------:R-:W1:Y:S01]  /*0020*/  LDCU.64 UR6, c[0x0][0x358] ;  /* 0x00006b00ff0677ac */ /* 0x000e620008000a00 */
[----:B0-----:R-:W-:-:S05]  /*0030*/  IMAD.U32 R4, RZ, RZ, UR4 ;  /* 0x00000004ff047e24 */ /* 0x001fca000f8e00ff */
[----:B------:R-:W-:-:S13]  /*0040*/  ISETP.NE.AND P0, PT, R4, RZ, PT ;  /* 0x000000ff0400720c */ /* 0x000fda0003f05270 */
[----:B-1----:R-:W-:Y:S05]  /*0050*/  @P0 BRA `(.L_x_0) ;  /* 0x00000000001c0947 */ /* 0x002fea0003800000 */
[----:B------:R-:W0:Y:S02]  /*0060*/  S2R R0, SR_TID.X ;  /* 0x0000000000007919 */ /* 0x000e240000002100 */
[----:B0-----:R-:W-:-:S13]  /*0070*/  ISETP.NE.AND P0, PT, R0, RZ, PT ;  /* 0x000000ff0000720c */ /* 0x001fda0003f05270 */
[----:B------:R-:W-:Y:S05]  /*0080*/  @P0 EXIT ;  /* 0x000000000000094d */ /* 0x000fea0003800000 */
[----:B------:R-:W0:Y:S08]  /*0090*/  LDC.64 R2, c[0x0][0x388] ;  /* 0x0000e200ff027b82 */ /* 0x000e300000000a00 */
[----:B------:R-:W0:Y:S02]  /*00a0*/  LDC.64 R4, c[0x0][0x398] ;  /* 0x0000e600ff047b82 */ /* 0x000e240000000a00 */
[----:B0-----:R-:W-:Y:S01]  /*00b0*/  STG.E.64 desc[UR6][R2.64], R4 ;  /* 0x0000000402007986 */ /* 0x001fe2000c101b06 */
[----:B------:R-:W-:Y:S05]  /*00c0*/  EXIT ;  /* 0x000000000000794d */ /* 0x000fea0003800000 */
.L_x_0:
[----:B------:R-:W0:Y:S01]  /*00d0*/  LDCU UR4, c[0x0][0x380] ;  /* 0x00007000ff0477ac */ /* 0x000e220008000800 */
[----:B------:R-:W-:Y:S01]  /*00e0*/  BSSY.RECONVERGENT B0, `(.L_x_1) ;  /* 0x00005b3000007945 */ /* 0x000fe20003800200 */
[----:B0-----:R-:W-:-:S09]  /*00f0*/  ULOP3.LUT UP0, URZ, UR4, 0x1f, URZ, 0xc0, !UPT ;  /* 0x0000001f04ff7892 */ /* 0x001fd2000f80c0ff */
[----:B------:R-:W-:Y:S05]  /*0100*/  BRA.U UP0, `(.L_x_2) ;  /* 0x0000002d003c7547 */ /* 0x000fea000b800000 */
[----:B------:R-:W-:-:S13]  /*0110*/  ISETP.GT.AND P0, PT, R4, 0x7ff, PT ;  /* 0x000007ff0400780c */ /* 0x000fda0003f04270 */
[----:B------:R-:W-:Y:S05]  /*0120*/  @P0 BRA `(.L_x_3) ;  /* 0x0000001400e80947 */ /* 0x000fea0003800000 */
[----:B------:R-:W0:Y:S01]  /*0130*/  S2R R3, SR_TID.X ;  /* 0x0000000000037919 */ /* 0x000e220000002100 */
[----:B------:R-:W-:Y:S01]  /*0140*/  BSSY.RECONVERGENT B1, `(.L_x_4) ;  /* 0x0000009000017945 */ /* 0x000fe20003800200 */
[----:B------:R-:W-:Y:S02]  /*0150*/  CS2R R6, SRZ ;  /* 0x0000000000067805 */ /* 0x000fe4000001ff00 */
[----:B0-----:R-:W-:Y:S01]  /*0160*/  ISETP.GE.AND P0, PT, R3, R4, PT ;  /* 0x000000040300720c */ /* 0x001fe20003f06270 */
[----:B------:R-:W-:-:S12]  /*0170*/  IMAD.MOV.U32 R5, RZ, RZ, R3 ;  /* 0x000000ffff057224 */ /* 0x000fd800078e0003 */
[----:B------:R-:W-:Y:S05]  /*0180*/  @P0 BRA `(.L_x_5) ;  /* 0x0000000000100947 */ /* 0x000fea0003800000 */
[----:B------:R-:W0:Y:S02]  /*0190*/  LDC.64 R6, c[0x0][0x380] ;  /* 0x0000e000ff067b82 */ /* 0x000e240000000a00 */
[----:B0-----:R-:W-:-:S06]  /*01a0*/  IMAD.WIDE.U32 R6, R3, 0x8, R6 ;  /* 0x0000000803067825 */ /* 0x001fcc00078e0006 */
[----:B------:R-:W5:Y:S01]  /*01b0*/  LDG.E.64.CONSTANT R6, desc[UR6][R6.64] ;  /* 0x0000000606067981 */ /* 0x000f62000c1e9b00 */
[----:B------:R-:W-:-:S07]  /*01c0*/  VIADD R5, R3, 0x100 ;  /* 0x0000010003057836 */ /* 0x000fce0000000000 */
.L_x_5:
[----:B------:R-:W-:Y:S05]  /*01d0*/  BSYNC.RECONVERGENT B1 ;  /* 0x0000000000017941 */ /* 0x000fea0003800200 */
.L_x_4:
[----:B------:R-:W-:Y:S01]  /*01e0*/  ISETP.GE.AND P0, PT, R5, R4, PT ;  /* 0x000000040500720c */ /* 0x000fe20003f06270 */
[----:B------:R-:W-:-:S12]  /*01f0*/  BSSY.RECONVERGENT B1, `(.L_x_6) ;  /* 0x00000b0000017945 */ /* 0x000fd80003800200 */
[----:B------:R-:W-:Y:S05]  /*0200*/  @P0 BRA `(.L_x_7) ;  /* 0x0000000800b80947 */ /* 0x000fea0003800000 */
[----:B------:R-:W-:Y:S01]  /*0210*/  LOP3.LUT R9, RZ, R5, RZ, 0x33, !PT ;  /* 0x00000005ff097212 */ /* 0x000fe200078e33ff */
[----:B------:R-:W-:Y:S04]  /*0220*/  BSSY.RECONVERGENT B2, `(.L_x_8) ;  /* 0x0000019000027945 */ /* 0x000fe80003800200 */
[----:B------:R-:W-:-:S05]  /*0230*/  IMAD.IADD R0, R9, 0x1, R4 ;  /* 0x0000000109007824 */ /* 0x000fca00078e0204 */
[C---:B------:R-:W-:Y:S02]  /*0240*/  LOP3.LUT R2, R0.reuse, 0x300, RZ, 0xc0, !PT ;  /* 0x0000030000027812 */ /* 0x040fe400078ec0ff */
[----:B------:R-:W-:Y:S02]  /*0250*/  ISETP.GE.U32.AND P0, PT, R0, 0x300, PT ;  /* 0x000003000000780c */ /* 0x000fe40003f06070 */
[----:B------:R-:W-:-:S13]  /*0260*/  ISETP.NE.AND P1, PT, R2, 0x300, PT ;  /* 0x000003000200780c */ /* 0x000fda0003f25270 */
[----:B------:R-:W-:Y:S05]  /*0270*/  @!P1 BRA `(.L_x_9) ;  /* 0x00000000004c9947 */ /* 0x000fea0003800000 */
[----:B------:R-:W0:Y:S01]  /*0280*/  LDC.64 R8, c[0x0][0x380] ;  /* 0x0000e000ff087b82 */ /* 0x000e220000000a00 */
[----:B------:R-:W-:-:S04]  /*0290*/  LEA.HI R0, R0, 0x1, RZ, 0x18 ;  /* 0x0000000100007811 */ /* 0x000fc800078fc0ff */
[----:B------:R-:W-:-:S05]  /*02a0*/  LOP3.LUT R0, R0, 0x3, RZ, 0xc0, !PT ;  /* 0x0000000300007812 */ /* 0x000fca00078ec0ff */
[----:B------:R-:W-:Y:S02]  /*02b0*/  IMAD.MOV R0, RZ, RZ, -R0 ;  /* 0x000000ffff007224 */ /* 0x000fe400078e0a00 */
[----:B0-----:R-:W-:-:S04]  /*02c0*/  IMAD.WIDE.U32 R8, R5, 0x8, R8 ;  /* 0x0000000805087825 */ /* 0x001fc800078e0008 */
[----:B------:R-:W-:Y:S02]  /*02d0*/  IMAD.MOV.U32 R2, RZ, RZ, R8 ;  /* 0x000000ffff027224 */ /* 0x000fe400078e0008 */
[----:B------:R-:W-:-:S07]  /*02e0*/  IMAD.MOV.U32 R11, RZ, RZ, R9 ;  /* 0x000000ffff0b7224 */ /* 0x000fce00078e0009 */
.L_x_10:
[----:B------:R-:W-:Y:S02]  /*02f0*/  IMAD.MOV.U32 R8, RZ, RZ, R2 ;  /* 0x000000ffff087224 */ /* 0x000fe400078e0002 */
[----:B------:R-:W-:-:S06]  /*0300*/  IMAD.MOV.U32 R9, RZ, RZ, R11 ;  /* 0x000000ffff097224 */ /* 0x000fcc00078e000b */
[----:B------:R-:W2:Y:S01]  /*0310*/  LDG.E.64.CONSTANT R8, desc[UR6][R8.64] ;  /* 0x0000000608087981 */ /* 0x000ea2000c1e9b00 */
[----:B------:R-:W-:Y:S01]  /*0320*/  VIADD R0, R0, 0x1 ;  /* 0x0000000100007836 */ /* 0x000fe20000000000 */
[----:B------:R-:W-:Y:S01]  /*0330*/  IADD3 R2, P3, PT, R2, 0x800, RZ ;  /* 0x0000080002027810 */ /* 0x000fe20007f7e0ff */
[----:B------:R-:W-:-:S03]  /*0340*/  VIADD R5, R5, 0x100 ;  /* 0x0000010005057836 */ /* 0x000fc60000000000 */
[----:B------:R-:W-:Y:S01]  /*0350*/  ISETP.NE.AND P2, PT, R0, RZ, PT ;  /* 0x000000ff0000720c */ /* 0x000fe20003f45270 */
[----:B------:R-:W-:Y:S01]  /*0360*/  IMAD.X R11, RZ, RZ, R11, P3 ;  /* 0x000000ffff0b7224 */ /* 0x000fe200018e060b */
[----:B--2--5:R-:W-:-:S06]  /*0370*/  DSETP.GEU.AND P1, PT, R6, R8, PT ;  /* 0x000000080600722a */ /* 0x024fcc0003f2e000 */
[----:B------:R-:W-:Y:S02]  /*0380*/  FSEL R6, R8, R6, !P1 ;  /* 0x0000000608067208 */ /* 0x000fe40004800000 */
[----:B------:R-:W-:-:S03]  /*0390*/  FSEL R7, R9, R7, !P1 ;  /* 0x0000000709077208 */ /* 0x000fc60004800000 */
[----:B------:R-:W-:Y:S05]  /*03a0*/  @P2 BRA `(.L_x_10) ;  /* 0xfffffffc00d02947 */ /* 0x000fea000383ffff */
.L_x_9:
[----:B------:R-:W-:Y:S05]  /*03b0*/  BSYNC.RECONVERGENT B2 ;  /* 0x0000000000027941 */ /* 0x000fea0003800200 */
.L_x_8:
[----:B------:R-:W-:Y:S05]  /*03c0*/  @!P0 BRA `(.L_x_7) ;  /* 0x0000000800488947 */ /* 0x000fea0003800000 */
[----:B------:R-:W-:Y:S01]  /*03d0*/  IMAD.IADD R0, R4, 0x1, -R5 ;  /* 0x0000000104007824 */ /* 0x000fe200078e0a05 */
[----:B------:R-:W-:Y:S01]  /*03e0*/  BSSY.RECONVERGENT B2, `(.L_x_11) ;  /* 0x0000051000027945 */ /* 0x000fe20003800200 */
[----:B------:R-:W-:-:S03]  /*03f0*/  PLOP3.LUT P0, PT, PT, PT, PT, 0x80, 0x8 ;  /* 0x000000000008781c */ /* 0x000fc60003f0f070 */
[----:B------:R-:W-:-:S13]  /*0400*/  ISETP.GT.AND P1, PT, R0, 0xc00, PT ;  /* 0x00000c000000780c */ /* 0x000fda0003f24270 */
[----:B------:R-:W-:Y:S05]  /*0410*/  @!P1 BRA `(.L_x_12) ;  /* 0x0000000400349947 */ /* 0x000fea0003800000 */
[----:B------:R-:W0:Y:S01]  /*0420*/  LDC.64 R8, c[0x0][0x380] ;  /* 0x0000e000ff087b82 */ /* 0x000e220000000a00 */
[----:B------:R-:W-:Y:S01]  /*0430*/  PLOP3.LUT P0, PT, PT, PT, PT, 0x8, 0x80 ;  /* 0x000000000080781c */ /* 0x000fe20003f0e170 */
[----:B------:R-:W-:-:S12]  /*0440*/  VIADD R0, R4, 0xfffff400 ;  /* 0xfffff40004007836 */ /* 0x000fd80000000000 */
.L_x_13:
[----:B0-----:R-:W-:-:S05]  /*0450*/  IMAD.WIDE R30, R5, 0x8, R8 ;  /* 0x00000008051e7825 */ /* 0x001fca00078e0208 */
[----:B------:R-:W2:Y:S04]  /*0460*/  LDG.E.64.CONSTANT R10, desc[UR6][R30.64] ;  /* 0x000000061e0a7981 */ /* 0x000ea8000c1e9b00 */
[----:B------:R-:W3:Y:S04]  /*0470*/  LDG.E.64.CONSTANT R12, desc[UR6][R30.64+0x800] ;  /* 0x000800061e0c7981 */ /* 0x000ee8000c1e9b00 */
[----:B------:R-:W4:Y:S01]  /*0480*/  LDG.E.64.CONSTANT R14, desc[UR6][R30.64+0x1000] ;  /* 0x001000061e0e7981 */ /* 0x000f22000c1e9b00 */
[----:B------:R-:W-:-:S03]  /*0490*/  VIADD R39, R5, 0x400 ;  /* 0x0000040005277836 */ /* 0x000fc60000000000 */
[----:B------:R-:W4:Y:S01]  /*04a0*/  LDG.E.64.CONSTANT R16, desc[UR6][R30.64+0x1800] ;  /* 0x001800061e107981 */ /* 0x000f22000c1e9b00 */
[----:B------:R-:W-:-:S05]  /*04b0*/  IMAD.WIDE R38, R39, 0x8, R8 ;  /* 0x0000000827267825 */ /* 0x000fca00078e0208 */
[----:B------:R-:W4:Y:S04]  /*04c0*/  LDG.E.64.CONSTANT R18, desc[UR6][R38.64] ;  /* 0x0000000626127981 */ /* 0x000f28000c1e9b00 */
[----:B------:R-:W4:Y:S04]  /*04d0*/  LDG.E.64.CONSTANT R20, desc[UR6][R38.64+0x800] ;  /* 0x0008000626147981 */ /* 0x000f28000c1e9b00 */
        /* <DEDUP_REMOVED lines=12> */
[----:B------:R-:W4:Y:S04]  /*05a0*/  LDG.E.64.CONSTANT R38, desc[UR6][R44.64+0x1000] ;  /* 0x001000062c267981 */ /* 0x000f28000c1e9b00 */
[----:B------:R-:W4:Y:S01]  /*05b0*/  LDG.E.64.CONSTANT R40, desc[UR6][R44.64+0x1800] ;  /* 0x001800062c287981 */ /* 0x000f22000c1e9b00 */
[----:B------:R-:W-:-:S05]  /*05c0*/  VIADD R5, R5, 0x1000 ;  /* 0x0000100005057836 */ /* 0x000fca0000000000 */
[----:B------:R-:W-:Y:S01]  /*05d0*/  ISETP.GE.AND P2, PT, R5, R0, PT ;  /* 0x000000000500720c */ /* 0x000fe20003f46270 */
[----:B--2--5:R-:W-:-:S06]  /*05e0*/  DSETP.GEU.AND P1, PT, R6, R10, PT ;  /* 0x0000000a0600722a */ /* 0x024fcc0003f2e000 */
[----:B------:R-:W-:Y:S02]  /*05f0*/  FSEL R6, R10, R6, !P1 ;  /* 0x000000060a067208 */ /* 0x000fe40004800000 */
[----:B------:R-:W-:-:S06]  /*0600*/  FSEL R7, R11, R7, !P1 ;  /* 0x000000070b077208 */ /* 0x000fcc0004800000 */
[----:B---3--:R-:W-:-:S06]  /*0610*/  DSETP.GEU.AND P1, PT, R6, R12, PT ;  /* 0x0000000c0600722a */ /* 0x008fcc0003f2e000 */
[----:B------:R-:W-:Y:S02]  /*0620*/  FSEL R6, R12, R6, !P1 ;  /* 0x000000060c067208 */ /* 0x000fe40004800000 */
[----:B------:R-:W-:-:S06]  /*0630*/  FSEL R7, R13, R7, !P1 ;  /* 0x000000070d077208 */ /* 0x000fcc0004800000 */
[----:B----4-:R-:W-:-:S06]  /*0640*/  DSETP.GEU.AND P1, PT, R6, R14, PT ;  /* 0x0000000e0600722a */ /* 0x010fcc0003f2e000 */
[----:B------:R-:W-:Y:S02]  /*0650*/  FSEL R6, R14, R6, !P1 ;  /* 0x000000060e067208 */ /* 0x000fe40004800000 */
[----:B------:R-:W-:-:S06]  /*0660*/  FSEL R7, R15, R7, !P1 ;  /* 0x000000070f077208 */ /* 0x000fcc0004800000 */
[----:B------:R-:W-:-:S06]  /*0670*/  DSETP.GEU.AND P1, PT, R6, R16, PT ;  /* 0x000000100600722a */ /* 0x000fcc0003f2e000 */
        /* <DEDUP_REMOVED lines=37> */
[----:B------:R-:W-:Y:S01]  /*08d0*/  FSEL R7, R41, R7, !P1 ;  /* 0x0000000729077208 */ /* 0x000fe20004800000 */
[----:B------:R-:W-:Y:S06]  /*08e0*/  @!P2 BRA `(.L_x_13) ;  /* 0xfffffff800d8a947 */ /* 0x000fec000383ffff */
.L_x_12:
[----:B------:R-:W-:Y:S05]  /*08f0*/  BSYNC.RECONVERGENT B2 ;  /* 0x0000000000027941 */ /* 0x000fea0003800200 */
.L_x_11:
[----:B------:R-:W-:Y:S01]  /*0900*/  IMAD.IADD R0, R4, 0x1, -R5 ;  /* 0x0000000104007824 */ /* 0x000fe200078e0a05 */
[----:B------:R-:W-:Y:S04]  /*0910*/  BSSY.RECONVERGENT B2, `(.L_x_14) ;  /* 0x0000029000027945 */ /* 0x000fe80003800200 */
[----:B------:R-:W-:-:S13]  /*0920*/  ISETP.GT.AND P1, PT, R0, 0x400, PT ;  /* 0x000004000000780c */ /* 0x000fda0003f24270 */
[----:B------:R-:W-:Y:S05]  /*0930*/  @!P1 BRA `(.L_x_15) ;  /* 0x0000000000989947 */ /* 0x000fea0003800000 */
[----:B------:R-:W0:Y:S02]  /*0940*/  LDC.64 R18, c[0x0][0x380] ;  /* 0x0000e000ff127b82 */ /* 0x000e240000000a00 */
        /* <DEDUP_REMOVED lines=11> */
[----:B------:R-:W-:Y:S01]  /*0a00*/  VIADD R5, R5, 0x800 ;  /* 0x0000080005057836 */ /* 0x000fe20000000000 */
        /* <DEDUP_REMOVED lines=20> */
[----:B------:R-:W-:Y:S02]  /*0b50*/  FSEL R7, R25, R7, !P0 ;  /* 0x0000000719077208 */ /* 0x000fe40004000000 */
[----:B------:R-:W-:-:S04]  /*0b60*/  PLOP3.LUT P0, PT, PT, PT, PT, 0x8, 0x80 ;  /* 0x000000000080781c */ /* 0x000fc80003f0e170 */
[----:B------:R-:W-:-:S06]  /*0b70*/  DSETP.GEU.AND P1, PT, R6, R26, PT ;  /* 0x0000001a0600722a */ /* 0x000fcc0003f2e000 */
[----:B------:R-:W-:Y:S02]  /*0b80*/  FSEL R6, R26, R6, !P1 ;  /* 0x000000061a067208 */ /* 0x000fe40004800000 */
[----:B------:R-:W-:-:S07]  /*0b90*/  FSEL R7, R27, R7, !P1 ;  /* 0x000000071b077208 */ /* 0x000fce0004800000 */
.L_x_15:
[----:B------:R-:W-:Y:S05]  /*0ba0*/  BSYNC.RECONVERGENT B2 ;  /* 0x0000000000027941 */ /* 0x000fea0003800200 */
.L_x_14:
[----:B------:R-:W-:-:S13]  /*0bb0*/  ISETP.LT.OR P0, PT, R5, R4, P0 ;  /* 0x000000040500720c */ /* 0x000fda0000701670 */
[----:B------:R-:W-:Y:S05]  /*0bc0*/  @!P0 BRA `(.L_x_7) ;  /* 0x0000000000488947 */ /* 0x000fea0003800000 */
[----:B------:R-:W0:Y:S02]  /*0bd0*/  LDC.64 R8, c[0x0][0x380] ;  /* 0x0000e000ff087b82 */ /* 0x000e240000000a00 */
[----:B0-----:R-:W-:-:S05]  /*0be0*/  IMAD.WIDE R8, R5, 0x8, R8 ;  /* 0x0000000805087825 */ /* 0x001fca00078e0208 */
[----:B------:R-:W2:Y:S04]  /*0bf0*/  LDG.E.64.CONSTANT R10, desc[UR6][R8.64] ;  /* 0x00000006080a7981 */ /* 0x000ea8000c1e9b00 */
[----:B------:R-:W3:Y:S04]  /*0c00*/  LDG.E.64.CONSTANT R12, desc[UR6][R8.64+0x800] ;  /* 0x00080006080c7981 */ /* 0x000ee8000c1e9b00 */
[----:B------:R-:W4:Y:S04]  /*0c10*/  LDG.E.64.CONSTANT R14, desc[UR6][R8.64+0x1000] ;  /* 0x00100006080e7981 */ /* 0x000f28000c1e9b00 */
[----:B------:R-:W4:Y:S01]  /*0c20*/  LDG.E.64.CONSTANT R16, desc[UR6][R8.64+0x1800] ;  /* 0x0018000608107981 */ /* 0x000f22000c1e9b00 */
        /* <DEDUP_REMOVED lines=11> */
[----:B------:R-:W-:-:S07]  /*0ce0*/  FSEL R7, R17, R7, !P0 ;  /* 0x0000000711077208 */ /* 0x000fce0004000000 */
.L_x_7:
[----:B------:R-:W-:Y:S05]  /*0cf0*/  BSYNC.RECONVERGENT B1 ;  /* 0x0000000000017941 */ /* 0x000fea0003800200 */
.L_x_6:
[----:B------:R-:W-:-:S13]  /*0d00*/  ISETP.GE.AND P0, PT, R4, 0x100, PT ;  /* 0x000001000400780c */ /* 0x000fda0003f06270 */
[----:B------:R-:W-:Y:S05]  /*0d10*/  @!P0 BRA `(.L_x_16) ;  /* 0x00000004003c8947 */ /* 0x000fea0003800000 */
[----:B------:R-:W0:Y:S01]  /*0d20*/  S2R R8, SR_LANEID ;  /* 0x0000000000087919 */ /* 0x000e220000000000 */
[----:B-----5:R-:W-:Y:S04]  /*0d30*/  SHFL.DOWN PT, R4, R6, 0x1, 0x1f ;  /* 0x08201f0006047f89 */ /* 0x020fe800000e0000 */
[----:B------:R-:W1:Y:S02]  /*0d40*/  SHFL.DOWN PT, R5, R7, 0x1, 0x1f ;  /* 0x08201f0007057f89 */ /* 0x000e6400000e0000 */
[----:B-1----:R-:W-:Y:S01]  /*0d50*/  DSETP.GEU.AND P1, PT, R6, R4, PT ;  /* 0x000000040600722a */ /* 0x002fe20003f2e000 */
[C---:B0-----:R-:W-:Y:S02]  /*0d60*/  ISETP.GT.AND P0, PT, R8.reuse, 0x1e, PT ;  /* 0x0000001e0800780c */ /* 0x041fe40003f04270 */
[----:B------:R-:W-:-:S03]  /*0d70*/  ISETP.NE.AND P2, PT, R8, RZ, PT ;  /* 0x000000ff0800720c */ /* 0x000fc60003f45270 */
[----:B------:R-:W-:Y:S02]  /*0d80*/  FSEL R9, R4, R6, !P1 ;  /* 0x0000000604097208 */ /* 0x000fe40004800000 */
[----:B------:R-:W-:Y:S02]  /*0d90*/  FSEL R5, R5, R7, !P1 ;  /* 0x0000000705057208 */ /* 0x000fe40004800000 */
[----:B------:R-:W-:Y:S02]  /*0da0*/  FSEL R6, R6, R9, P0 ;  /* 0x0000000906067208 */ /* 0x000fe40000000000 */
[----:B------:R-:W-:Y:S02]  /*0db0*/  FSEL R11, R7, R5, P0 ;  /* 0x00000005070b7208 */ /* 0x000fe40000000000 */
[----:B------:R-:W-:Y:S01]  /*0dc0*/  ISETP.GT.AND P0, PT, R8, 0x1d, PT ;  /* 0x0000001d0800780c */ /* 0x000fe20003f04270 */
[----:B------:R-:W-:Y:S01]  /*0dd0*/  SHFL.DOWN PT, R4, R6, 0x2, 0x1f ;  /* 0x08401f0006047f89 */ /* 0x000fe200000e0000 */
[----:B------:R-:W-:Y:S01]  /*0de0*/  @!P2 MOV R2, 0x400 ;  /* 0x000004000002a802 */ /* 0x000fe20000000f00 */
[----:B------:R-:W-:Y:S01]  /*0df0*/  IMAD.MOV.U32 R7, RZ, RZ, R11 ;  /* 0x000000ffff077224 */ /* 0x000fe200078e000b */
[----:B------:R-:W-:Y:S01]  /*0e00*/  @!P2 SHF.R.U32.HI R0, RZ, 0x2, R3 ;  /* 0x00000002ff00a819 */ /* 0x000fe20000011603 */
[----:B------:R-:W0:Y:S03]  /*0e10*/  SHFL.DOWN PT, R5, R11, 0x2, 0x1f ;  /* 0x08401f000b057f89 */ /* 0x000e2600000e0000 */
[----:B------:R-:W-:Y:S01]  /*0e20*/  @!P2 LOP3.LUT R0, R0, 0xf8, RZ, 0xc0, !PT ;  /* 0x000000f80000a812 */ /* 0x000fe200078ec0ff */
[----:B------:R-:W1:Y:S01]  /*0e30*/  @!P2 S2R R9, SR_CgaCtaId ;  /* 0x000000000009a919 */ /* 0x000e620000008800 */
[----:B0-----:R-:W-:-:S06]  /*0e40*/  DSETP.GEU.AND P1, PT, R6, R4, PT ;  /* 0x000000040600722a */ /* 0x001fcc0003f2e000 */
[----:B------:R-:W-:Y:S02]  /*0e50*/  @!P0 FSEL R6, R4, R6, !P1 ;  /* 0x0000000604068208 */ /* 0x000fe40004800000 */
[----:B------:R-:W-:Y:S02]  /*0e60*/  @!P0 FSEL R11, R5, R11, !P1 ;  /* 0x0000000b050b8208 */ /* 0x000fe40004800000 */
[----:B------:R-:W-:Y:S01]  /*0e70*/  ISETP.GT.AND P0, PT, R8, 0x1b, PT ;  /* 0x0000001b0800780c */ /* 0x000fe20003f04270 */
[----:B------:R-:W-:Y:S02]  /*0e80*/  SHFL.DOWN PT, R4, R6, 0x4, 0x1f ;  /* 0x08801f0006047f89 */ /* 0x000fe400000e0000 */
[----:B------:R-:W-:Y:S02]  /*0e90*/  IMAD.MOV.U32 R7, RZ, RZ, R11 ;  /* 0x000000ffff077224 */ /* 0x000fe400078e000b */
[----:B------:R-:W0:Y:S04]  /*0ea0*/  SHFL.DOWN PT, R5, R11, 0x4, 0x1f ;  /* 0x08801f000b057f89 */ /* 0x000e2800000e0000 */
        /* <DEDUP_REMOVED lines=14> */
[----:B0-----:R-:W-:Y:S01]  /*0f90*/  DSETP.GEU.AND P0, PT, R6, R4, PT ;  /* 0x000000040600722a */ /* 0x001fe20003f0e000 */
[----:B-1----:R-:W-:-:S05]  /*0fa0*/  @!P2 LEA R7, R9, R2, 0x18 ;  /* 0x000000020907a211 */ /* 0x002fca00078ec0ff */
[----:B------:R-:W-:Y:S01]  /*0fb0*/  FSEL R4, R4, R6, !P0 ;  /* 0x0000000604047208 */ /* 0x000fe20004000000 */
[----:B------:R-:W-:Y:S01]  /*0fc0*/  @!P2 IMAD.IADD R9, R0, 0x1, R7 ;  /* 0x000000010009a824 */ /* 0x000fe200078e0207 */
[----:B------:R-:W-:Y:S02]  /*0fd0*/  FSEL R5, R5, R11, !P0 ;  /* 0x0000000b05057208 */ /* 0x000fe40004000000 */
[----:B------:R-:W-:Y:S02]  /*0fe0*/  ISETP.NE.AND P0, PT, R3, RZ, PT ;  /* 0x000000ff0300720c */ /* 0x000fe40003f05270 */
[----:B------:R-:W-:Y:S01]  /*0ff0*/  FSEL R6, R6, R4, P1 ;  /* 0x0000000406067208 */ /* 0x000fe20000800000 */
[----:B------:R3:W-:Y:S01]  /*1000*/  @!P2 STS.64 [R9+0x8], R4 ;  /* 0x000008040900a388 */ /* 0x0007e20000000a00 */
[----:B------:R-:W-:Y:S01]  /*1010*/  FSEL R7, R11, R5, P1 ;  /* 0x000000050b077208 */ /* 0x000fe20000800000 */
[----:B------:R-:W-:Y:S08]  /*1020*/  BAR.SYNC.DEFER_BLOCKING 0x0 ;  /* 0x0000000000007b1d */ /* 0x000ff00000010000 */
[----:B------:R-:W-:Y:S05]  /*1030*/  @P0 BRA `(.L_x_17) ;  /* 0x0000004800f40947 */ /* 0x000fea0003800000 */
[----:B------:R-:W0:Y:S01]  /*1040*/  S2UR UR5, SR_CgaCtaId ;  /* 0x00000000000579c3 */ /* 0x000e220000008800 */
[----:B------:R-:W-:Y:S02]  /*1050*/  UMOV UR4, 0x400 ;  /* 0x0000040000047882 */ /* 0x000fe40000000000 */
[----:B0-----:R-:W-:-:S09]  /*1060*/  ULEA UR4, UR5, UR4, 0x18 ;  /* 0x0000000405047291 */ /* 0x001fd2000f8ec0ff */
[----:B---3--:R-:W0:Y:S04]  /*1070*/  LDS.128 R8, [UR4+0x10] ;  /* 0x00001004ff087984 */ /* 0x008e280008000c00 */
[----:B------:R-:W1:Y:S01]  /*1080*/  LDS.128 R12, [UR4+0x20] ;  /* 0x00002004ff0c7984 */ /* 0x000e620008000c00 */
[----:B0-----:R-:W-:-:S06]  /*1090*/  DSETP.GEU.AND P1, PT, R6, R8, PT ;  /* 0x000000080600722a */ /* 0x001fcc0003f2e000 */
[----:B------:R-:W-:Y:S02]  /*10a0*/  FSEL R2, R8, R6, !P1 ;  /* 0x0000000608027208 */ /* 0x000fe40004800000 */
[----:B------:R-:W-:Y:S02]  /*10b0*/  FSEL R3, R9, R7, !P1 ;  /* 0x0000000709037208 */ /* 0x000fe40004800000 */
[----:B------:R-:W0:Y:S04]  /*10c0*/  LDS.128 R4, [UR4+0x30] ;  /* 0x00003004ff047984 */ /* 0x000e280008000c00 */
[----:B------:R-:W-:-:S06]  /*10d0*/  DSETP.GEU.AND P1, PT, R2, R10, PT ;  /* 0x0000000a0200722a */ /* 0x000fcc0003f2e000 */
[----:B------:R-:W-:Y:S02]  /*10e0*/  FSEL R2, R10, R2, !P1 ;  /* 0x000000020a027208 */ /* 0x000fe40004800000 */
[----:B------:R-:W-:-:S06]  /*10f0*/  FSEL R3, R11, R3, !P1 ;  /* 0x000000030b037208 */ /* 0x000fcc0004800000 */
[----:B-1----:R-:W-:-:S06]  /*1100*/  DSETP.GEU.AND P1, PT, R2, R12, PT ;  /* 0x0000000c0200722a */ /* 0x002fcc0003f2e000 */
[----:B------:R-:W-:Y:S02]  /*1110*/  FSEL R8, R12, R2, !P1 ;  /* 0x000000020c087208 */ /* 0x000fe40004800000 */
[----:B------:R-:W-:Y:S02]  /*1120*/  FSEL R9, R13, R3, !P1 ;  /* 0x000000030d097208 */ /* 0x000fe40004800000 */
[----:B------:R-:W1:Y:S04]  /*1130*/  LDS.64 R2, [UR4+0x40] ;  /* 0x00004004ff027984 */ /* 0x000e680008000a00 */
[----:B------:R-:W-:-:S06]  /*1140*/  DSETP.GEU.AND P1, PT, R8, R14, PT ;  /* 0x0000000e0800722a */ /* 0x000fcc0003f2e000 */
[----:B------:R-:W-:Y:S02]  /*1150*/  FSEL R8, R14, R8, !P1 ;  /* 0x000000080e087208 */ /* 0x000fe40004800000 */
[----:B------:R-:W-:-:S06]  /*1160*/  FSEL R9, R15, R9, !P1 ;  /* 0x000000090f097208 */ /* 0x000fcc0004800000 */
[----:B0-----:R-:W-:-:S06]  /*1170*/  DSETP.GEU.AND P1, PT, R8, R4, PT ;  /* 0x000000040800722a */ /* 0x001fcc0003f2e000 */
[----:B------:R-:W-:Y:S02]  /*1180*/  FSEL R4, R4, R8, !P1 ;  /* 0x0000000804047208 */ /* 0x000fe40004800000 */
[----:B------:R-:W-:-:S06]  /*1190*/  FSEL R5, R5, R9, !P1 ;  /* 0x0000000905057208 */ /* 0x000fcc0004800000 */
[----:B------:R-:W-:-:S06]  /*11a0*/  DSETP.GEU.AND P1, PT, R4, R6, PT ;  /* 0x000000060400722a */ /* 0x000fcc0003f2e000 */
[----:B------:R-:W-:Y:S02]  /*11b0*/  FSEL R4, R6, R4, !P1 ;  /* 0x0000000406047208 */ /* 0x000fe40004800000 */
[----:B------:R-:W-:-:S06]  /*11c0*/  FSEL R5, R7, R5, !P1 ;  /* 0x0000000507057208 */ /* 0x000fcc0004800000 */
[----:B-1----:R-:W-:-:S06]  /*11d0*/  DSETP.GEU.AND P1, PT, R4, R2, PT ;  /* 0x000000020400722a */ /* 0x002fcc0003f2e000 */
[----:B------:R-:W-:Y:S02]  /*11e0*/  FSEL R6, R2, R4, !P1 ;  /* 0x0000000402067208 */ /* 0x000fe40004800000 */
[----:B------:R-:W-:Y:S01]  /*11f0*/  FSEL R7, R3, R5, !P1 ;  /* 0x0000000503077208 */ /* 0x000fe20004800000 */
[----:B------:R-:W-:Y:S06]  /*1200*/  BRA `(.L_x_17) ;  /* 0x0000004800807947 */ /* 0x000fec0003800000 */
.L_x_16:
[----:B------:R-:W-:Y:S01]  /*1210*/  LOP3.LUT R0, R3, 0x3e0, RZ, 0xc0, !PT ;  /* 0x000003e003007812 */ /* 0x000fe200078ec0ff */
[----:B------:R-:W0:Y:S03]  /*1220*/  S2R R10, SR_LANEID ;  /* 0x00000000000a7919 */ /* 0x000e260000000000 */
[----:B------:R-:W-:Y:S01]  /*1230*/  LOP3.LUT R9, RZ, R0, RZ, 0x33, !PT ;  /* 0x00000000ff097212 */ /* 0x000fe200078e33ff */
[----:B------:R-:W-:-:S04]  /*1240*/  VIADD R5, R0, 0x20 ;  /* 0x0000002000057836 */ /* 0x000fc80000000000 */
[----:B------:R-:W-:Y:S01]  /*1250*/  IMAD.IADD R9, R9, 0x1, R4 ;  /* 0x0000000109097824 */ /* 0x000fe200078e0204 */
[----:B------:R-:W-:-:S04]  /*1260*/  ISETP.GT.AND P0, PT, R5, R4, PT ;  /* 0x000000040500720c */ /* 0x000fc80003f04270 */
[----:B------:R-:W-:-:S05]  /*1270*/  SEL R5, R9, 0x1f, P0 ;  /* 0x0000001f09057807 */ /* 0x000fca0000000000 */
[----:B-----5:R-:W-:Y:S04]  /*1280*/  SHFL.DOWN PT, R8, R6, 0x1, R5 ;  /* 0x0820000006087989 */ /* 0x020fe800000e0005 */
[----:B------:R-:W1:Y:S01]  /*1290*/  SHFL.DOWN PT, R9, R7, 0x1, R5 ;  /* 0x0820000007097989 */ /* 0x000e6200000e0005 */
[C---:B0-----:R-:W-:Y:S01]  /*12a0*/  ISETP.GE.AND P0, PT, R10.reuse, R5, PT ;  /* 0x000000050a00720c */ /* 0x041fe20003f06270 */
[----:B------:R-:W-:Y:S01]  /*12b0*/  VIADD R0, R10, 0x2 ;  /* 0x000000020a007836 */ /* 0x000fe20000000000 */
[----:B-1----:R-:W-:-:S06]  /*12c0*/  DSETP.GEU.AND P1, PT, R6, R8, PT ;  /* 0x000000080600722a */ /* 0x002fcc0003f2e000 */
[-C--:B------:R-:W-:Y:S02]  /*12d0*/  FSEL R11, R8, R6.reuse, !P1 ;  /* 0x00000006080b7208 */ /* 0x080fe40004800000 */
[-C--:B------:R-:W-:Y:S02]  /*12e0*/  FSEL R9, R9, R7.reuse, !P1 ;  /* 0x0000000709097208 */ /* 0x080fe40004800000 */
[----:B------:R-:W-:Y:S02]  /*12f0*/  FSEL R2, R11, R6, !P0 ;  /* 0x000000060b027208 */ /* 0x000fe40004000000 */
[----:B------:R-:W-:Y:S02]  /*1300*/  FSEL R11, R9, R7, !P0 ;  /* 0x00000007090b7208 */ /* 0x000fe40004000000 */
[----:B------:R-:W-:Y:S01]  /*1310*/  ISETP.GT.AND P0, PT, R0, R5, PT ;  /* 0x000000050000720c */ /* 0x000fe20003f04270 */
[----:B------:R-:W-:Y:S01]  /*1320*/  SHFL.DOWN PT, R8, R2, 0x2, R5 ;  /* 0x0840000002087989 */ /* 0x000fe200000e0005 */
[----:B------:R-:W-:-:S02]  /*1330*/  IMAD.MOV.U32 R6, RZ, RZ, R2 ;  /* 0x000000ffff067224 */ /* 0x000fc400078e0002 */
[----:B------:R-:W-:Y:S01]  /*1340*/  IMAD.MOV.U32 R7, RZ, RZ, R11 ;  /* 0x000000ffff077224 */ /* 0x000fe200078e000b */
[----:B------:R-:W0:Y:S01]  /*1350*/  SHFL.DOWN PT, R9, R11, 0x2, R5 ;  /* 0x084000000b097989 */ /* 0x000e2200000e0005 */
[----:B------:R-:W-:-:S04]  /*1360*/  VIADD R0, R10, 0x4 ;  /* 0x000000040a007836 */ /* 0x000fc80000000000 */
[----:B0-----:R-:W-:-:S06]  /*1370*/  DSETP.GEU.AND P1, PT, R6, R8, PT ;  /* 0x000000080600722a */ /* 0x001fcc0003f2e000 */
[----:B------:R-:W-:Y:S02]  /*1380*/  @!P0 FSEL R2, R8, R2, !P1 ;  /* 0x0000000208028208 */ /* 0x000fe40004800000 */
[----:B------:R-:W-:Y:S02]  /*1390*/  @!P0 FSEL R11, R9, R11, !P1 ;  /* 0x0000000b090b8208 */ /* 0x000fe40004800000 */
[----:B------:R-:W-:Y:S01]  /*13a0*/  ISETP.GT.AND P0, PT, R0, R5, PT ;  /* 0x000000050000720c */ /* 0x000fe20003f04270 */
[----:B------:R-:W-:Y:S01]  /*13b0*/  SHFL.DOWN PT, R6, R2, 0x4, R5 ;  /* 0x0880000002067989 */ /* 0x000fe200000e0005 */
[----:B------:R-:W-:Y:S02]  /*13c0*/  IMAD.MOV.U32 R8, RZ, RZ, R2 ;  /* 0x000000ffff087224 */ /* 0x000fe400078e0002 */
        /* <DEDUP_REMOVED lines=8> */
[----:B------:R-:W-:Y:S01]  /*1450*/  IMAD.MOV.U32 R8, RZ, RZ, R2 ;  /* 0x000000ffff087224 */ /* 0x000fe200078e0002 */
[C---:B------:R-:W-:Y:S01]  /*1460*/  ISETP.NE.AND P0, PT, R10.reuse, RZ, PT ;  /* 0x000000ff0a00720c */ /* 0x040fe20003f05270 */
[----:B------:R-:W-:Y:S01]  /*1470*/  IMAD.MOV.U32 R9, RZ, RZ, R11 ;  /* 0x000000ffff097224 */ /* 0x000fe200078e000b */
[----:B------:R-:W0:Y:S01]  /*1480*/  SHFL.DOWN PT, R7, R11, 0x8, R5 ;  /* 0x090000000b077989 */ /* 0x000e2200000e0005 */
[----:B------:R-:W-:-:S10]  /*1490*/  VIADD R0, R10, 0x10 ;  /* 0x000000100a007836 */ /* 0x000fd40000000000 */
[----:B------:R-:W1:Y:S01]  /*14a0*/  @!P0 S2R R13, SR_CgaCtaId ;  /* 0x00000000000d8919 */ /* 0x000e620000008800 */
[----:B0-----:R-:W-:-:S06]  /*14b0*/  DSETP.GEU.AND P2, PT, R8, R6, PT ;  /* 0x000000060800722a */ /* 0x001fcc0003f4e000 */
[----:B------:R-:W-:Y:S02]  /*14c0*/  @!P1 FSEL R2, R6, R2, !P2 ;  /* 0x0000000206029208 */ /* 0x000fe40005000000 */
[----:B------:R-:W-:Y:S02]  /*14d0*/  @!P1 FSEL R11, R7, R11, !P2 ;  /* 0x0000000b070b9208 */ /* 0x000fe40005000000 */
[----:B------:R-:W-:Y:S01]  /*14e0*/  ISETP.GT.AND P1, PT, R0, R5, PT ;  /* 0x000000050000720c */ /* 0x000fe20003f24270 */
[----:B------:R-:W-:Y:S01]  /*14f0*/  SHFL.DOWN PT, R6, R2, 0x10, R5 ;  /* 0x0a00000002067989 */ /* 0x000fe200000e0005 */
[----:B------:R-:W-:Y:S01]  /*1500*/  IMAD.MOV.U32 R8, RZ, RZ, R2 ;  /* 0x000000ffff087224 */ /* 0x000fe200078e0002 */
[----:B------:R-:W-:Y:S01]  /*1510*/  @!P0 SHF.R.U32.HI R0, RZ, 0x2, R3 ;  /* 0x00000002ff008819 */ /* 0x000fe20000011603 */
[----:B------:R-:W-:Y:S01]  /*1520*/  IMAD.MOV.U32 R9, RZ, RZ, R11 ;  /* 0x000000ffff097224 */ /* 0x000fe200078e000b */
[----:B------:R-:W0:Y:S02]  /*1530*/  SHFL.DOWN PT, R7, R11, 0x10, R5 ;  /* 0x0a0000000b077989 */ /* 0x000e2400000e0005 */
[----:B------:R-:W-:-:S03]  /*1540*/  @!P0 LOP3.LUT R0, R0, 0xf8, RZ, 0xc0, !PT ;  /* 0x000000f800008812 */ /* 0x000fc600078ec0ff */
[----:B0-----:R-:W-:Y:S01]  /*1550*/  DSETP.GEU.AND P2, PT, R8, R6, PT ;  /* 0x000000060800722a */ /* 0x001fe20003f4e000 */
[----:B------:R-:W-:-:S04]  /*1560*/  @!P0 MOV R8, 0x400 ;  /* 0x0000040000088802 */ /* 0x000fc80000000f00 */
[----:B-1----:R-:W-:Y:S02]  /*1570*/  @!P0 LEA R13, R13, R8, 0x18 ;  /* 0x000000080d0d8211 */ /* 0x002fe400078ec0ff */
[----:B------:R-:W-:Y:S02]  /*1580*/  @!P1 FSEL R2, R6, R2, !P2 ;  /* 0x0000000206029208 */ /* 0x000fe40005000000 */
[----:B------:R-:W-:Y:S01]  /*1590*/  @!P1 FSEL R11, R7, R11, !P2 ;  /* 0x0000000b070b9208 */ /* 0x000fe20005000000 */
[----:B------:R-:W-:Y:S02]  /*15a0*/  @!P0 IMAD.IADD R13, R0, 0x1, R13 ;  /* 0x00000001000d8824 */ /* 0x000fe400078e020d */
[----:B------:R-:W-:Y:S02]  /*15b0*/  IMAD.MOV.U32 R6, RZ, RZ, R2 ;  /* 0x000000ffff067224 */ /* 0x000fe400078e0002 */
[----:B------:R-:W-:-:S05]  /*15c0*/  IMAD.MOV.U32 R7, RZ, RZ, R11 ;  /* 0x000000ffff077224 */ /* 0x000fca00078e000b */
[----:B------:R3:W-:Y:S01]  /*15d0*/  @!P0 STS.64 [R13+0x8], R6 ;  /* 0x000008060d008388 */ /* 0x0007e20000000a00 */
[----:B------:R-:W-:Y:S01]  /*15e0*/  BAR.SYNC.DEFER_BLOCKING 0x0 ;  /* 0x0000000000007b1d */ /* 0x000fe20000010000 */
[----:B------:R-:W-:-:S13]  /*15f0*/  ISETP.NE.AND P0, PT, R3, RZ, PT ;  /* 0x000000ff0300720c */ /* 0x000fda0003f05270 */
[----:B---3--:R-:W-:Y:S05]  /*1600*/  @P0 BRA `(.L_x_17) ;  /* 0x0000004400800947 */ /* 0x008fea0003800000 */
[----:B------:R-:W0:Y:S01]  /*1610*/  S2UR UR5, SR_CgaCtaId ;  /* 0x00000000000579c3 */ /* 0x000e220000008800 */
[----:B------:R-:W-:Y:S01]  /*1620*/  UMOV UR4, 0x400 ;  /* 0x0000040000047882 */ /* 0x000fe20000000000 */
[----:B------:R-:W-:Y:S01]  /*1630*/  ISETP.GT.AND P2, PT, R4, 0x20, PT ;  /* 0x000000200400780c */ /* 0x000fe20003f44270 */
[----:B0-----:R-:W-:-:S09]  /*1640*/  ULEA UR4, UR5, UR4, 0x18 ;  /* 0x0000000405047291 */ /* 0x001fd2000f8ec0ff */
[----:B------:R-:W0:Y:S04]  /*1650*/  LDS.128 R16, [UR4+0x10] ;  /* 0x00001004ff107984 */ /* 0x000e280008000c00 */
[----:B------:R-:W1:Y:S04]  /*1660*/  LDS.128 R12, [UR4+0x20] ;  /* 0x00002004ff0c7984 */ /* 0x000e680008000c00 */
[----:B------:R-:W2:Y:S01]  /*1670*/  LDS.128 R8, [UR4+0x30] ;  /* 0x00003004ff087984 */ /* 0x000ea20008000c00 */
[----:B0-----:R-:W-:-:S06]  /*1680*/  DSETP.GEU.AND P1, PT, R6, R16, PT ;  /* 0x000000100600722a */ /* 0x001fcc0003f2e000 */
[-C--:B------:R-:W-:Y:S02]  /*1690*/  FSEL R3, R16, R6.reuse, !P1 ;  /* 0x0000000610037208 */ /* 0x080fe40004800000 */
[-C--:B------:R-:W-:Y:S02]  /*16a0*/  FSEL R17, R17, R7.reuse, !P1 ;  /* 0x0000000711117208 */ /* 0x080fe40004800000 */
[----:B------:R-:W-:Y:S02]  /*16b0*/  FSEL R6, R3, R6, P2 ;  /* 0x0000000603067208 */ /* 0x000fe40001000000 */
[----:B------:R-:W-:Y:S02]  /*16c0*/  FSEL R7, R17, R7, P2 ;  /* 0x0000000711077208 */ /* 0x000fe40001000000 */
[C---:B------:R-:W-:Y:S01]  /*16d0*/  ISETP.GT.AND P1, PT, R4.reuse, 0x40, PT ;  /* 0x000000400400780c */ /* 0x040fe20003f24270 */
[----:B------:R-:W-:Y:S01]  /*16e0*/  IMAD.MOV.U32 R2, RZ, RZ, R6 ;  /* 0x000000ffff027224 */ /* 0x000fe200078e0006 */
[----:B------:R-:W-:Y:S01]  /*16f0*/  ISETP.GT.AND P2, PT, R4, 0x60, PT ;  /* 0x000000600400780c */ /* 0x000fe20003f44270 */
[----:B------:R-:W-:-:S06]  /*1700*/  IMAD.MOV.U32 R3, RZ, RZ, R7 ;  /* 0x000000ffff037224 */ /* 0x000fcc00078e0007 */
[----:B------:R-:W-:-:S06]  /*1710*/  DSETP.GEU.AND P3, PT, R2, R18, PT ;  /* 0x000000120200722a */ /* 0x000fcc0003f6e000 */
[----:B------:R-:W-:Y:S02]  /*1720*/  @P1 FSEL R6, R18, R6, !P3 ;  /* 0x0000000612061208 */ /* 0x000fe40005800000 */
[----:B------:R-:W-:Y:S02]  /*1730*/  @P1 FSEL R7, R19, R7, !P3 ;  /* 0x0000000713071208 */ /* 0x000fe40005800000 */
[----:B------:R-:W-:Y:S01]  /*1740*/  ISETP.GT.AND P1, PT, R4, 0x80, PT ;  /* 0x000000800400780c */ /* 0x000fe20003f24270 */
[----:B------:R-:W-:Y:S02]  /*1750*/  IMAD.MOV.U32 R2, RZ, RZ, R6 ;  /* 0x000000ffff027224 */ /* 0x000fe400078e0006 */
[----:B------:R-:W-:-:S06]  /*1760*/  IMAD.MOV.U32 R3, RZ, RZ, R7 ;  /* 0x000000ffff037224 */ /* 0x000fcc00078e0007 */
[----:B-1----:R-:W-:Y:S01]  /*1770*/  DSETP.GEU.AND P3, PT, R2, R12, PT ;  /* 0x0000000c0200722a */ /* 0x002fe20003f6e000 */
[----:B------:R-:W0:Y:S05]  /*1780*/  LDS.64 R2, [UR4+0x40] ;  /* 0x00004004ff027984 */ /* 0x000e2a0008000a00 */
[----:B------:R-:W-:Y:S02]  /*1790*/  @P2 FSEL R6, R12, R6, !P3 ;  /* 0x000000060c062208 */ /* 0x000fe40005800000 */
[----:B------:R-:W-:Y:S02]  /*17a0*/  @P2 FSEL R7, R13, R7, !P3 ;  /* 0x000000070d072208 */ /* 0x000fe40005800000 */
[----:B------:R-:W-:-:S04]  /*17b0*/  ISETP.GT.AND P2, PT, R4, 0xa0, PT ;  /* 0x000000a00400780c */ /* 0x000fc80003f44270 */
[----:B------:R-:W-:-:S06]  /*17c0*/  DSETP.GEU.AND P3, PT, R6, R14, PT ;  /* 0x0000000e0600722a */ /* 0x000fcc0003f6e000 */
[----:B------:R-:W-:Y:S02]  /*17d0*/  @P1 FSEL R6, R14, R6, !P3 ;  /* 0x000000060e061208 */ /* 0x000fe40005800000 */
[----:B------:R-:W-:Y:S02]  /*17e0*/  @P1 FSEL R7, R15, R7, !P3 ;  /* 0x000000070f071208 */ /* 0x000fe40005800000 */
[----:B------:R-:W-:-:S04]  /*17f0*/  ISETP.GT.AND P1, PT, R4, 0xc0, PT ;  /* 0x000000c00400780c */ /* 0x000fc80003f24270 */
[----:B--2---:R-:W-:-:S06]  /*1800*/  DSETP.GEU.AND P3, PT, R6, R8, PT ;  /* 0x000000080600722a */ /* 0x004fcc0003f6e000 */
[----:B------:R-:W-:Y:S02]  /*1810*/  @P2 FSEL R6, R8, R6, !P3 ;  /* 0x0000000608062208 */ /* 0x000fe40005800000 */
[----:B------:R-:W-:Y:S02]  /*1820*/  @P2 FSEL R7, R9, R7, !P3 ;  /* 0x0000000709072208 */ /* 0x000fe40005800000 */
[----:B------:R-:W-:-:S04]  /*1830*/  ISETP.GT.AND P2, PT, R4, 0xe0, PT ;  /* 0x000000e00400780c */ /* 0x000fc80003f44270 */
[----:B------:R-:W-:-:S06]  /*1840*/  DSETP.GEU.AND P3, PT, R6, R10, PT ;  /* 0x0000000a0600722a */ /* 0x000fcc0003f6e000 */
[----:B------:R-:W-:Y:S02]  /*1850*/  @P1 FSEL R6, R10, R6, !P3 ;  /* 0x000000060a061208 */ /* 0x000fe40005800000 */
[----:B------:R-:W-:-:S03]  /*1860*/  @P1 FSEL R7, R11, R7, !P3 ;  /* 0x000000070b071208 */ /* 0x000fc60005800000 */
[----:B------:R-:W-:Y:S02]  /*1870*/  IMAD.MOV.U32 R4, RZ, RZ, R6 ;  /* 0x000000ffff047224 */ /* 0x000fe400078e0006 */
[----:B------:R-:W-:-:S06]  /*1880*/  IMAD.MOV.U32 R5, RZ, RZ, R7 ;  /* 0x000000ffff057224 */ /* 0x000fcc00078e0007 */
[----:B0-----:R-:W-:-:S06]  /*1890*/  DSETP.GEU.AND P1, PT, R4, R2, PT ;  /* 0x000000020400722a */ /* 0x001fcc0003f2e000 */
[----:B------:R-:W-:Y:S02]  /*18a0*/  @P2 FSEL R6, R2, R6, !P1 ;  /* 0x0000000602062208 */ /* 0x000fe40004800000 */
[----:B------:R-:W-:Y:S01]  /*18b0*/  @P2 FSEL R7, R3, R7, !P1 ;  /* 0x0000000703072208 */ /* 0x000fe20004800000 */
[----:B------:R-:W-:Y:S06]  /*18c0*/  BRA `(.L_x_17) ;  /* 0x0000004000d07947 */ /* 0x000fec0003800000 */
.L_x_3:
[----:B------:R-:W0:Y:S01]  /*18d0*/  S2R R0, SR_TID.X ;  /* 0x0000000000007919 */ /* 0x000e220000002100 */
[----:B------:R-:W1:Y:S02]  /*18e0*/  LDCU.64 UR4, c[0x0][0x380] ;  /* 0x00007000ff0477ac */ /* 0x000e640008000a00 */
[----:B-1----:R-:W-:Y:S02]  /*18f0*/  IMAD.U32 R2, RZ, RZ, UR4 ;  /* 0x00000004ff027e24 */ /* 0x002fe4000f8e00ff */
[----:B------:R-:W-:Y:S02]  /*1900*/  IMAD.U32 R3, RZ, RZ, UR5 ;  /* 0x00000005ff037e24 */ /* 0x000fe4000f8e00ff */
[----:B0-----:R-:W-:-:S04]  /*1910*/  IMAD.SHL.U32 R5, R0, 0x4, RZ ;  /* 0x0000000400057824 */ /* 0x001fc800078e00ff */
[----:B------:R-:W-:-:S05]  /*1920*/  IMAD.WIDE.U32 R6, R5, 0x8, R2 ;  /* 0x0000000805067825 */ /* 0x000fca00078e0002 */
[----:B------:R-:W2:Y:S04]  /*1930*/  LDG.E.128.CONSTANT R20, desc[UR6][R6.64] ;  /* 0x0000000606147981 */ /* 0x000ea8000c1e9d00 */
[----:B------:R-:W3:Y:S04]  /*1940*/  LDG.E.128.CONSTANT R12, desc[UR6][R6.64+0x10] ;  /* 0x00001006060c7981 */ /* 0x000ee8000c1e9d00 */
[----:B------:R-:W4:Y:S04]  /*1950*/  LDG.E.128.CONSTANT R8, desc[UR6][R6.64+0x2000] ;  /* 0x0020000606087981 */ /* 0x000f28000c1e9d00 */
[----:B------:R0:W5:Y:S01]  /*1960*/  LDG.E.128.CONSTANT R16, desc[UR6][R6.64+0x2010] ;  /* 0x0020100606107981 */ /* 0x000162000c1e9d00 */
[----:B------:R-:W-:Y:S01]  /*1970*/  ISETP.GE.U32.AND P1, PT, R4, 0x1000, PT ;  /* 0x000010000400780c */ /* 0x000fe20003f26070 */
[----:B------:R-:W-:Y:S01]  /*1980*/  UMOV UR4, 0x800 ;  /* 0x0000080000047882 */ /* 0x000fe20000000000 */
[----:B--2---:R-:W-:-:S06]  /*1990*/  DSETP.GEU.AND P0, PT, R20, R22, PT ;  /* 0x000000161400722a */ /* 0x004fcc0003f0e000 */
[----:B------:R-:W-:Y:S02]  /*19a0*/  FSEL R20, R22, R20, !P0 ;  /* 0x0000001416147208 */ /* 0x000fe40004000000 */
[----:B------:R-:W-:-:S06]  /*19b0*/  FSEL R21, R23, R21, !P0 ;  /* 0x0000001517157208 */ /* 0x000fcc0004000000 */
[----:B---3--:R-:W-:-:S06]  /*19c0*/  DSETP.GEU.AND P0, PT, R20, R12, PT ;  /* 0x0000000c1400722a */ /* 0x008fcc0003f0e000 */
[----:B------:R-:W-:Y:S02]  /*19d0*/  FSEL R12, R12, R20, !P0 ;  /* 0x000000140c0c7208 */ /* 0x000fe40004000000 */
[----:B------:R-:W-:-:S06]  /*19e0*/  FSEL R13, R13, R21, !P0 ;  /* 0x000000150d0d7208 */ /* 0x000fcc0004000000 */
[----:B------:R-:W-:-:S06]  /*19f0*/  DSETP.GEU.AND P0, PT, R12, R14, PT ;  /* 0x0000000e0c00722a */ /* 0x000fcc0003f0e000 */
[----:B------:R-:W-:Y:S02]  /*1a00*/  FSEL R12, R14, R12, !P0 ;  /* 0x0000000c0e0c7208 */ /* 0x000fe40004000000 */
[----:B------:R-:W-:-:S06]  /*1a10*/  FSEL R13, R15, R13, !P0 ;  /* 0x0000000d0f0d7208 */ /* 0x000fcc0004000000 */
[----:B----4-:R-:W-:-:S06]  /*1a20*/  DSETP.GEU.AND P0, PT, R12, R8, PT ;  /* 0x000000080c00722a */ /* 0x010fcc0003f0e000 */
[----:B0-----:R-:W-:Y:S02]  /*1a30*/  FSEL R6, R8, R12, !P0 ;  /* 0x0000000c08067208 */ /* 0x001fe40004000000 */
[----:B------:R-:W-:-:S06]  /*1a40*/  FSEL R7, R9, R13, !P0 ;  /* 0x0000000d09077208 */ /* 0x000fcc0004000000 */
[----:B------:R-:W-:-:S06]  /*1a50*/  DSETP.GEU.AND P0, PT, R6, R10, PT ;  /* 0x0000000a0600722a */ /* 0x000fcc0003f0e000 */
[----:B------:R-:W-:Y:S02]  /*1a60*/  FSEL R6, R10, R6, !P0 ;  /* 0x000000060a067208 */ /* 0x000fe40004000000 */
[----:B------:R-:W-:-:S06]  /*1a70*/  FSEL R7, R11, R7, !P0 ;  /* 0x000000070b077208 */ /* 0x000fcc0004000000 */
[----:B-----5:R-:W-:-:S06]  /*1a80*/  DSETP.GEU.AND P0, PT, R6, R16, PT ;  /* 0x000000100600722a */ /* 0x020fcc0003f0e000 */
[----:B------:R-:W-:Y:S02]  /*1a90*/  FSEL R6, R16, R6, !P0 ;  /* 0x0000000610067208 */ /* 0x000fe40004000000 */
[----:B------:R-:W-:-:S06]  /*1aa0*/  FSEL R7, R17, R7, !P0 ;  /* 0x0000000711077208 */ /* 0x000fcc0004000000 */
[----:B------:R-:W-:-:S06]  /*1ab0*/  DSETP.GEU.AND P0, PT, R6, R18, PT ;  /* 0x000000120600722a */ /* 0x000fcc0003f0e000 */
[----:B------:R-:W-:Y:S02]  /*1ac0*/  FSEL R6, R18, R6, !P0 ;  /* 0x0000000612067208 */ /* 0x000fe40004000000 */
[----:B------:R-:W-:Y:S01]  /*1ad0*/  FSEL R7, R19, R7, !P0 ;  /* 0x0000000713077208 */ /* 0x000fe20004000000 */
[----:B------:R-:W-:Y:S06]  /*1ae0*/  @!P1 BRA `(.L_x_18) ;  /* 0x0000000000a49947 */ /* 0x000fec0003800000 */
[----:B------:R-:W0:Y:S01]  /*1af0*/  LDC R24, c[0x0][0x390] ;  /* 0x0000e400ff187b82 */ /* 0x000e220000000800 */
[----:B------:R-:W-:Y:S01]  /*1b00*/  VIADD R25, R4, 0xfffff800 ;  /* 0xfffff80004197836 */ /* 0x000fe20000000000 */
[----:B------:R-:W-:-:S06]  /*1b10*/  UMOV UR4, 0x800 ;  /* 0x0000080000047882 */ /* 0x000fcc0000000000 */
[----:B------:R-:W1:Y:S02]  /*1b20*/  LDC.64 R2, c[0x0][0x380] ;  /* 0x0000e000ff027b82 */ /* 0x000e640000000a00 */
.L_x_20:
[----:B------:R-:W-:-:S04]  /*1b30*/  VIADD R27, R5, UR4 ;  /* 0x00000004051b7c36 */ /* 0x000fc80008000000 */
[----:B-1----:R-:W-:-:S05]  /*1b40*/  IMAD.WIDE.U32 R26, R27, 0x8, R2 ;  /* 0x000000081b1a7825 */ /* 0x002fca00078e0002 */
[----:B------:R-:W2:Y:S04]  /*1b50*/  LDG.E.128.CONSTANT R12, desc[UR6][R26.64] ;  /* 0x000000061a0c7981 */ /* 0x000ea8000c1e9d00 */
[----:B------:R-:W3:Y:S04]  /*1b60*/  LDG.E.128.CONSTANT R16, desc[UR6][R26.64+0x10] ;  /* 0x000010061a107981 */ /* 0x000ee8000c1e9d00 */
[----:B------:R-:W4:Y:S04]  /*1b70*/  LDG.E.128.CONSTANT R20, desc[UR6][R26.64+0x2000] ;  /* 0x002000061a147981 */ /* 0x000f28000c1e9d00 */
[----:B------:R-:W5:Y:S01]  /*1b80*/  LDG.E.128.CONSTANT R8, desc[UR6][R26.64+0x2010] ;  /* 0x002010061a087981 */ /* 0x000f62000c1e9d00 */
[----:B0-----:R-:W-:Y:S01]  /*1b90*/  IMAD.MOV.U32 R4, RZ, RZ, R24 ;  /* 0x000000ffff047224 */ /* 0x001fe200078e0018 */
[----:B--2---:R-:W-:-:S06]  /*1ba0*/  DSETP.GEU.AND P0, PT, R6, R12, PT ;  /* 0x0000000c0600722a */ /* 0x004fcc0003f0e000 */
[----:B------:R-:W-:Y:S02]  /*1bb0*/  FSEL R6, R12, R6, !P0 ;  /* 0x000000060c067208 */ /* 0x000fe40004000000 */
[----:B------:R-:W-:-:S06]  /*1bc0*/  FSEL R7, R13, R7, !P0 ;  /* 0x000000070d077208 */ /* 0x000fcc0004000000 */
[----:B------:R-:W-:-:S06]  /*1bd0*/  DSETP.GEU.AND P0, PT, R6, R14, PT ;  /* 0x0000000e0600722a */ /* 0x000fcc0003f0e000 */
        /* <DEDUP_REMOVED lines=14> */
[----:B-----5:R-:W-:-:S06]  /*1cc0*/  DSETP.GEU.AND P0, PT, R6, R8, PT ;  /* 0x000000080600722a */ /* 0x020fcc0003f0e000 */
[----:B------:R-:W-:Y:S01]  /*1cd0*/  FSEL R6, R8, R6, !P0 ;  /* 0x0000000608067208 */ /* 0x000fe20004000000 */
[----:B------:R-:W-:Y:S01]  /*1ce0*/  VIADD R8, R4, -UR4 ;  /* 0x8000000404087c36 */ /* 0x000fe20008000000 */
[----:B------:R-:W-:-:S04]  /*1cf0*/  FSEL R7, R9, R7, !P0 ;  /* 0x0000000709077208 */ /* 0x000fc80004000000 */
[----:B------:R-:W-:Y:S02]  /*1d00*/  ISETP.GE.AND P1, PT, R8, 0x800, PT ;  /* 0x000008000800780c */ /* 0x000fe40003f26270 */
[----:B------:R-:W-:-:S06]  /*1d10*/  DSETP.GEU.AND P0, PT, R6, R10, PT ;  /* 0x0000000a0600722a */ /* 0x000fcc0003f0e000 */
[----:B------:R-:W-:Y:S02]  /*1d20*/  FSEL R6, R10, R6, !P0 ;  /* 0x000000060a067208 */ /* 0x000fe40004000000 */
[----:B------:R-:W-:-:S03]  /*1d30*/  FSEL R7, R11, R7, !P0 ;  /* 0x000000070b077208 */ /* 0x000fc60004000000 */
[----:B------:R-:W-:Y:S05]  /*1d40*/  @!P1 BRA `(.L_x_19) ;  /* 0x0000000c00009947 */ /* 0x000fea0003800000 */
[----:B------:R-:W-:-:S06]  /*1d50*/  UIADD3 UR4, UPT, UPT, UR4, 0x800, URZ ;  /* 0x0000080004047890 */ /* 0x000fcc000fffe0ff */
[----:B------:R-:W-:-:S13]  /*1d60*/  ISETP.LT.AND P0, PT, R25, UR4, PT ;  /* 0x0000000419007c0c */ /* 0x000fda000bf01270 */
[----:B------:R-:W-:Y:S05]  /*1d70*/  @!P0 BRA `(.L_x_20) ;  /* 0xfffffffc006c8947 */ /* 0x000fea000383ffff */
.L_x_18:
[----:B------:R-:W-:-:S13]  /*1d80*/  ISETP.LE.AND P0, PT, R4, UR4, PT ;  /* 0x0000000404007c0c */ /* 0x000fda000bf03270 */
[----:B------:R-:W-:Y:S05]  /*1d90*/  @P0 BRA `(.L_x_19) ;  /* 0x0000000800ec0947 */ /* 0x000fea0003800000 */
[----:B------:R-:W-:Y:S01]  /*1da0*/  VIADD R41, R4, -UR4 ;  /* 0x8000000404297c36 */ /* 0x000fe20008000000 */
[----:B------:R-:W-:Y:S04]  /*1db0*/  BSSY.RECONVERGENT B1, `(.L_x_19) ;  /* 0x00000b9000017945 */ /* 0x000fe80003800200 */
[----:B------:R-:W-:-:S13]  /*1dc0*/  ISETP.GE.AND P0, PT, R0, R41, PT ;  /* 0x000000290000720c */ /* 0x000fda0003f06270 */
[----:B------:R-:W-:Y:S05]  /*1dd0*/  @P0 BRA `(.L_x_21) ;  /* 0x0000000800d80947 */ /* 0x000fea0003800000 */
[----:B------:R-:W-:Y:S01]  /*1de0*/  LOP3.LUT R5, RZ, R0, RZ, 0x33, !PT ;  /* 0x00000000ff057212 */ /* 0x000fe200078e33ff */
[----:B------:R-:W-:Y:S01]  /*1df0*/  BSSY.RECONVERGENT B2, `(.L_x_22) ;  /* 0x0000016000027945 */ /* 0x000fe20003800200 */
[----:B------:R-:W-:Y:S02]  /*1e00*/  IMAD.MOV.U32 R40, RZ, RZ, R0 ;  /* 0x000000ffff287224 */ /* 0x000fe400078e0000 */
[----:B------:R-:W-:-:S04]  /*1e10*/  IADD3 R4, PT, PT, R4, -UR4, R5 ;  /* 0x8000000404047c10 */ /* 0x000fc8000fffe005 */
[C---:B------:R-:W-:Y:S02]  /*1e20*/  LOP3.LUT R5, R4.reuse, 0x300, RZ, 0xc0, !PT ;  /* 0x0000030004057812 */ /* 0x040fe400078ec0ff */
[----:B------:R-:W-:Y:S02]  /*1e30*/  ISETP.GE.U32.AND P2, PT, R4, 0x300, PT ;  /* 0x000003000400780c */ /* 0x000fe40003f46070 */
[----:B------:R-:W-:-:S13]  /*1e40*/  ISETP.NE.AND P0, PT, R5, 0x300, PT ;  /* 0x000003000500780c */ /* 0x000fda0003f05270 */
[----:B------:R-:W-:Y:S05]  /*1e50*/  @!P0 BRA `(.L_x_23) ;  /* 0x00000000003c8947 */ /* 0x000fea0003800000 */
[----:B------:R-:W-:Y:S01]  /*1e60*/  LEA.HI R4, R4, 0x1, RZ, 0x18 ;  /* 0x0000000104047811 */ /* 0x000fe200078fc0ff */
[----:B------:R-:W-:Y:S02]  /*1e70*/  VIADD R9, R0, UR4 ;  /* 0x0000000400097c36 */ /* 0x000fe40008000000 */
[----:B------:R-:W-:Y:S01]  /*1e80*/  IMAD.MOV.U32 R40, RZ, RZ, R0 ;  /* 0x000000ffff287224 */ /* 0x000fe200078e0000 */
[----:B------:R-:W-:-:S05]  /*1e90*/  LOP3.LUT R4, R4, 0x3, RZ, 0xc0, !PT ;  /* 0x0000000304047812 */ /* 0x000fca00078ec0ff */
[----:B------:R-:W-:-:S07]  /*1ea0*/  IMAD.MOV R8, RZ, RZ, -R4 ;  /* 0x000000ffff087224 */ /* 0x000fce00078e0a04 */
.L_x_24:
[----:B------:R-:W-:-:S06]  /*1eb0*/  IMAD.WIDE.U32 R4, R9, 0x8, R2 ;  /* 0x0000000809047825 */ /* 0x000fcc00078e0002 */
[----:B------:R-:W2:Y:S01]  /*1ec0*/  LDG.E.64.CONSTANT R4, desc[UR6][R4.64] ;  /* 0x0000000604047981 */ /* 0x000ea2000c1e9b00 */
[----:B------:R-:W-:Y:S02]  /*1ed0*/  VIADD R8, R8, 0x1 ;  /* 0x0000000108087836 */ /* 0x000fe40000000000 */
[----:B------:R-:W-:Y:S02]  /*1ee0*/  VIADD R40, R40, 0x100 ;  /* 0x0000010028287836 */ /* 0x000fe40000000000 */
[----:B------:R-:W-:Y:S01]  /*1ef0*/  VIADD R9, R9, 0x100 ;  /* 0x0000010009097836 */ /* 0x000fe20000000000 */
[----:B------:R-:W-:Y:S01]  /*1f00*/  ISETP.NE.AND P1, PT, R8, RZ, PT ;  /* 0x000000ff0800720c */ /* 0x000fe20003f25270 */
[----:B--2---:R-:W-:-:S06]  /*1f10*/  DSETP.GEU.AND P0, PT, R6, R4, PT ;  /* 0x000000040600722a */ /* 0x004fcc0003f0e000 */
[----:B------:R-:W-:Y:S02]  /*1f20*/  FSEL R6, R4, R6, !P0 ;  /* 0x0000000604067208 */ /* 0x000fe40004000000 */
[----:B------:R-:W-:-:S04]  /*1f30*/  FSEL R7, R5, R7, !P0 ;  /* 0x0000000705077208 */ /* 0x000fc80004000000 */
[----:B------:R-:W-:Y:S05]  /*1f40*/  @P1 BRA `(.L_x_24) ;  /* 0xfffffffc00d81947 */ /* 0x000fea000383ffff */
.L_x_23:
[----:B------:R-:W-:Y:S05]  /*1f50*/  BSYNC.RECONVERGENT B2 ;  /* 0x0000000000027941 */ /* 0x000fea0003800200 */
.L_x_22:
[----:B------:R-:W-:Y:S05]  /*1f60*/  @!P2 BRA `(.L_x_21) ;  /* 0x000000080074a947 */ /* 0x000fea0003800000 */
[----:B------:R-:W0:Y:S01]  /*1f70*/  LDCU.64 UR8, c[0x0][0x380] ;  /* 0x00007000ff0877ac */ /* 0x000e220008000a00 */
[----:B------:R-:W-:Y:S01]  /*1f80*/  IMAD.IADD R9, R41, 0x1, -R40 ;  /* 0x0000000129097824 */ /* 0x000fe200078e0a28 */
[C---:B------:R-:W-:Y:S01]  /*1f90*/  IADD3 R5, P0, PT, R40.reuse, UR4, RZ ;  /* 0x0000000428057c10 */ /* 0x040fe2000ff1e0ff */
[----:B------:R-:W-:Y:S01]  /*1fa0*/  BSSY.RECONVERGENT B2, `(.L_x_25) ;  /* 0x0000059000027945 */ /* 0x000fe20003800200 */
[----:B------:R-:W-:Y:S02]  /*1fb0*/  VIADD R43, R40, UR4 ;  /* 0x00000004282b7c36 */ /* 0x000fe40008000000 */
[----:B------:R-:W-:Y:S01]  /*1fc0*/  ISETP.GT.AND P1, PT, R9, 0xc00, PT ;  /* 0x00000c000900780c */ /* 0x000fe20003f24270 */
[----:B------:R-:W-:Y:S01]  /*1fd0*/  IMAD.X R8, RZ, RZ, RZ, P0 ;  /* 0x000000ffff087224 */ /* 0x000fe200000e06ff */
[----:B0-----:R-:W-:-:S04]  /*1fe0*/  LEA R4, P0, R5, UR8, 0x3 ;  /* 0x0000000805047c11 */ /* 0x001fc8000f8018ff */
[----:B------:R-:W-:Y:S02]  /*1ff0*/  LEA.HI.X R5, R5, UR9, R8, 0x3, P0 ;  /* 0x0000000905057c11 */ /* 0x000fe400080f1c08 */
[----:B------:R-:W-:-:S05]  /*2000*/  IADD3 R4, P0, PT, R4, 0x1000, RZ ;  /* 0x0000100004047810 */ /* 0x000fca0007f1e0ff */
[----:B------:R-:W-:Y:S01]  /*2010*/  IMAD.X R5, RZ, RZ, R5, P0 ;  /* 0x000000ffff057224 */ /* 0x000fe200000e0605 */
[----:B------:R-:W-:Y:S01]  /*2020*/  PLOP3.LUT P0, PT, PT, PT, PT, 0x80, 0x8 ;  /* 0x000000000008781c */ /* 0x000fe20003f0f070 */
[----:B------:R-:W-:-:S12]  /*2030*/  @!P1 BRA `(.L_x_26) ;  /* 0x00000004003c9947 */ /* 0x000fd80003800000 */
[----:B------:R-:W-:Y:S01]  /*2040*/  PLOP3.LUT P0, PT, PT, PT, PT, 0x8, 0x80 ;  /* 0x000000000080781c */ /* 0x000fe20003f0e170 */
[----:B------:R-:W-:-:S12]  /*2050*/  VIADD R45, R41, 0xfffff400 ;  /* 0xfffff400292d7836 */ /* 0x000fd80000000000 */
.L_x_27:
[C---:B------:R-:W-:Y:S01]  /*2060*/  IMAD.WIDE.U32 R38, R43.reuse, 0x8, R2 ;  /* 0x000000082b267825 */ /* 0x040fe200078e0002 */
[----:B------:R-:W2:Y:S04]  /*2070*/  LDG.E.64.CONSTANT R8, desc[UR6][R4.64+-0x800] ;  /* 0xfff8000604087981 */ /* 0x000ea8000c1e9b00 */
[----:B------:R-:W3:Y:S04]  /*2080*/  LDG.E.64.CONSTANT R10, desc[UR6][R4.64] ;  /* 0x00000006040a7981 */ /* 0x000ee8000c1e9b00 */
[----:B------:R-:W4:Y:S01]  /*2090*/  LDG.E.64.CONSTANT R38, desc[UR6][R38.64] ;  /* 0x0000000626267981 */ /* 0x000f22000c1e9b00 */
[----:B------:R-:W-:-:S03]  /*20a0*/  VIADD R15, R43, 0x400 ;  /* 0x000004002b0f7836 */ /* 0x000fc60000000000 */
[----:B------:R-:W5:Y:S01]  /*20b0*/  LDG.E.64.CONSTANT R12, desc[UR6][R4.64+0x800] ;  /* 0x00080006040c7981 */ /* 0x000f62000c1e9b00 */
[----:B------:R-:W-:-:S03]  /*20c0*/  IMAD.WIDE.U32 R14, R15, 0x8, R2 ;  /* 0x000000080f0e7825 */ /* 0x000fc600078e0002 */
[----:B------:R-:W5:Y:S04]  /*20d0*/  LDG.E.64.CONSTANT R16, desc[UR6][R4.64+0x1800] ;  /* 0x0018000604107981 */ /* 0x000f68000c1e9b00 */
[----:B------:R-:W5:Y:S04]  /*20e0*/  LDG.E.64.CONSTANT R14, desc[UR6][R14.64] ;  /* 0x000000060e0e7981 */ /* 0x000f68000c1e9b00 */
[----:B------:R-:W5:Y:S01]  /*20f0*/  LDG.E.64.CONSTANT R18, desc[UR6][R4.64+0x2000] ;  /* 0x0020000604127981 */ /* 0x000f62000c1e9b00 */
        /* <DEDUP_REMOVED lines=11> */
[----:B------:R-:W5:Y:S04]  /*21b0*/  LDG.E.64.CONSTANT R34, desc[UR6][R4.64+0x6000] ;  /* 0x0060000604227981 */ /* 0x000f68000c1e9b00 */
[----:B------:R0:W5:Y:S01]  /*21c0*/  LDG.E.64.CONSTANT R36, desc[UR6][R4.64+0x6800] ;  /* 0x0068000604247981 */ /* 0x000162000c1e9b00 */
[----:B------:R-:W-:-:S05]  /*21d0*/  VIADD R40, R40, 0x1000 ;  /* 0x0000100028287836 */ /* 0x000fca0000000000 */
[----:B------:R-:W-:Y:S02]  /*21e0*/  ISETP.GE.AND P2, PT, R40, R45, PT ;  /* 0x0000002d2800720c */ /* 0x000fe40003f46270 */
[----:B0-----:R-:W-:Y:S01]  /*21f0*/  IADD3 R4, P3, PT, R4, 0x8000, RZ ;  /* 0x0000800004047810 */ /* 0x001fe20007f7e0ff */
[----:B------:R-:W-:-:S04]  /*2200*/  VIADD R43, R43, 0x1000 ;  /* 0x000010002b2b7836 */ /* 0x000fc80000000000 */
[----:B------:R-:W-:Y:S01]  /*2210*/  IMAD.X R5, RZ, RZ, R5, P3 ;  /* 0x000000ffff057224 */ /* 0x000fe200018e0605 */
[----:B----4-:R-:W-:-:S06]  /*2220*/  DSETP.GEU.AND P1, PT, R6, R38, PT ;  /* 0x000000260600722a */ /* 0x010fcc0003f2e000 */
[----:B------:R-:W-:Y:S02]  /*2230*/  FSEL R6, R38, R6, !P1 ;  /* 0x0000000626067208 */ /* 0x000fe40004800000 */
[----:B------:R-:W-:-:S06]  /*2240*/  FSEL R7, R39, R7, !P1 ;  /* 0x0000000727077208 */ /* 0x000fcc0004800000 */
[----:B--2---:R-:W-:-:S06]  /*2250*/  DSETP.GEU.AND P1, PT, R6, R8, PT ;  /* 0x000000080600722a */ /* 0x004fcc0003f2e000 */
[----:B------:R-:W-:Y:S02]  /*2260*/  FSEL R6, R8, R6, !P1 ;  /* 0x0000000608067208 */ /* 0x000fe40004800000 */
[----:B------:R-:W-:-:S06]  /*2270*/  FSEL R7, R9, R7, !P1 ;  /* 0x0000000709077208 */ /* 0x000fcc0004800000 */
[----:B---3--:R-:W-:-:S06]  /*2280*/  DSETP.GEU.AND P1, PT, R6, R10, PT ;  /* 0x0000000a0600722a */ /* 0x008fcc0003f2e000 */
[----:B------:R-:W-:Y:S02]  /*2290*/  FSEL R6, R10, R6, !P1 ;  /* 0x000000060a067208 */ /* 0x000fe40004800000 */
[----:B------:R-:W-:-:S06]  /*22a0*/  FSEL R7, R11, R7, !P1 ;  /* 0x000000070b077208 */ /* 0x000fcc0004800000 */
[----:B-----5:R-:W-:-:S06]  /*22b0*/  DSETP.GEU.AND P1, PT, R6, R12, PT ;  /* 0x0000000c0600722a */ /* 0x020fcc0003f2e000 */
        /* <DEDUP_REMOVED lines=39> */
.L_x_26:
[----:B------:R-:W-:Y:S05]  /*2530*/  BSYNC.RECONVERGENT B2 ;  /* 0x0000000000027941 */ /* 0x000fea0003800200 */
.L_x_25:
[----:B------:R-:W-:Y:S01]  /*2540*/  IMAD.IADD R8, R41, 0x1, -R40 ;  /* 0x0000000129087824 */ /* 0x000fe200078e0a28 */
[----:B------:R-:W-:Y:S04]  /*2550*/  BSSY.RECONVERGENT B2, `(.L_x_28) ;  /* 0x000002b000027945 */ /* 0x000fe80003800200 */
[----:B------:R-:W-:-:S13]  /*2560*/  ISETP.GT.AND P1, PT, R8, 0x400, PT ;  /* 0x000004000800780c */ /* 0x000fda0003f24270 */
[----:B------:R-:W-:Y:S05]  /*2570*/  @!P1 BRA `(.L_x_29) ;  /* 0x0000000000a09947 */ /* 0x000fea0003800000 */
        /* <DEDUP_REMOVED lines=9> */
[----:B------:R-:W5:Y:S04]  /*2610*/  LDG.E.64.CONSTANT R22, desc[UR6][R4.64+0x2000] ;  /* 0x0020000604167981 */ /* 0x000f68000c1e9b00 */
[----:B------:R0:W5:Y:S01]  /*2620*/  LDG.E.64.CONSTANT R8, desc[UR6][R4.64+0x2800] ;  /* 0x0028000604087981 */ /* 0x000162000c1e9b00 */
[----:B------:R-:W-:-:S02]  /*2630*/  VIADD R40, R40, 0x800 ;  /* 0x0000080028287836 */ /* 0x000fc40000000000 */
[----:B------:R-:W-:Y:S01]  /*2640*/  VIADD R43, R43, 0x800 ;  /* 0x000008002b2b7836 */ /* 0x000fe20000000000 */
[----:B0-----:R-:W-:-:S05]  /*2650*/  IADD3 R4, P2, PT, R4, 0x4000, RZ ;  /* 0x0000400004047810 */ /* 0x001fca0007f5e0ff */
        /* <DEDUP_REMOVED lines=22> */
[----:B------:R-:W-:Y:S01]  /*27c0*/  DSETP.GEU.AND P1, PT, R6, R8, PT ;  /* 0x000000080600722a */ /* 0x000fe20003f2e000 */
[----:B------:R-:W-:-:S05]  /*27d0*/  PLOP3.LUT P0, PT, PT, PT, PT, 0x8, 0x80 ;  /* 0x000000000080781c */ /* 0x000fca0003f0e170 */
[----:B------:R-:W-:Y:S02]  /*27e0*/  FSEL R6, R8, R6, !P1 ;  /* 0x0000000608067208 */ /* 0x000fe40004800000 */
[----:B------:R-:W-:-:S07]  /*27f0*/  FSEL R7, R9, R7, !P1 ;  /* 0x0000000709077208 */ /* 0x000fce0004800000 */
.L_x_29:
[----:B------:R-:W-:Y:S05]  /*2800*/  BSYNC.RECONVERGENT B2 ;  /* 0x0000000000027941 */ /* 0x000fea0003800200 */
.L_x_28:
[----:B------:R-:W-:-:S13]  /*2810*/  ISETP.LT.OR P0, PT, R40, R41, P0 ;  /* 0x000000292800720c */ /* 0x000fda0000701670 */
[----:B------:R-:W-:Y:S05]  /*2820*/  @!P0 BRA `(.L_x_21) ;  /* 0x0000000000448947 */ /* 0x000fea0003800000 */
[----:B------:R-:W-:Y:S01]  /*2830*/  IMAD.WIDE.U32 R2, R43, 0x8, R2 ;  /* 0x000000082b027825 */ /* 0x000fe200078e0002 */
[----:B------:R-:W2:Y:S04]  /*2840*/  LDG.E.64.CONSTANT R8, desc[UR6][R4.64+-0x800] ;  /* 0xfff8000604087981 */ /* 0x000ea8000c1e9b00 */
[----:B------:R-:W3:Y:S04]  /*2850*/  LDG.E.64.CONSTANT R10, desc[UR6][R4.64] ;  /* 0x00000006040a7981 */ /* 0x000ee8000c1e9b00 */
[----:B------:R-:W4:Y:S04]  /*2860*/  LDG.E.64.CONSTANT R2, desc[UR6][R2.64] ;  /* 0x0000000602027981 */ /* 0x000f28000c1e9b00 */
[----:B------:R-:W5:Y:S01]  /*2870*/  LDG.E.64.CONSTANT R12, desc[UR6][R4.64+0x800] ;  /* 0x00080006040c7981 */ /* 0x000f62000c1e9b00 */
        /* <DEDUP_REMOVED lines=11> */
[----:B------:R-:W-:-:S07]  /*2930*/  FSEL R7, R13, R3, !P0 ;  /* 0x000000030d077208 */ /* 0x000fce0004000000 */
.L_x_21:
[----:B------:R-:W-:Y:S05]  /*2940*/  BSYNC.RECONVERGENT B1 ;  /* 0x0000000000017941 */ /* 0x000fea0003800200 */
.L_x_19:
[----:B------:R-:W0:Y:S01]  /*2950*/  S2R R10, SR_LANEID ;  /* 0x00000000000a7919 */ /* 0x000e220000000000 */
[----:B------:R-:W-:Y:S04]  /*2960*/  SHFL.DOWN PT, R2, R6, 0x1, 0x1f ;  /* 0x08201f0006027f89 */ /* 0x000fe800000e0000 */
        /* <DEDUP_REMOVED lines=10> */
[----:B------:R-:W-:-:S02]  /*2a10*/  @!P2 MOV R7, 0x400 ;  /* 0x000004000007a802 */ /* 0x000fc40000000f00 */
        /* <DEDUP_REMOVED lines=8> */
[----:B------:R-:W-:Y:S01]  /*2aa0*/  SHFL.DOWN PT, R2, R4, 0x4, 0x1f ;  /* 0x08801f0004027f89 */ /* 0x000fe200000e0000 */
[----:B-1----:R-:W-:-:S03]  /*2ab0*/  @!P2 LEA R7, R8, R7, 0x18 ;  /* 0x000000070807a211 */ /* 0x002fc600078ec0ff */
[----:B------:R-:W0:Y:S02]  /*2ac0*/  SHFL.DOWN PT, R3, R5, 0x4, 0x1f ;  /* 0x08801f0005037f89 */ /* 0x000e2400000e0000 */
[----:B------:R-:W-:Y:S01]  /*2ad0*/  @!P2 IMAD.IADD R9, R6, 0x1, R7 ;  /* 0x000000010609a824 */ /* 0x000fe200078e0207 */
[----:B0-----:R-:W-:-:S06]  /*2ae0*/  DSETP.GEU.AND P0, PT, R4, R2, PT ;  /* 0x000000020400722a */ /* 0x001fcc0003f0e000 */
[----:B------:R-:W-:Y:S02]  /*2af0*/  @!P1 FSEL R4, R2, R4, !P0 ;  /* 0x0000000402049208 */ /* 0x000fe40004000000 */
[----:B------:R-:W-:Y:S02]  /*2b00*/  @!P1 FSEL R5, R3, R5, !P0 ;  /* 0x0000000503059208 */ /* 0x000fe40004000000 */
[----:B------:R-:W-:Y:S01]  /*2b10*/  ISETP.GT.AND P1, PT, R10, 0x17, PT ;  /* 0x000000170a00780c */ /* 0x000fe20003f24270 */
[----:B------:R-:W-:Y:S04]  /*2b20*/  SHFL.DOWN PT, R2, R4, 0x8, 0x1f ;  /* 0x09001f0004027f89 */ /* 0x000fe800000e0000 */
[----:B------:R-:W0:Y:S02]  /*2b30*/  SHFL.DOWN PT, R3, R5, 0x8, 0x1f ;  /* 0x09001f0005037f89 */ /* 0x000e2400000e0000 */
[----:B0-----:R-:W-:-:S06]  /*2b40*/  DSETP.GEU.AND P0, PT, R4, R2, PT ;  /* 0x000000020400722a */ /* 0x001fcc0003f0e000 */
[----:B------:R-:W-:Y:S02]  /*2b50*/  @!P1 FSEL R4, R2, R4, !P0 ;  /* 0x0000000402049208 */ /* 0x000fe40004000000 */
[----:B------:R-:W-:Y:S02]  /*2b60*/  @!P1 FSEL R5, R3, R5, !P0 ;  /* 0x0000000503059208 */ /* 0x000fe40004000000 */
[----:B------:R-:W-:Y:S01]  /*2b70*/  ISETP.GT.AND P1, PT, R10, 0xf, PT ;  /* 0x0000000f0a00780c */ /* 0x000fe20003f24270 */
[----:B------:R-:W-:Y:S04]  /*2b80*/  SHFL.DOWN PT, R2, R4, 0x10, 0x1f ;  /* 0x0a001f0004027f89 */ /* 0x000fe800000e0000 */
[----:B------:R-:W0:Y:S02]  /*2b90*/  SHFL.DOWN PT, R3, R5, 0x10, 0x1f ;  /* 0x0a001f0005037f89 */ /* 0x000e2400000e0000 */
[----:B0-----:R-:W-:-:S06]  /*2ba0*/  DSETP.GEU.AND P0, PT, R4, R2, PT ;  /* 0x000000020400722a */ /* 0x001fcc0003f0e000 */
[----:B------:R-:W-:Y:S02]  /*2bb0*/  FSEL R2, R2, R4, !P0 ;  /* 0x0000000402027208 */ /* 0x000fe40004000000 */
        /* <DEDUP_REMOVED lines=10> */
[----:B--2---:R-:W0:Y:S04]  /*2c60*/  LDS.128 R8, [UR4+0x10] ;  /* 0x00001004ff087984 */ /* 0x004e280008000c00 */
        /* <DEDUP_REMOVED lines=25> */
.L_x_2:
        /* <DEDUP_REMOVED lines=12> */
.L_x_32:
[----:B------:R-:W-:Y:S05]  /*2ec0*/  BSYNC.RECONVERGENT B1 ;  /* 0x0000000000017941 */ /* 0x000fea0003800200 */
.L_x_31:
        /* <DEDUP_REMOVED lines=17> */
.L_x_37:
        /* <DEDUP_REMOVED lines=12> */
.L_x_36:
[----:B------:R-:W-:Y:S05]  /*30a0*/  BSYNC.RECONVERGENT B2 ;  /* 0x0000000000027941 */ /* 0x000fea0003800200 */
.L_x_35:
        /* <DEDUP_REMOVED lines=9> */
.L_x_40:
        /* <DEDUP_REMOVED lines=74> */
.L_x_39:
[----:B------:R-:W-:Y:S05]  /*35e0*/  BSYNC.RECONVERGENT B2 ;  /* 0x0000000000027941 */ /* 0x000fea0003800200 */
.L_x_38:
        /* <DEDUP_REMOVED lines=42> */
.L_x_42:
[----:B------:R-:W-:Y:S05]  /*3890*/  BSYNC.RECONVERGENT B2 ;  /* 0x0000000000027941 */ /* 0x000fea0003800200 */
.L_x_41:
        /* <DEDUP_REMOVED lines=20> */
.L_x_34:
[----:B------:R-:W-:Y:S05]  /*39e0*/  BSYNC.RECONVERGENT B1 ;  /* 0x0000000000017941 */ /* 0x000fea0003800200 */
.L_x_33:
        /* <DEDUP_REMOVED lines=14> */
[----:B------:R-:W-:Y:S01]  /*3ad0*/  IMAD.MOV.U32 R2, RZ, RZ, R9 ;  /* 0x000000ffff027224 */ /* 0x000fe200078e0009 */
[----:B------:R-:W-:Y:S01]  /*3ae0*/  @!P2 MOV R4, 0x400 ;  /* 0x000004000004a802 */ /* 0x000fe20000000f00 */
[----:B------:R-:W-:Y:S01]  /*3af0*/  IMAD.MOV.U32 R3, RZ, RZ, R11 ;  /* 0x000000ffff037224 */ /* 0x000fe200078e000b */
[----:B------:R-:W0:Y:S01]  /*3b00*/  SHFL.DOWN PT, R7, R11, 0x2, 0x1f ;  /* 0x08401f000b077f89 */ /* 0x000e2200000e0000 */
[----:B------:R-:W-:Y:S01]  /*3b10*/  @!P2 SHF.R.U32.HI R0, RZ, 0x2, R5 ;  /* 0x00000002ff00a819 */ /* 0x000fe20000011605 */
[----:B------:R-:W1:Y:S03]  /*3b20*/  @!P2 S2R R13, SR_CgaCtaId ;  /* 0x00000000000da919 */ /* 0x000e660000008800 */
[----:B------:R-:W-:Y:S01]  /*3b30*/  @!P2 LOP3.LUT R0, R0, 0xf8, RZ, 0xc0, !PT ;  /* 0x000000f80000a812 */ /* 0x000fe200078ec0ff */
[----:B0-----:R-:W-:-:S06]  /*3b40*/  DSETP.GEU.AND P0, PT, R2, R6, PT ;  /* 0x000000060200722a */ /* 0x001fcc0003f0e000 */
[----:B------:R-:W-:Y:S02]  /*3b50*/  @!P1 FSEL R9, R6, R9, !P0 ;  /* 0x0000000906099208 */ /* 0x000fe40004000000 */
[----:B------:R-:W-:Y:S02]  /*3b60*/  @!P1 FSEL R11, R7, R11, !P0 ;  /* 0x0000000b070b9208 */ /* 0x000fe40004000000 */
[----:B------:R-:W-:Y:S01]  /*3b70*/  ISETP.GT.AND P1, PT, R8, 0x1b, PT ;  /* 0x0000001b0800780c */ /* 0x000fe20003f24270 */
[----:B------:R-:W-:Y:S01]  /*3b80*/  SHFL.DOWN PT, R2, R9, 0x4, 0x1f ;  /* 0x08801f0009027f89 */ /* 0x000fe200000e0000 */
[----:B------:R-:W-:Y:S01]  /*3b90*/  IMAD.MOV.U32 R6, RZ, RZ, R9 ;  /* 0x000000ffff067224 */ /* 0x000fe200078e0009 */
[----:B-1----:R-:W-:Y:S01]  /*3ba0*/  @!P2 LEA R13, R13, R4, 0x18 ;  /* 0x000000040d0da211 */ /* 0x002fe200078ec0ff */
[----:B------:R-:W-:Y:S01]  /*3bb0*/  IMAD.MOV.U32 R7, RZ, RZ, R11 ;  /* 0x000000ffff077224 */ /* 0x000fe200078e000b */
[----:B------:R-:W0:Y:S03]  /*3bc0*/  SHFL.DOWN PT, R3, R11, 0x4, 0x1f ;  /* 0x08801f000b037f89 */ /* 0x000e2600000e0000 */
[----:B------:R-:W-:-:S02]  /*3bd0*/  @!P2 IMAD.IADD R13, R0, 0x1, R13 ;  /* 0x00000001000da824 */ /* 0x000fc400078e020d */
[----:B0-----:R-:W-:-:S06]  /*3be0*/  DSETP.GEU.AND P0, PT, R6, R2, PT ;  /* 0x000000020600722a */ /* 0x001fcc0003f0e000 */
[----:B------:R-:W-:Y:S02]  /*3bf0*/  @!P1 FSEL R9, R2, R9, !P0 ;  /* 0x0000000902099208 */ /* 0x000fe40004000000 */
[----:B------:R-:W-:Y:S02]  /*3c00*/  @!P1 FSEL R11, R3, R11, !P0 ;  /* 0x0000000b030b9208 */ /* 0x000fe40004000000 */
[----:B------:R-:W-:Y:S01]  /*3c10*/  ISETP.GT.AND P1, PT, R8, 0x17, PT ;  /* 0x000000170800780c */ /* 0x000fe20003f24270 */
[----:B------:R-:W-:Y:S01]  /*3c20*/  SHFL.DOWN PT, R2, R9, 0x8, 0x1f ;  /* 0x09001f0009027f89 */ /* 0x000fe200000e0000 */
[----:B------:R-:W-:Y:S02]  /*3c30*/  IMAD.MOV.U32 R6, RZ, RZ, R9 ;  /* 0x000000ffff067224 */ /* 0x000fe400078e0009 */
[----:B------:R-:W-:Y:S01]  /*3c40*/  IMAD.MOV.U32 R7, RZ, RZ, R11 ;  /* 0x000000ffff077224 */ /* 0x000fe200078e000b */
[----:B------:R-:W0:Y:S05]  /*3c50*/  SHFL.DOWN PT, R3, R11, 0x8, 0x1f ;  /* 0x09001f000b037f89 */ /* 0x000e2a00000e0000 */
        /* <DEDUP_REMOVED lines=20> */
[----:B------:R-:W0:Y:S04]  /*3da0*/  LDS.128 R8, [UR4+0x10] ;  /* 0x00001004ff087984 */ /* 0x000e280008000c00 */
[----:B-1----:R-:W1:Y:S01]  /*3db0*/  LDS.128 R12, [UR4+0x20] ;  /* 0x00002004ff0c7984 */ /* 0x002e620008000c00 */
        /* <DEDUP_REMOVED lines=24> */
.L_x_43:
        /* <DEDUP_REMOVED lines=20> */
[----:B------:R-:W0:Y:S05]  /*4080*/  SHFL.DOWN PT, R7, R0, 0x2, R11 ;  /* 0x0840000000077989 */ /* 0x000e2a00000e000b */
[----:B0-----:R-:W-:-:S06]  /*4090*/  DSETP.GEU.AND P0, PT, R2, R6, PT ;  /* 0x000000060200722a */ /* 0x001fcc0003f0e000 */
[----:B------:R-:W-:Y:S01]  /*40a0*/  @!P1 FSEL R9, R6, R9, !P0 ;  /* 0x0000000906099208 */ /* 0x000fe20004000000 */
[----:B------:R-:W-:Y:S01]  /*40b0*/  VIADD R6, R8, 0x4 ;  /* 0x0000000408067836 */ /* 0x000fe20000000000 */
[----:B------:R-:W-:-:S03]  /*40c0*/  @!P1 FSEL R0, R7, R0, !P0 ;  /* 0x0000000007009208 */ /* 0x000fc60004000000 */
[----:B------:R-:W-:Y:S01]  /*40d0*/  SHFL.DOWN PT, R2, R9, 0x4, R11 ;  /* 0x0880000009027989 */ /* 0x000fe200000e000b */
[----:B------:R-:W-:Y:S01]  /*40e0*/  ISETP.GT.AND P1, PT, R6, R11, PT ;  /* 0x0000000b0600720c */ /* 0x000fe20003f24270 */
[----:B------:R-:W-:Y:S02]  /*40f0*/  IMAD.MOV.U32 R6, RZ, RZ, R9 ;  /* 0x000000ffff067224 */ /* 0x000fe400078e0009 */
[----:B------:R-:W0:Y:S01]  /*4100*/  SHFL.DOWN PT, R3, R0, 0x4, R11 ;  /* 0x0880000000037989 */ /* 0x000e2200000e000b */
[----:B------:R-:W-:-:S06]  /*4110*/  IMAD.MOV.U32 R7, RZ, RZ, R0 ;  /* 0x000000ffff077224 */ /* 0x000fcc00078e0000 */
[----:B0-----:R-:W-:Y:S01]  /*4120*/  DSETP.GEU.AND P0, PT, R6, R2, PT ;  /* 0x000000020600722a */ /* 0x001fe20003f0e000 */
[----:B------:R-:W-:-:S05]  /*4130*/  VIADD R6, R8, 0x8 ;  /* 0x0000000808067836 */ /* 0x000fca0000000000 */
        /* <DEDUP_REMOVED lines=15> */
[----:B------:R-:W-:Y:S02]  /*4230*/  IMAD.MOV.U32 R6, RZ, RZ, R9 ;  /* 0x000000ffff067224 */ /* 0x000fe400078e0009 */
[----:B------:R-:W-:Y:S01]  /*4240*/  IMAD.MOV.U32 R7, RZ, RZ, R0 ;  /* 0x000000ffff077224 */ /* 0x000fe200078e0000 */
[----:B------:R-:W0:Y:S05]  /*4250*/  SHFL.DOWN PT, R3, R0, 0x10, R11 ;  /* 0x0a00000000037989 */ /* 0x000e2a00000e000b */
[----:B0-----:R-:W-:Y:S01]  /*4260*/  DSETP.GEU.AND P1, PT, R6, R2, PT ;  /* 0x000000020600722a */ /* 0x001fe20003f2e000 */
[----:B------:R-:W-:-:S02]  /*4270*/  @!P0 MOV R7, 0x400 ;  /* 0x0000040000078802 */ /* 0x000fc40000000f00 */
[----:B------:R-:W-:Y:S02]  /*4280*/  @!P0 SHF.R.U32.HI R6, RZ, 0x2, R5 ;  /* 0x00000002ff068819 */ /* 0x000fe40000011605 */
[----:B-1----:R-:W-:Y:S02]  /*4290*/  @!P0 LEA R7, R10, R7, 0x18 ;  /* 0x000000070a078211 */ /* 0x002fe400078ec0ff */
[----:B------:R-:W-:Y:S02]  /*42a0*/  @!P0 LOP3.LUT R6, R6, 0xf8, RZ, 0xc0, !PT ;  /* 0x000000f806068812 */ /* 0x000fe400078ec0ff */
[----:B------:R-:W-:Y:S02]  /*42b0*/  @!P2 FSEL R9, R2, R9, !P1 ;  /* 0x000000090209a208 */ /* 0x000fe40004800000 */
[----:B------:R-:W-:Y:S01]  /*42c0*/  @!P2 FSEL R0, R3, R0, !P1 ;  /* 0x000000000300a208 */ /* 0x000fe20004800000 */
[----:B------:R-:W-:Y:S02]  /*42d0*/  @!P0 IMAD.IADD R3, R6, 0x1, R7 ;  /* 0x0000000106038824 */ /* 0x000fe400078e0207 */
[----:B------:R-:W-:-:S02]  /*42e0*/  IMAD.MOV.U32 R6, RZ, RZ, R9 ;  /* 0x000000ffff067224 */ /* 0x000fc400078e0009 */
[----:B------:R-:W-:-:S05]  /*42f0*/  IMAD.MOV.U32 R7, RZ, RZ, R0 ;  /* 0x000000ffff077224 */ /* 0x000fca00078e0000 */
[----:B------:R1:W-:Y:S01]  /*4300*/  @!P0 STS.64 [R3+0x8], R6 ;  /* 0x0000080603008388 */ /* 0x0003e20000000a00 */
[----:B------:R-:W-:Y:S01]  /*4310*/  BAR.SYNC.DEFER_BLOCKING 0x0 ;  /* 0x0000000000007b1d */ /* 0x000fe20000010000 */
[----:B------:R-:W-:-:S13]  /*4320*/  ISETP.NE.AND P0, PT, R5, RZ, PT ;  /* 0x000000ff0500720c */ /* 0x000fda0003f05270 */
[----:B-1----:R-:W-:Y:S05]  /*4330*/  @P0 BRA `(.L_x_17) ;  /* 0x0000001800340947 */ /* 0x002fea0003800000 */
[----:B------:R-:W0:Y:S01]  /*4340*/  S2UR UR5, SR_CgaCtaId ;  /* 0x00000000000579c3 */ /* 0x000e220000008800 */
[----:B------:R-:W-:Y:S01]  /*4350*/  UMOV UR4, 0x400 ;  /* 0x0000040000047882 */ /* 0x000fe20000000000 */
[C---:B------:R-:W-:Y:S02]  /*4360*/  ISETP.GT.AND P3, PT, R4.reuse, 0x20, PT ;  /* 0x000000200400780c */ /* 0x040fe40003f64270 */
        /* <DEDUP_REMOVED lines=10> */
[----:B------:R-:W-:Y:S01]  /*4410*/  ISETP.GT.AND P1, PT, R4, 0x60, PT ;  /* 0x000000600400780c */ /* 0x000fe20003f24270 */
[----:B------:R-:W-:Y:S02]  /*4420*/  IMAD.MOV.U32 R2, RZ, RZ, R6 ;  /* 0x000000ffff027224 */ /* 0x000fe400078e0006 */
        /* <DEDUP_REMOVED lines=29> */
.L_x_30:
[----:B------:R-:W0:Y:S01]  /*4600*/  S2R R41, SR_TID.X ;  /* 0x0000000000297919 */ /* 0x000e220000002100 */
[----:B------:R-:W0:Y:S02]  /*4610*/  LDC.64 R6, c[0x0][0x380] ;  /* 0x0000e000ff067b82 */ /* 0x000e240000000a00 */
[----:B0-----:R-:W-:-:S05]  /*4620*/  IMAD.WIDE.U32 R6, R41, 0x8, R6 ;  /* 0x0000000829067825 */ /* 0x001fca00078e0006 */
[----:B------:R-:W2:Y:S04]  /*4630*/  LDG.E.64.CONSTANT R20, desc[UR6][R6.64] ;  /* 0x0000000606147981 */ /* 0x000ea8000c1e9b00 */
[----:B------:R-:W2:Y:S04]  /*4640*/  LDG.E.64.CONSTANT R2, desc[UR6][R6.64+0x800] ;  /* 0x0008000606027981 */ /* 0x000ea8000c1e9b00 */
[----:B------:R-:W3:Y:S04]  /*4650*/  LDG.E.64.CONSTANT R8, desc[UR6][R6.64+0x1000] ;  /* 0x0010000606087981 */ /* 0x000ee8000c1e9b00 */
[----:B------:R-:W4:Y:S04]  /*4660*/  LDG.E.64.CONSTANT R10, desc[UR6][R6.64+0x1800] ;  /* 0x00180006060a7981 */ /* 0x000f28000c1e9b00 */
[----:B------:R-:W5:Y:S04]  /*4670*/  LDG.E.64.CONSTANT R12, desc[UR6][R6.64+0x2000] ;  /* 0x00200006060c7981 */ /* 0x000f68000c1e9b00 */
[----:B------:R-:W5:Y:S04]  /*4680*/  LDG.E.64.CONSTANT R14, desc[UR6][R6.64+0x2800] ;  /* 0x00280006060e7981 */ /* 0x000f68000c1e9b00 */
[----:B------:R-:W5:Y:S04]  /*4690*/  LDG.E.64.CONSTANT R16, desc[UR6][R6.64+0x3000] ;  /* 0x0030000606107981 */ /* 0x000f68000c1e9b00 */
[----:B------:R-:W5:Y:S01]  /*46a0*/  LDG.E.64.CONSTANT R18, desc[UR6][R6.64+0x3800] ;  /* 0x0038000606127981 */ /* 0x000f62000c1e9b00 */
[----:B------:R-:W-:Y:S01]  /*46b0*/  ISETP.GE.U32.AND P1, PT, R4, 0x1000, PT ;  /* 0x000010000400780c */ /* 0x000fe20003f26070 */
[----:B------:R-:W-:Y:S01]  /*46c0*/  IMAD.MOV.U32 R45, RZ, RZ, 0x800 ;  /* 0x00000800ff2d7424 */ /* 0x000fe200078e00ff */
[----:B--2---:R-:W-:-:S06]  /*46d0*/  DSETP.GEU.AND P0, PT, R20, R2, PT ;  /* 0x000000021400722a */ /* 0x004fcc0003f0e000 */
        /* <DEDUP_REMOVED lines=21> */
[----:B------:R-:W0:Y:S01]  /*4830*/  LDC R24, c[0x0][0x390] ;  /* 0x0000e400ff187b82 */ /* 0x000e220000000800 */
[----:B------:R-:W-:Y:S02]  /*4840*/  VIADD R0, R4, 0xfffff800 ;  /* 0xfffff80004007836 */ /* 0x000fe40000000000 */
[----:B------:R-:W-:-:S07]  /*4850*/  IMAD.MOV.U32 R45, RZ, RZ, 0x800 ;  /* 0x00000800ff2d7424 */ /* 0x000fce00078e00ff */
.L_x_46:
[----:B------:R-:W-:-:S05]  /*4860*/  IMAD.WIDE R4, R45, 0x8, R6 ;  /* 0x000000082d047825 */ /* 0x000fca00078e0206 */
[----:B------:R-:W2:Y:S04]  /*4870*/  LDG.E.64.CONSTANT R10, desc[UR6][R4.64] ;  /* 0x00000006040a7981 */ /* 0x000ea8000c1e9b00 */
[----:B------:R-:W3:Y:S04]  /*4880*/  LDG.E.64.CONSTANT R12, desc[UR6][R4.64+0x800] ;  /* 0x00080006040c7981 */ /* 0x000ee8000c1e9b00 */
[----:B------:R-:W4:Y:S04]  /*4890*/  LDG.E.64.CONSTANT R14, desc[UR6][R4.64+0x1000] ;  /* 0x00100006040e7981 */ /* 0x000f28000c1e9b00 */
[----:B------:R-:W5:Y:S04]  /*48a0*/  LDG.E.64.CONSTANT R16, desc[UR6][R4.64+0x1800] ;  /* 0x0018000604107981 */ /* 0x000f68000c1e9b00 */
[----:B------:R-:W5:Y:S04]  /*48b0*/  LDG.E.64.CONSTANT R18, desc[UR6][R4.64+0x2000] ;  /* 0x0020000604127981 */ /* 0x000f68000c1e9b00 */
[----:B------:R-:W5:Y:S04]  /*48c0*/  LDG.E.64.CONSTANT R20, desc[UR6][R4.64+0x2800] ;  /* 0x0028000604147981 */ /* 0x000f68000c1e9b00 */
[----:B------:R-:W5:Y:S04]  /*48d0*/  LDG.E.64.CONSTANT R22, desc[UR6][R4.64+0x3000] ;  /* 0x0030000604167981 */ /* 0x000f68000c1e9b00 */
[----:B------:R0:W5:Y:S02]  /*48e0*/  LDG.E.64.CONSTANT R8, desc[UR6][R4.64+0x3800] ;  /* 0x0038000604087981 */ /* 0x000164000c1e9b00 */
[----:B0-----:R-:W-:-:S04]  /*48f0*/  IMAD.MOV.U32 R4, RZ, RZ, R24 ;  /* 0x000000ffff047224 */ /* 0x001fc800078e0018 */
[----:B------:R-:W-:-:S05]  /*4900*/  IMAD.IADD R5, R4, 0x1, -R45 ;  /* 0x0000000104057824 */ /* 0x000fca00078e0a2d */
[----:B------:R-:W-:Y:S01]  /*4910*/  ISETP.GE.AND P1, PT, R5, 0x800, PT ;  /* 0x000008000500780c */ /* 0x000fe20003f26270 */
        /* <DEDUP_REMOVED lines=25> */
[----:B------:R-:W-:-:S05]  /*4ab0*/  VIADD R45, R45, 0x800 ;  /* 0x000008002d2d7836 */ /* 0x000fca0000000000 */
[----:B------:R-:W-:-:S13]  /*4ac0*/  ISETP.GT.AND P0, PT, R45, R0, PT ;  /* 0x000000002d00720c */ /* 0x000fda0003f04270 */
[----:B------:R-:W-:Y:S05]  /*4ad0*/  @!P0 BRA `(.L_x_46) ;  /* 0xfffffffc00608947 */ /* 0x000fea000383ffff */
.L_x_44:
[----:B------:R-:W-:-:S13]  /*4ae0*/  ISETP.GE.AND P0, PT, R45, R4, PT ;  /* 0x000000042d00720c */ /* 0x000fda0003f06270 */
[----:B------:R-:W-:Y:S05]  /*4af0*/  @P0 BRA `(.L_x_45) ;  /* 0x0000000800fc0947 */ /* 0x000fea0003800000 */
[----:B------:R-:W-:Y:S01]  /*4b00*/  IMAD.IADD R0, R4, 0x1, -R45 ;  /* 0x0000000104007824 */ /* 0x000fe200078e0a2d */
[----:B------:R-:W-:Y:S04]  /*4b10*/  BSSY.RECONVERGENT B1, `(.L_x_45) ;  /* 0x00000bd000017945 */ /* 0x000fe80003800200 */
[----:B------:R-:W-:-:S13]  /*4b20*/  ISETP.GE.AND P0, PT, R41, R0, PT ;  /* 0x000000002900720c */ /* 0x000fda0003f06270 */
[----:B------:R-:W-:Y:S05]  /*4b30*/  @P0 BRA `(.L_x_47) ;  /* 0x0000000800e80947 */ /* 0x000fea0003800000 */
[----:B------:R-:W-:Y:S01]  /*4b40*/  LOP3.LUT R5, RZ, R41, RZ, 0x33, !PT ;  /* 0x00000029ff057212 */ /* 0x000fe200078e33ff */
[----:B------:R-:W-:Y:S01]  /*4b50*/  BSSY.RECONVERGENT B2, `(.L_x_48) ;  /* 0x0000017000027945 */ /* 0x000fe20003800200 */
[----:B------:R-:W-:Y:S02]  /*4b60*/  IMAD.MOV.U32 R43, RZ, RZ, R41 ;  /* 0x000000ffff2b7224 */ /* 0x000fe400078e0029 */
[----:B------:R-:W-:-:S04]  /*4b70*/  IADD3 R4, PT, PT, -R45, R4, R5 ;  /* 0x000000042d047210 */ /* 0x000fc80007ffe105 */
[C---:B------:R-:W-:Y:S02]  /*4b80*/  LOP3.LUT R5, R4.reuse, 0x300, RZ, 0xc0, !PT ;  /* 0x0000030004057812 */ /* 0x040fe400078ec0ff */
[----:B------:R-:W-:Y:S02]  /*4b90*/  ISETP.GE.U32.AND P2, PT, R4, 0x300, PT ;  /* 0x000003000400780c */ /* 0x000fe40003f46070 */
[----:B------:R-:W-:-:S13]  /*4ba0*/  ISETP.NE.AND P0, PT, R5, 0x300, PT ;  /* 0x000003000500780c */ /* 0x000fda0003f05270 */
[----:B------:R-:W-:Y:S05]  /*4bb0*/  @!P0 BRA `(.L_x_49) ;  /* 0x0000000000408947 */ /* 0x000fea0003800000 */
[----:B------:R-:W0:Y:S01]  /*4bc0*/  LDC.64 R6, c[0x0][0x380] ;  /* 0x0000e000ff067b82 */ /* 0x000e220000000a00 */
[----:B------:R-:W-:Y:S01]  /*4bd0*/  LEA.HI R4, R4, 0x1, RZ, 0x18 ;  /* 0x0000000104047811 */ /* 0x000fe200078fc0ff */
[----:B------:R-:W-:Y:S02]  /*4be0*/  IMAD.IADD R9, R41, 0x1, R45 ;  /* 0x0000000129097824 */ /* 0x000fe400078e022d */
[----:B------:R-:W-:Y:S01]  /*4bf0*/  IMAD.MOV.U32 R43, RZ, RZ, R41 ;  /* 0x000000ffff2b7224 */ /* 0x000fe200078e0029 */
[----:B------:R-:W-:-:S05]  /*4c00*/  LOP3.LUT R4, R4, 0x3, RZ, 0xc0, !PT ;  /* 0x0000000304047812 */ /* 0x000fca00078ec0ff */
[----:B------:R-:W-:-:S07]  /*4c10*/  IMAD.MOV R8, RZ, RZ, -R4 ;  /* 0x000000ffff087224 */ /* 0x000fce00078e0a04 */
.L_x_50:
[----:B0-----:R-:W-:-:S06]  /*4c20*/  IMAD.WIDE.U32 R4, R9, 0x8, R6 ;  /* 0x0000000809047825 */ /* 0x001fcc00078e0006 */
        /* <DEDUP_REMOVED lines=9> */
.L_x_49:
[----:B------:R-:W-:Y:S05]  /*4cc0*/  BSYNC.RECONVERGENT B2 ;  /* 0x0000000000027941 */ /* 0x000fea0003800200 */
.L_x_48:
[----:B------:R-:W-:Y:S05]  /*4cd0*/  @!P2 BRA `(.L_x_47) ;  /* 0x000000080080a947 */ /* 0x000fea0003800000 */
[----:B------:R-:W0:Y:S01]  /*4ce0*/  LDCU.64 UR4, c[0x0][0x380] ;  /* 0x00007000ff0477ac */ /* 0x000e220008000a00 */
[----:B------:R-:W-:Y:S01]  /*4cf0*/  IMAD.IADD R7, R0, 0x1, -R43 ;  /* 0x0000000100077824 */ /* 0x000fe200078e0a2b */
[C---:B------:R-:W-:Y:S01]  /*4d00*/  IADD3 R5, P0, PT, R43.reuse, R45, RZ ;  /* 0x0000002d2b057210 */ /* 0x040fe20007f1e0ff */
[----:B------:R-:W-:Y:S01]  /*4d10*/  BSSY.RECONVERGENT B2, `(.L_x_51) ;  /* 0x000005a000027945 */ /* 0x000fe20003800200 */
[----:B------:R-:W-:Y:S02]  /*4d20*/  IMAD.IADD R45, R43, 0x1, R45 ;  /* 0x000000012b2d7824 */ /* 0x000fe400078e022d */
        /* <DEDUP_REMOVED lines=8> */
[----:B------:R-:W0:Y:S01]  /*4db0*/  LDC.64 R6, c[0x0][0x380] ;  /* 0x0000e000ff067b82 */ /* 0x000e220000000a00 */
[----:B------:R-:W-:Y:S01]  /*4dc0*/  PLOP3.LUT P0, PT, PT, PT, PT, 0x8, 0x80 ;  /* 0x000000000080781c */ /* 0x000fe20003f0e170 */
[----:B------:R-:W-:-:S12]  /*4dd0*/  VIADD R40, R0, 0xfffff400 ;  /* 0xfffff40000287836 */ /* 0x000fd80000000000 */
.L_x_53:
[C---:B0-----:R-:W-:Y:S01]  /*4de0*/  IMAD.WIDE.U32 R38, R45.reuse, 0x8, R6 ;  /* 0x000000082d267825 */ /* 0x041fe200078e0006 */
        /* <DEDUP_REMOVED lines=76> */
.L_x_52:
[----:B------:R-:W-:Y:S05]  /*52b0*/  BSYNC.RECONVERGENT B2 ;  /* 0x0000000000027941 */ /* 0x000fea0003800200 */
.L_x_51:
[----:B------:R-:W-:Y:S01]  /*52c0*/  IMAD.IADD R6, R0, 0x1, -R43 ;  /* 0x0000000100067824 */ /* 0x000fe200078e0a2b */
[----:B------:R-:W-:Y:S04]  /*52d0*/  BSSY.RECONVERGENT B2, `(.L_x_54) ;  /* 0x000002c000027945 */ /* 0x000fe80003800200 */
[----:B------:R-:W-:-:S13]  /*52e0*/  ISETP.GT.AND P1, PT, R6, 0x400, PT ;  /* 0x000004000600780c */ /* 0x000fda0003f24270 */
[----:B------:R-:W-:Y:S05]  /*52f0*/  @!P1 BRA `(.L_x_55) ;  /* 0x0000000000a49947 */ /* 0x000fea0003800000 */
[----:B------:R-:W0:Y:S01]  /*5300*/  LDC.64 R16, c[0x0][0x380] ;  /* 0x0000e000ff107b82 */ /* 0x000e220000000a00 */
[----:B------:R-:W2:Y:S04]  /*5310*/  LDG.E.64.CONSTANT R10, desc[UR6][R4.64+-0x800] ;  /* 0xfff80006040a7981 */ /* 0x000ea8000c1e9b00 */
[----:B------:R-:W3:Y:S01]  /*5320*/  LDG.E.64.CONSTANT R12, desc[UR6][R4.64] ;  /* 0x00000006040c7981 */ /* 0x000ee2000c1e9b00 */
[----:B------:R-:W-:-:S03]  /*5330*/  VIADD R7, R45, 0x400 ;  /* 0x000004002d077836 */ /* 0x000fc60000000000 */
[----:B------:R-:W4:Y:S04]  /*5340*/  LDG.E.64.CONSTANT R14, desc[UR6][R4.64+0x800] ;  /* 0x00080006040e7981 */ /* 0x000f28000c1e9b00 */
[----:B------:R-:W5:Y:S04]  /*5350*/  LDG.E.64.CONSTANT R18, desc[UR6][R4.64+0x1800] ;  /* 0x0018000604127981 */ /* 0x000f68000c1e9b00 */
[----:B------:R-:W5:Y:S01]  /*5360*/  LDG.E.64.CONSTANT R20, desc[UR6][R4.64+0x2000] ;  /* 0x0020000604147981 */ /* 0x000f62000c1e9b00 */
[----:B0-----:R-:W-:-:S06]  /*5370*/  IMAD.WIDE.U32 R8, R45, 0x8, R16 ;  /* 0x000000082d087825 */ /* 0x001fcc00078e0010 */
[----:B------:R-:W2:Y:S01]  /*5380*/  LDG.E.64.CONSTANT R8, desc[UR6][R8.64] ;  /* 0x0000000608087981 */ /* 0x000ea2000c1e9b00 */
[----:B------:R-:W-:-:S03]  /*5390*/  IMAD.WIDE.U32 R16, R7, 0x8, R16 ;  /* 0x0000000807107825 */ /* 0x000fc600078e0010 */
[----:B------:R0:W5:Y:S04]  /*53a0*/  LDG.E.64.CONSTANT R6, desc[UR6][R4.64+0x2800] ;  /* 0x0028000604067981 */ /* 0x000168000c1e9b00 */
[----:B------:R-:W5:Y:S01]  /*53b0*/  LDG.E.64.CONSTANT R16, desc[UR6][R16.64] ;  /* 0x0000000610107981 */ /* 0x000f62000c1e9b00 */
[----:B------:R-:W-:Y:S01]  /*53c0*/  VIADD R43, R43, 0x800 ;  /* 0x000008002b2b7836 */ /* 0x000fe20000000000 */
[----:B0-----:R-:W-:Y:S01]  /*53d0*/  IADD3 R4, P2, PT, R4, 0x4000, RZ ;  /* 0x0000400004047810 */ /* 0x001fe20007f5e0ff */
[----:B------:R-:W-:-:S04]  /*53e0*/  VIADD R45, R45, 0x800 ;  /* 0x000008002d2d7836 */ /* 0x000fc80000000000 */
[----:B------:R-:W-:Y:S01]  /*53f0*/  IMAD.X R5, RZ, RZ, R5, P2 ;  /* 0x000000ffff057224 */ /* 0x000fe200010e0605 */
        /* <DEDUP_REMOVED lines=25> */
.L_x_55:
[----:B------:R-:W-:Y:S05]  /*5590*/  BSYNC.RECONVERGENT B2 ;  /* 0x0000000000027941 */ /* 0x000fea0003800200 */
.L_x_54:
[----:B------:R-:W-:-:S13]  /*55a0*/  ISETP.LT.OR P0, PT, R43, R0, P0 ;  /* 0x000000002b00720c */ /* 0x000fda0000701670 */
[----:B------:R-:W-:Y:S05]  /*55b0*/  @!P0 BRA `(.L_x_47) ;  /* 0x0000000000488947 */ /* 0x000fea0003800000 */
[----:B------:R-:W0:Y:S01]  /*55c0*/  LDC.64 R6, c[0x0][0x380] ;  /* 0x0000e000ff067b82 */ /* 0x000e220000000a00 */
[----:B------:R-:W2:Y:S04]  /*55d0*/  LDG.E.64.CONSTANT R8, desc[UR6][R4.64+-0x800] ;  /* 0xfff8000604087981 */ /* 0x000ea8000c1e9b00 */
[----:B------:R-:W3:Y:S04]  /*55e0*/  LDG.E.64.CONSTANT R10, desc[UR6][R4.64] ;  /* 0x00000006040a7981 */ /* 0x000ee8000c1e9b00 */
[----:B------:R-:W4:Y:S01]  /*55f0*/  LDG.E.64.CONSTANT R12, desc[UR6][R4.64+0x800] ;  /* 0x00080006040c7981 */ /* 0x000f22000c1e9b00 */
[----:B0-----:R-:W-:-:S06]  /*5600*/  IMAD.WIDE.U32 R6, R45, 0x8, R6 ;  /* 0x000000082d067825 */ /* 0x001fcc00078e0006 */
[----:B------:R-:W5:Y:S02]  /*5610*/  LDG.E.64.CONSTANT R6, desc[UR6][R6.64] ;  /* 0x0000000606067981 */ /* 0x000f64000c1e9b00 */
[----:B-----5:R-:W-:-:S06]  /*5620*/  DSETP.GEU.AND P0, PT, R2, R6, PT ;  /* 0x000000060200722a */ /* 0x020fcc0003f0e000 */
        /* <DEDUP_REMOVED lines=10> */
[----:B------:R-:W-:-:S07]  /*56d0*/  FSEL R3, R13, R3, !P0 ;  /* 0x000000030d037208 */ /* 0x000fce0004000000 */
.L_x_47:
[----:B------:R-:W-:Y:S05]  /*56e0*/  BSYNC.RECONVERGENT B1 ;  /* 0x0000000000017941 */ /* 0x000fea0003800200 */
.L_x_45:
        /* <DEDUP_REMOVED lines=54> */
[----:B------:R-:W1:Y:S01]  /*5a50*/  S2UR UR5, SR_CgaCtaId ;  /* 0x00000000000579c3 */ /* 0x000e620000008800 */
[----:B------:R-:W-:Y:S02]  /*5a60*/  UMOV UR4, 0x400 ;  /* 0x0000040000047882 */ /* 0x000fe40000000000 */
[----:B-1----:R-:W-:-:S09]  /*5a70*/  ULEA UR4, UR5, UR4, 0x18 ;  /* 0x0000000405047291 */ /* 0x002fd2000f8ec0ff */
[----:B0-----:R-:W0:Y:S04]  /*5a80*/  LDS.128 R8, [UR4+0x10] ;  /* 0x00001004ff087984 */ /* 0x001e280008000c00 */
        /* <DEDUP_REMOVED lines=23> */
[----:B------:R-:W-:-:S07]  /*5c00*/  FSEL R7, R3, R5, !P1 ;  /* 0x0000000503077208 */ /* 0x000fce0004800000 */
.L_x_17:
[----:B------:R-:W-:Y:S05]  /*5c10*/  BSYNC.RECONVERGENT B0 ;  /* 0x0000000000007941 */ /* 0x000fea0003800200 */
.L_x_1:
[----:B------:R-:W-:Y:S05]  /*5c20*/  @P0 EXIT ;  /* 0x000000000000094d */ /* 0x000fea0003800000 */
[----:B------:R-:W4:Y:S01]  /*5c30*/  LDCU.64 UR8, c[0x0][0x398] ;  /* 0x00007300ff0877ac */ /* 0x000f220008000a00 */
[----:B---3--:R-:W3:Y:S01]  /*5c40*/  LDC.64 R4, c[0x0][0x388] ;  /* 0x0000e200ff047b82 */ /* 0x008ee20000000a00 */
[----:B------:R-:W0:Y:S01]  /*5c50*/  LDCU.64 UR4, c[0x0][0x398] ;  /* 0x00007300ff0477ac */ /* 0x000e220008000a00 */
[----:B----4-:R-:W-:-:S06]  /*5c60*/  DSETP.GT.AND P0, PT, R6, UR8, PT ;  /* 0x0000000806007e2a */ /* 0x010fcc000bf04000 */
[----:B012---:R-:W-:Y:S02]  /*5c70*/  FSEL R2, R6, UR4, P0 ;  /* 0x0000000406027c08 */ /* 0x007fe40008000000 */
[----:B------:R-:W-:-:S05]  /*5c80*/  FSEL R3, R7, UR5, P0 ;  /* 0x0000000507037c08 */ /* 0x000fca0008000000 */
[----:B---3--:R-:W-:Y:S01]  /*5c90*/  STG.E.64 desc[UR6][R4.64], R2 ;  /* 0x0000000204007986 */ /* 0x008fe2000c101b06 */
[----:B------:R-:W-:Y:S05]  /*5ca0*/  EXIT ;  /* 0x000000000000794d */ /* 0x000fea0003800000 */
.L_x_56:
[----:B------:R-:W-:-:S00]  /*5cb0*/  BRA `(.L_x_56) ;  /* 0xfffffffc00fc7947 */ /* 0x000fc0000383ffff */
[----:B------:R-:W-:-:S00]  /*5cc0*/  NOP ;  /* 0x0000000000007918 */ /* 0x000fc00000000000 */
        /* <DEDUP_REMOVED lines=11> */
.L_x_149:


//--------------------- .text._ZN3cub18CUB_300001_SM_10006detail6reduce18DeviceReduceKernelINS2_10policy_hubIdjN4cuda3__47maximumIvEEE10Policy1000EPdjS8_dNS5_3std3__410__identityEEEvT0_PT3_T1_NS0_13GridEvenShareISI_EET2_T4_ --------------------------
	.section	.text._ZN3cub18CUB_300001_SM_10006detail6reduce18DeviceReduceKernelINS2_10policy_hubIdjN4cuda3__47maximumIvEEE10Policy1000EPdjS8_dNS5_3std3__410__identityEEEvT0_PT3_T1_NS0_13GridEvenShareISI_EET2_T4_,"ax",@progbits
	.align	128
        .global         _ZN3cub18CUB_300001_SM_10006detail6reduce18DeviceReduceKernelINS2_10policy_hubIdjN4cuda3__47maximumIvEEE10Policy1000EPdjS8_dNS5_3std3__410__identityEEEvT0_PT3_T1_NS0_13GridEvenShareISI_EET2_T4_
        .type           _ZN3cub18CUB_300001_SM_10006detail6reduce18DeviceReduceKernelINS2_10policy_hubIdjN4cuda3__47maximumIvEEE10Policy1000EPdjS8_dNS5_3std3__410__identityEEEvT0_PT3_T1_NS0_13GridEvenShareISI_EET2_T4_,@function
        .size           _ZN3cub18CUB_300001_SM_10006detail6reduce18DeviceReduceKernelINS2_10policy_hubIdjN4cuda3__47maximumIvEEE10Policy1000EPdjS8_dNS5_3std3__410__identityEEEvT0_PT3_T1_NS0_13GridEvenShareISI_EET2_T4_,(.L_x_150 - _ZN3cub18CUB_300001_SM_10006detail6reduce18DeviceReduceKernelINS2_10policy_hubIdjN4cuda3__47maximumIvEEE10Policy1000EPdjS8_dNS5_3std3__410__identityEEEvT0_PT3_T1_NS0_13GridEvenShareISI_EET2_T4_)
        .other          _ZN3cub18CUB_300001_SM_10006detail6reduce18DeviceReduceKernelINS2_10policy_hubIdjN4cuda3__47maximumIvEEE10Policy1000EPdjS8_dNS5_3std3__410__identityEEEvT0_PT3_T1_NS0_13GridEvenShareISI_EET2_T4_,@"STO_CUDA_ENTRY STV_DEFAULT"
_ZN3cub18CUB_300001_SM_10006detail6reduce18DeviceReduceKernelINS2_10policy_hubIdjN4cuda3__47maximumIvEEE10Policy1000EPdjS8_dNS5_3std3__410__identityEEEvT0_PT3_T1_NS0_13GridEvenShareISI_EET2_T4_:
.text._ZN3cub18CUB_300001_SM_10006detail6reduce18DeviceReduceKernelINS2_10policy_hubIdjN4cuda3__47maximumIvEEE10Policy1000EPdjS8_dNS5_3std3__410__identityEEEvT0_PT3_T1_NS0_13GridEvenShareISI_EET2_T4_:
[----:B------:R-:W-:Y:S01]  /*0000*/  LDC R1, c[0x0][0x37c] ;  /* 0x0000df00ff017b82 */ /* 0x000fe20000000800 */
[----:B------:R-:W0:Y:S07]  /*0010*/  LDCU UR4, c[0x0][0x380] ;  /* 0x00007000ff0477ac */ /* 0x000e2e0008000800 */
[----:B------:R-:W1:Y:S01]  /*0020*/  S2UR UR16, SR_CTAID.X ;  /* 0x00000000001079c3 */ /* 0x000e620000002500 */
[----:B------:R-:W-:Y:S01]  /*0030*/  BSSY.RECONVERGENT B0, `(.L_x_57) ;  /* 0x00003fa000007945 */ /* 0x000fe20003800200 */
[----:B------:R-:W2:Y:S01]  /*0040*/  LDCU UR5, c[0x0][0x3ac] ;  /* 0x00007580ff0577ac */ /* 0x000ea20008000800 */
[----:B------:R-:W3:Y:S01]  /*0050*/  LDCU.64 UR10, c[0x0][0x358] ;  /* 0x00006b00ff0a77ac */ /* 0x000ee20008000a00 */
[----:B0-----:R-:W-:-:S02]  /*0060*/  ULOP3.LUT UP0, URZ, UR4, 0x1f, URZ, 0xc0, !UPT ;  /* 0x0000001f04ff7892 */ /* 0x001fc4000f80c0ff */
[----:B--2---:R-:W-:-:S07]  /*0070*/  USHF.L.U32 UR5, UR5, 0xb, URZ ;  /* 0x0000000b05057899 */ /* 0x004fce00080006ff */
[----:B---3--:R-:W-:Y:S05]  /*0080*/  BRA.U UP0, `(.L_x_58) ;  /* 0x0000001d00dc7547 */ /* 0x008fea000b800000 */
[----:B------:R-:W1:Y:S02]  /*0090*/  LDCU UR8, c[0x0][0x3a8] ;  /* 0x00007500ff0877ac */ /* 0x000e640008000800 */
[----:B-1----:R-:W-:-:S04]  /*00a0*/  UIMAD UR12, UR16, -0x800, UR8 ;  /* 0xfffff800100c78a4 */ /* 0x002fc8000f8e0208 */
[----:B------:R-:W-:-:S09]  /*00b0*/  UISETP.GT.U32.AND UP0, UPT, UR12, 0x7ff, UPT ;  /* 0x000007ff0c00788c */ /* 0x000fd2000bf04070 */
[----:B------:R-:W-:Y:S05]  /*00c0*/  BRA.U UP0, `(.L_x_59) ;  /* 0x0000001100407547 */ /* 0x000fea000b800000 */
[----:B------:R-:W0:Y:S01]  /*00d0*/  S2R R0, SR_TID.X ;  /* 0x0000000000007919 */ /* 0x000e220000002100 */
[----:B------:R-:W-:Y:S01]  /*00e0*/  BSSY.RECONVERGENT B1, `(.L_x_60) ;  /* 0x000000b000017945 */ /* 0x000fe20003800200 */
[----:B------:R-:W-:Y:S02]  /*00f0*/  CS2R R2, SRZ ;  /* 0x0000000000027805 */ /* 0x000fe4000001ff00 */
[----:B0-----:R-:W-:Y:S01]  /*0100*/  ISETP.GE.U32.AND P0, PT, R0, UR12, PT ;  /* 0x0000000c00007c0c */ /* 0x001fe2000bf06070 */
[----:B------:R-:W-:-:S12]  /*0110*/  IMAD.MOV.U32 R8, RZ, RZ, R0 ;  /* 0x000000ffff087224 */ /* 0x000fd800078e0000 */
[----:B------:R-:W-:Y:S05]  /*0120*/  @P0 BRA `(.L_x_61) ;  /* 0x0000000000180947 */ /* 0x000fea0003800000 */
[----:B------:R-:W0:Y:S01]  /*0130*/  LDC.64 R2, c[0x0][0x380] ;  /* 0x0000e000ff027b82 */ /* 0x000e220000000a00 */
[----:B------:R-:W-:-:S04]  /*0140*/  IMAD.U32 R5, RZ, RZ, UR16 ;  /* 0x00000010ff057e24 */ /* 0x000fc8000f8e00ff */
[----:B------:R-:W-:-:S04]  /*0150*/  IMAD R5, R5, 0x800, R0 ;  /* 0x0000080005057824 */ /* 0x000fc800078e0200 */
[----:B0-----:R-:W-:-:S06]  /*0160*/  IMAD.WIDE.U32 R2, R5, 0x8, R2 ;  /* 0x0000000805027825 */ /* 0x001fcc00078e0002 */
[----:B------:R-:W5:Y:S01]  /*0170*/  LDG.E.64.CONSTANT R2, desc[UR10][R2.64] ;  /* 0x0000000a02027981 */ /* 0x000f62000c1e9b00 */
[----:B------:R-:W-:-:S07]  /*0180*/  VIADD R8, R0, 0x100 ;  /* 0x0000010000087836 */ /* 0x000fce0000000000 */
.L_x_61:
[----:B------:R-:W-:Y:S05]  /*0190*/  BSYNC.RECONVERGENT B1 ;  /* 0x0000000000017941 */ /* 0x000fea0003800200 */
.L_x_60:
[----:B------:R-:W-:Y:S01]  /*01a0*/  ISETP.GE.U32.AND P0, PT, R8, UR12, PT ;  /* 0x0000000c08007c0c */ /* 0x000fe2000bf06070 */
[----:B------:R-:W-:-:S12]  /*01b0*/  BSSY.RECONVERGENT B1, `(.L_x_62) ;  /* 0x000003d000017945 */ /* 0x000fd80003800200 */
[----:B------:R-:W-:Y:S05]  /*01c0*/  @P0 BRA `(.L_x_63) ;  /* 0x0000000000ec0947 */ /* 0x000fea0003800000 */
[----:B------:R-:W-:Y:S01]  /*01d0*/  LOP3.LUT R4, RZ, R8, RZ, 0x33, !PT ;  /* 0x00000008ff047212 */ /* 0x000fe200078e33ff */
[----:B------:R-:W-:Y:S01]  /*01e0*/  IMAD.U32 R6, RZ, RZ, UR16 ;  /* 0x00000010ff067e24 */ /* 0x000fe2000f8e00ff */
[----:B------:R-:W-:Y:S03]  /*01f0*/  BSSY.RECONVERGENT B2, `(.L_x_64) ;  /* 0x0000017000027945 */ /* 0x000fe60003800200 */
[----:B------:R-:W-:-:S04]  /*0200*/  VIADD R5, R4, UR8 ;  /* 0x0000000804057c36 */ /* 0x000fc80008000000 */
[----:B------:R-:W-:Y:S01]  /*0210*/  IMAD R4, R6, -0x800, R5 ;  /* 0xfffff80006047824 */ /* 0x000fe200078e0205 */
[----:B------:R-:W-:-:S04]  /*0220*/  LOP3.LUT R6, R5, 0x300, RZ, 0xc0, !PT ;  /* 0x0000030005067812 */ /* 0x000fc800078ec0ff */
[----:B------:R-:W-:Y:S02]  /*0230*/  ISETP.NE.AND P0, PT, R6, 0x300, PT ;  /* 0x000003000600780c */ /* 0x000fe40003f05270 */
[----:B------:R-:W-:-:S11]  /*0240*/  ISETP.GE.U32.AND P2, PT, R4, 0x300, PT ;  /* 0x000003000400780c */ /* 0x000fd60003f46070 */
[----:B------:R-:W-:Y:S05]  /*0250*/  @!P0 BRA `(.L_x_65) ;  /* 0x0000000000408947 */ /* 0x000fea0003800000 */
[----:B------:R-:W0:Y:S01]  /*0260*/  LDC.64 R6, c[0x0][0x380] ;  /* 0x0000e000ff067b82 */ /* 0x000e220000000a00 */
[----:B------:R-:W-:Y:S01]  /*0270*/  LEA.HI R4, R5, 0x1, RZ, 0x18 ;  /* 0x0000000105047811 */ /* 0x000fe200078fc0ff */
[----:B------:R-:W-:-:S03]  /*0280*/  IMAD.U32 R9, RZ, RZ, UR16 ;  /* 0x00000010ff097e24 */ /* 0x000fc6000f8e00ff */
[----:B------:R-:W-:Y:S01]  /*0290*/  LOP3.LUT R4, R4, 0x3, RZ, 0xc0, !PT ;  /* 0x0000000304047812 */ /* 0x000fe200078ec0ff */
[----:B------:R-:W-:-:S04]  /*02a0*/  IMAD R9, R9, 0x800, R8 ;  /* 0x0000080009097824 */ /* 0x000fc800078e0208 */
[----:B------:R-:W-:-:S07]  /*02b0*/  IMAD.MOV R10, RZ, RZ, -R4 ;  /* 0x000000ffff0a7224 */ /* 0x000fce00078e0a04 */
.L_x_66:
[----:B0-----:R-:W-:-:S06]  /*02c0*/  IMAD.WIDE.U32 R4, R9, 0x8, R6 ;  /* 0x0000000809047825 */ /* 0x001fcc00078e0006 */
[----:B------:R-:W2:Y:S01]  /*02d0*/  LDG.E.64.CONSTANT R4, desc[UR10][R4.64] ;  /* 0x0000000a04047981 */ /* 0x000ea2000c1e9b00 */
[----:B------:R-:W-:Y:S02]  /*02e0*/  VIADD R10, R10, 0x1 ;  /* 0x000000010a0a7836 */ /* 0x000fe40000000000 */
[----:B------:R-:W-:Y:S02]  /*02f0*/  VIADD R8, R8, 0x100 ;  /* 0x0000010008087836 */ /* 0x000fe40000000000 */
[----:B------:R-:W-:Y:S01]  /*0300*/  VIADD R9, R9, 0x100 ;  /* 0x0000010009097836 */ /* 0x000fe20000000000 */
[----:B------:R-:W-:Y:S01]  /*0310*/  ISETP.NE.AND P1, PT, R10, RZ, PT ;  /* 0x000000ff0a00720c */ /* 0x000fe20003f25270 */
[----:B--2--5:R-:W-:-:S06]  /*0320*/  DSETP.GEU.AND P0, PT, R2, R4, PT ;  /* 0x000000040200722a */ /* 0x024fcc0003f0e000 */
[----:B------:R-:W-:Y:S02]  /*0330*/  FSEL R2, R4, R2, !P0 ;  /* 0x0000000204027208 */ /* 0x000fe40004000000 */
[----:B------:R-:W-:-:S04]  /*0340*/  FSEL R3, R5, R3, !P0 ;  /* 0x0000000305037208 */ /* 0x000fc80004000000 */
[----:B------:R-:W-:Y:S05]  /*0350*/  @P1 BRA `(.L_x_66) ;  /* 0xfffffffc00d81947 */ /* 0x000fea000383ffff */
.L_x_65:
[----:B------:R-:W-:Y:S05]  /*0360*/  BSYNC.RECONVERGENT B2 ;  /* 0x0000000000027941 */ /* 0x000fea0003800200 */
.L_x_64:
[----:B------:R-:W-:Y:S05]  /*0370*/  @!P2 BRA `(.L_x_63) ;  /* 0x000000000080a947 */ /* 0x000fea0003800000 */
[----:B------:R-:W0:Y:S01]  /*0380*/  LDC.64 R4, c[0x0][0x380] ;  /* 0x0000e000ff047b82 */ /* 0x000e220000000a00 */
[----:B------:R-:W-:Y:S02]  /*0390*/  IMAD.U32 R7, RZ, RZ, UR16 ;  /* 0x00000010ff077e24 */ /* 0x000fe4000f8e00ff */
[----:B------:R-:W-:Y:S02]  /*03a0*/  VIADD R6, R8, 0x200 ;  /* 0x0000020008067836 */ /* 0x000fe40000000000 */
[----:B------:R-:W-:-:S07]  /*03b0*/  IMAD R7, R7, 0x800, R8 ;  /* 0x0000080007077824 */ /* 0x000fce00078e0208 */
.L_x_67:
[----:B0-----:R-:W-:-:S04]  /*03c0*/  IMAD.WIDE.U32 R8, R7, 0x8, R4 ;  /* 0x0000000807087825 */ /* 0x001fc800078e0004 */
[----:B------:R-:W-:Y:S02]  /*03d0*/  VIADD R11, R7, 0x100 ;  /* 0x00000100070b7836 */ /* 0x000fe40000000000 */
[----:B------:R-:W2:Y:S02]  /*03e0*/  LDG.E.64.CONSTANT R8, desc[UR10][R8.64] ;  /* 0x0000000a08087981 */ /* 0x000ea4000c1e9b00 */
[----:B------:R-:W-:-:S04]  /*03f0*/  IMAD.WIDE.U32 R10, R11, 0x8, R4 ;  /* 0x000000080b0a7825 */ /* 0x000fc800078e0004 */
[----:B------:R-:W-:Y:S02]  /*0400*/  VIADD R13, R7, 0x200 ;  /* 0x00000200070d7836 */ /* 0x000fe40000000000 */
[----:B------:R-:W3:Y:S02]  /*0410*/  LDG.E.64.CONSTANT R10, desc[UR10][R10.64] ;  /* 0x0000000a0a0a7981 */ /* 0x000ee4000c1e9b00 */
[----:B------:R-:W-:-:S04]  /*0420*/  IMAD.WIDE.U32 R12, R13, 0x8, R4 ;  /* 0x000000080d0c7825 */ /* 0x000fc800078e0004 */
[----:B------:R-:W-:Y:S02]  /*0430*/  VIADD R15, R7, 0x300 ;  /* 0x00000300070f7836 */ /* 0x000fe40000000000 */
[----:B------:R-:W4:Y:S02]  /*0440*/  LDG.E.64.CONSTANT R12, desc[UR10][R12.64] ;  /* 0x0000000a0c0c7981 */ /* 0x000f24000c1e9b00 */
[----:B------:R-:W-:-:S06]  /*0450*/  IMAD.WIDE.U32 R14, R15, 0x8, R4 ;  /* 0x000000080f0e7825 */ /* 0x000fcc00078e0004 */
[----:B------:R-:W4:Y:S01]  /*0460*/  LDG.E.64.CONSTANT R14, desc[UR10][R14.64] ;  /* 0x0000000a0e0e7981 */ /* 0x000f22000c1e9b00 */
[----:B------:R-:W-:Y:S01]  /*0470*/  VIADD R7, R7, 0x400 ;  /* 0x0000040007077836 */ /* 0x000fe20000000000 */
[----:B--2--5:R-:W-:-:S06]  /*0480*/  DSETP.GEU.AND P0, PT, R2, R8, PT ;  /* 0x000000080200722a */ /* 0x024fcc0003f0e000 */
[----:B------:R-:W-:Y:S01]  /*0490*/  FSEL R2, R8, R2, !P0 ;  /* 0x0000000208027208 */ /* 0x000fe20004000000 */
[C---:B------:R-:W-:Y:S01]  /*04a0*/  VIADD R8, R6.reuse, 0x200 ;  /* 0x0000020006087836 */ /* 0x040fe20000000000 */
[----:B------:R-:W-:Y:S01]  /*04b0*/  FSEL R3, R9, R3, !P0 ;  /* 0x0000000309037208 */ /* 0x000fe20004000000 */
[----:B------:R-:W-:-:S03]  /*04c0*/  VIADD R6, R6, 0x400 ;  /* 0x0000040006067836 */ /* 0x000fc60000000000 */
[----:B------:R-:W-:Y:S02]  /*04d0*/  ISETP.GE.AND P1, PT, R8, UR12, PT ;  /* 0x0000000c08007c0c */ /* 0x000fe4000bf26270 */
        /* <DEDUP_REMOVED lines=8> */
[----:B------:R-:W-:Y:S01]  /*0560*/  FSEL R3, R15, R3, !P0 ;  /* 0x000000030f037208 */ /* 0x000fe20004000000 */
[----:B------:R-:W-:Y:S06]  /*0570*/  @!P1 BRA `(.L_x_67) ;  /* 0xfffffffc00909947 */ /* 0x000fec000383ffff */
.L_x_63:
[----:B------:R-:W-:Y:S05]  /*0580*/  BSYNC.RECONVERGENT B1 ;  /* 0x0000000000017941 */ /* 0x000fea0003800200 */
.L_x_62:
[----:B------:R-:W-:-:S09]  /*0590*/  UISETP.GE.U32.AND UP0, UPT, UR12, 0x100, UPT ;  /* 0x000001000c00788c */ /* 0x000fd2000bf06070 */
[----:B------:R-:W-:Y:S05]  /*05a0*/  BRA.U !UP0, `(.L_x_68) ;  /* 0x00000005082c7547 */ /* 0x000fea000b800000 */
        /* <DEDUP_REMOVED lines=11> */
[----:B------:R-:W-:Y:S04]  /*0660*/  SHFL.DOWN PT, R6, R4, 0x2, 0x1f ;  /* 0x08401f0004067f89 */ /* 0x000fe800000e0000 */
[----:B------:R-:W0:Y:S01]  /*0670*/  SHFL.DOWN PT, R7, R5, 0x2, 0x1f ;  /* 0x08401f0005077f89 */ /* 0x000e2200000e0000 */
[----:B------:R-:W1:Y:S01]  /*0680*/  @!P2 S2R R8, SR_CgaCtaId ;  /* 0x000000000008a919 */ /* 0x000e620000008800 */
[----:B0-----:R-:W-:-:S06]  /*0690*/  DSETP.GEU.AND P1, PT, R4, R6, PT ;  /* 0x000000060400722a */ /* 0x001fcc0003f2e000 */
[----:B------:R-:W-:Y:S02]  /*06a0*/  @!P0 FSEL R4, R6, R4, !P1 ;  /* 0x0000000406048208 */ /* 0x000fe40004800000 */
[----:B------:R-:W-:Y:S02]  /*06b0*/  @!P0 FSEL R5, R7, R5, !P1 ;  /* 0x0000000507058208 */ /* 0x000fe40004800000 */
[----:B------:R-:W-:Y:S01]  /*06c0*/  ISETP.GT.AND P0, PT, R9, 0x1b, PT ;  /* 0x0000001b0900780c */ /* 0x000fe20003f04270 */
[----:B------:R-:W-:Y:S01]  /*06d0*/  SHFL.DOWN PT, R2, R4, 0x4, 0x1f ;  /* 0x08801f0004027f89 */ /* 0x000fe200000e0000 */
[----:B------:R-:W-:Y:S02]  /*06e0*/  @!P2 MOV R7, 0x400 ;  /* 0x000004000007a802 */ /* 0x000fe40000000f00 */
[----:B------:R-:W-:Y:S01]  /*06f0*/  @!P2 SHF.R.U32.HI R6, RZ, 0x2, R0 ;  /* 0x00000002ff06a819 */ /* 0x000fe20000011600 */
[----:B------:R-:W0:Y:S01]  /*0700*/  SHFL.DOWN PT, R3, R5, 0x4, 0x1f ;  /* 0x08801f0005037f89 */ /* 0x000e2200000e0000 */
[----:B-1----:R-:W-:-:S02]  /*0710*/  @!P2 LEA R11, R8, R7, 0x18 ;  /* 0x00000007080ba211 */ /* 0x002fc400078ec0ff */
[----:B------:R-:W-:-:S05]  /*0720*/  @!P2 LOP3.LUT R8, R6, 0xf8, RZ, 0xc0, !PT ;  /* 0x000000f80608a812 */ /* 0x000fca00078ec0ff */
        /* <DEDUP_REMOVED lines=26> */
[----:B-1----:R-:W1:Y:S04]  /*08d0*/  LDS.128 R4, [UR4+0x20] ;  /* 0x00002004ff047984 */ /* 0x002e680008000c00 */
[----:B------:R-:W2:Y:S01]  /*08e0*/  LDS.128 R8, [UR4+0x30] ;  /* 0x00003004ff087984 */ /* 0x000ea20008000c00 */
        /* <DEDUP_REMOVED lines=8> */
[----:B------:R-:W-:Y:S02]  /*0970*/  FSEL R5, R5, R3, !P1 ;  /* 0x0000000305057208 */ /* 0x000fe40004800000 */
[----:B------:R-:W0:Y:S04]  /*0980*/  LDS.64 R2, [UR4+0x40] ;  /* 0x00004004ff027984 */ /* 0x000e280008000a00 */
[----:B------:R-:W-:-:S06]  /*0990*/  DSETP.GEU.AND P1, PT, R4, R6, PT ;  /* 0x000000060400722a */ /* 0x000fcc0003f2e000 */
[----:B------:R-:W-:Y:S02]  /*09a0*/  FSEL R4, R6, R4, !P1 ;  /* 0x0000000406047208 */ /* 0x000fe40004800000 */
[----:B------:R-:W-:-:S06]  /*09b0*/  FSEL R5, R7, R5, !P1 ;  /* 0x0000000507057208 */ /* 0x000fcc0004800000 */
[----:B--2---:R-:W-:-:S06]  /*09c0*/  DSETP.GEU.AND P1, PT, R4, R8, PT ;  /* 0x000000080400722a */ /* 0x004fcc0003f2e000 */
[----:B------:R-:W-:Y:S02]  /*09d0*/  FSEL R4, R8, R4, !P1 ;  /* 0x0000000408047208 */ /* 0x000fe40004800000 */
[----:B------:R-:W-:-:S06]  /*09e0*/  FSEL R5, R9, R5, !P1 ;  /* 0x0000000509057208 */ /* 0x000fcc0004800000 */
[----:B------:R-:W-:-:S06]  /*09f0*/  DSETP.GEU.AND P1, PT, R4, R10, PT ;  /* 0x0000000a0400722a */ /* 0x000fcc0003f2e000 */
[----:B------:R-:W-:Y:S02]  /*0a00*/  FSEL R4, R10, R4, !P1 ;  /* 0x000000040a047208 */ /* 0x000fe40004800000 */
[----:B------:R-:W-:-:S06]  /*0a10*/  FSEL R5, R11, R5, !P1 ;  /* 0x000000050b057208 */ /* 0x000fcc0004800000 */
[----:B0-----:R-:W-:-:S06]  /*0a20*/  DSETP.GEU.AND P1, PT, R4, R2, PT ;  /* 0x000000020400722a */ /* 0x001fcc0003f2e000 */
[----:B------:R-:W-:Y:S02]  /*0a30*/  FSEL R2, R2, R4, !P1 ;  /* 0x0000000402027208 */ /* 0x000fe40004800000 */
[----:B------:R-:W-:Y:S01]  /*0a40*/  FSEL R3, R3, R5, !P1 ;  /* 0x0000000503037208 */ /* 0x000fe20004800000 */
[----:B------:R-:W-:Y:S06]  /*0a50*/  BRA `(.L_x_69) ;  /* 0x00000034005c7947 */ /* 0x000fec0003800000 */
.L_x_68:
[----:B------:R-:W-:Y:S01]  /*0a60*/  LOP3.LUT R4, R0, 0x3e0, RZ, 0xc0, !PT ;  /* 0x000003e000047812 */ /* 0x000fe200078ec0ff */
[----:B------:R-:W0:Y:S04]  /*0a70*/  S2R R10, SR_LANEID ;  /* 0x00000000000a7919 */ /* 0x000e280000000000 */
[----:B------:R-:W-:Y:S01]  /*0a80*/  VIADD R5, R4, 0x20 ;  /* 0x0000002004057836 */ /* 0x000fe20000000000 */
[----:B------:R-:W-:-:S04]  /*0a90*/  LOP3.LUT R4, RZ, R4, RZ, 0x33, !PT ;  /* 0x00000004ff047212 */ /* 0x000fc800078e33ff */
[----:B------:R-:W-:Y:S01]  /*0aa0*/  ISETP.GT.U32.AND P0, PT, R5, UR12, PT ;  /* 0x0000000c05007c0c */ /* 0x000fe2000bf04070 */
[----:B------:R-:W-:-:S05]  /*0ab0*/  VIADD R4, R4, UR12 ;  /* 0x0000000c04047c36 */ /* 0x000fca0008000000 */
[----:B------:R-:W-:-:S05]  /*0ac0*/  SEL R5, R4, 0x1f, P0 ;  /* 0x0000001f04057807 */ /* 0x000fca0000000000 */
[----:B-----5:R-:W-:Y:S04]  /*0ad0*/  SHFL.DOWN PT, R6, R2, 0x1, R5 ;  /* 0x0820000002067989 */ /* 0x020fe800000e0005 */
[----:B------:R-:W1:Y:S01]  /*0ae0*/  SHFL.DOWN PT, R7, R3, 0x1, R5 ;  /* 0x0820000003077989 */ /* 0x000e6200000e0005 */
[----:B0-----:R-:W-:Y:S01]  /*0af0*/  ISETP.GE.AND P0, PT, R10, R5, PT ;  /* 0x000000050a00720c */ /* 0x001fe20003f06270 */
[----:B-1----:R-:W-:-:S06]  /*0b00*/  DSETP.GEU.AND P1, PT, R2, R6, PT ;  /* 0x000000060200722a */ /* 0x002fcc0003f2e000 */
[-C--:B------:R-:W-:Y:S01]  /*0b10*/  FSEL R9, R6, R2.reuse, !P1 ;  /* 0x0000000206097208 */ /* 0x080fe20004800000 */
[----:B------:R-:W-:Y:S01]  /*0b20*/  VIADD R6, R10, 0x2 ;  /* 0x000000020a067836 */ /* 0x000fe20000000000 */
[-C--:B------:R-:W-:Y:S02]  /*0b30*/  FSEL R7, R7, R3.reuse, !P1 ;  /* 0x0000000307077208 */ /* 0x080fe40004800000 */
[----:B------:R-:W-:Y:S02]  /*0b40*/  FSEL R4, R9, R2, !P0 ;  /* 0x0000000209047208 */ /* 0x000fe40004000000 */
[----:B------:R-:W-:Y:S02]  /*0b50*/  FSEL R7, R7, R3, !P0 ;  /* 0x0000000307077208 */ /* 0x000fe40004000000 */
[----:B------:R-:W-:Y:S01]  /*0b60*/  ISETP.GT.AND P0, PT, R6, R5, PT ;  /* 0x000000050600720c */ /* 0x000fe20003f04270 */
[----:B------:R-:W-:Y:S01]  /*0b70*/  SHFL.DOWN PT, R8, R4, 0x2, R5 ;  /* 0x0840000004087989 */ /* 0x000fe200000e0005 */
[----:B------:R-:W-:-:S03]  /*0b80*/  IMAD.MOV.U32 R6, RZ, RZ, R4 ;  /* 0x000000ffff067224 */ /* 0x000fc600078e0004 */
[----:B------:R-:W0:Y:S03]  /*0b90*/  SHFL.DOWN PT, R9, R7, 0x2, R5 ;  /* 0x0840000007097989 */ /* 0x000e2600000e0005 */
[----:B0-----:R-:W-:Y:S01]  /*0ba0*/  DSETP.GEU.AND P1, PT, R6, R8, PT ;  /* 0x000000080600722a */ /* 0x001fe20003f2e000 */
[----:B------:R-:W-:-:S05]  /*0bb0*/  VIADD R6, R10, 0x4 ;  /* 0x000000040a067836 */ /* 0x000fca0000000000 */
[----:B------:R-:W-:Y:S02]  /*0bc0*/  @!P0 FSEL R4, R8, R4, !P1 ;  /* 0x0000000408048208 */ /* 0x000fe40004800000 */
[----:B------:R-:W-:Y:S02]  /*0bd0*/  @!P0 FSEL R7, R9, R7, !P1 ;  /* 0x0000000709078208 */ /* 0x000fe40004800000 */
        /* <DEDUP_REMOVED lines=10> */
[----:B------:R-:W-:Y:S01]  /*0c80*/  IMAD.MOV.U32 R6, RZ, RZ, R4 ;  /* 0x000000ffff067224 */ /* 0x000fe200078e0004 */
[C---:B------:R-:W-:Y:S02]  /*0c90*/  ISETP.NE.AND P0, PT, R10.reuse, RZ, PT ;  /* 0x000000ff0a00720c */ /* 0x040fe40003f05270 */
[----:B------:R-:W0:Y:S11]  /*0ca0*/  SHFL.DOWN PT, R3, R7, 0x8, R5 ;  /* 0x0900000007037989 */ /* 0x000e3600000e0005 */
[----:B------:R-:W1:Y:S01]  /*0cb0*/  @!P0 S2R R9, SR_CgaCtaId ;  /* 0x0000000000098919 */ /* 0x000e620000008800 */
[----:B------:R-:W-:Y:S01]  /*0cc0*/  @!P0 MOV R8, 0x400 ;  /* 0x0000040000088802 */ /* 0x000fe20000000f00 */
[----:B0-----:R-:W-:Y:S01]  /*0cd0*/  DSETP.GEU.AND P2, PT, R6, R2, PT ;  /* 0x000000020600722a */ /* 0x001fe20003f4e000 */
[----:B------:R-:W-:-:S05]  /*0ce0*/  VIADD R6, R10, 0x10 ;  /* 0x000000100a067836 */ /* 0x000fca0000000000 */
[----:B------:R-:W-:Y:S02]  /*0cf0*/  @!P1 FSEL R4, R2, R4, !P2 ;  /* 0x0000000402049208 */ /* 0x000fe40005000000 */
[----:B------:R-:W-:Y:S02]  /*0d00*/  @!P1 FSEL R7, R3, R7, !P2 ;  /* 0x0000000703079208 */ /* 0x000fe40005000000 */
[----:B------:R-:W-:Y:S01]  /*0d10*/  ISETP.GT.AND P1, PT, R6, R5, PT ;  /* 0x000000050600720c */ /* 0x000fe20003f24270 */
[----:B------:R-:W-:Y:S01]  /*0d20*/  SHFL.DOWN PT, R2, R4, 0x10, R5 ;  /* 0x0a00000004027989 */ /* 0x000fe200000e0005 */
[----:B------:R-:W-:-:S03]  /*0d30*/  @!P0 SHF.R.U32.HI R6, RZ, 0x2, R0 ;  /* 0x00000002ff068819 */ /* 0x000fc60000011600 */
[----:B------:R0:W2:Y:S01]  /*0d40*/  SHFL.DOWN PT, R3, R7, 0x10, R5 ;  /* 0x0a00000007037989 */ /* 0x0000a200000e0005 */
[----:B------:R-:W-:Y:S02]  /*0d50*/  @!P0 LOP3.LUT R6, R6, 0xf8, RZ, 0xc0, !PT ;  /* 0x000000f806068812 */ /* 0x000fe400078ec0ff */
[----:B-1----:R-:W-:-:S05]  /*0d60*/  @!P0 LEA R9, R9, R8, 0x18 ;  /* 0x0000000809098211 */ /* 0x002fca00078ec0ff */
[----:B------:R-:W-:Y:S02]  /*0d70*/  @!P0 IMAD.IADD R9, R6, 0x1, R9 ;  /* 0x0000000106098824 */ /* 0x000fe400078e0209 */
[----:B0-----:R-:W-:-:S06]  /*0d80*/  IMAD.MOV.U32 R5, RZ, RZ, R7 ;  /* 0x000000ffff057224 */ /* 0x001fcc00078e0007 */
[----:B--2---:R-:W-:-:S06]  /*0d90*/  DSETP.GEU.AND P2, PT, R4, R2, PT ;  /* 0x000000020400722a */ /* 0x004fcc0003f4e000 */
[----:B------:R-:W-:Y:S02]  /*0da0*/  @!P1 FSEL R4, R2, R4, !P2 ;  /* 0x0000000402049208 */ /* 0x000fe40005000000 */
[----:B------:R-:W-:-:S03]  /*0db0*/  @!P1 FSEL R7, R3, R7, !P2 ;  /* 0x0000000703079208 */ /* 0x000fc60005000000 */
[----:B------:R-:W-:Y:S02]  /*0dc0*/  IMAD.MOV.U32 R2, RZ, RZ, R4 ;  /* 0x000000ffff027224 */ /* 0x000fe400078e0004 */
[----:B------:R-:W-:-:S05]  /*0dd0*/  IMAD.MOV.U32 R3, RZ, RZ, R7 ;  /* 0x000000ffff037224 */ /* 0x000fca00078e0007 */
[----:B------:R1:W-:Y:S01]  /*0de0*/  @!P0 STS.64 [R9+0x8], R2 ;  /* 0x0000080209008388 */ /* 0x0003e20000000a00 */
[----:B------:R-:W-:Y:S01]  /*0df0*/  BAR.SYNC.DEFER_BLOCKING 0x0 ;  /* 0x0000000000007b1d */ /* 0x000fe20000010000 */
[----:B------:R-:W-:-:S13]  /*0e00*/  ISETP.NE.AND P0, PT, R0, RZ, PT ;  /* 0x000000ff0000720c */ /* 0x000fda0003f05270 */
[----:B-1----:R-:W-:Y:S05]  /*0e10*/  @P0 BRA `(.L_x_69) ;  /* 0x00000030006c0947 */ /* 0x002fea0003800000 */
[----:B------:R-:W0:Y:S01]  /*0e20*/  S2UR UR5, SR_CgaCtaId ;  /* 0x00000000000579c3 */ /* 0x000e220000008800 */
[----:B------:R-:W-:Y:S01]  /*0e30*/  UMOV UR4, 0x400 ;  /* 0x0000040000047882 */ /* 0x000fe20000000000 */
[----:B------:R-:W-:Y:S02]  /*0e40*/  UISETP.GT.U32.AND UP0, UPT, UR12, 0x20, UPT ;  /* 0x000000200c00788c */ /* 0x000fe4000bf04070 */
[----:B------:R-:W-:-:S04]  /*0e50*/  UISETP.GT.U32.AND UP1, UPT, UR12, 0x40, UPT ;  /* 0x000000400c00788c */ /* 0x000fc8000bf24070 */
[----:B------:R-:W-:Y:S01]  /*0e60*/  PLOP3.LUT P3, PT, PT, PT, UP0, 0x80, 0x8 ;  /* 0x000000000008781c */ /* 0x000fe20003f6f008 */
[----:B------:R-:W-:Y:S01]  /*0e70*/  UISETP.GT.U32.AND UP0, UPT, UR12, 0x60, UPT ;  /* 0x000000600c00788c */ /* 0x000fe2000bf04070 */
[----:B------:R-:W-:Y:S01]  /*0e80*/  PLOP3.LUT P2, PT, PT, PT, UP1, 0x80, 0x8 ;  /* 0x000000000008781c */ /* 0x000fe20003f4f018 */
[----:B0-----:R-:W-:-:S09]  /*0e90*/  ULEA UR4, UR5, UR4, 0x18 ;  /* 0x0000000405047291 */ /* 0x001fd2000f8ec0ff */
[----:B------:R-:W0:Y:S04]  /*0ea0*/  LDS.128 R12, [UR4+0x10] ;  /* 0x00001004ff0c7984 */ /* 0x000e280008000c00 */
[----:B------:R-:W1:Y:S01]  /*0eb0*/  LDS.128 R4, [UR4+0x20] ;  /* 0x00002004ff047984 */ /* 0x000e620008000c00 */
[----:B0-----:R-:W-:-:S06]  /*0ec0*/  DSETP.GEU.AND P1, PT, R2, R12, PT ;  /* 0x0000000c0200722a */ /* 0x001fcc0003f2e000 */
[-C--:B------:R-:W-:Y:S02]  /*0ed0*/  FSEL R9, R12, R2.reuse, !P1 ;  /* 0x000000020c097208 */ /* 0x080fe40004800000 */
[-C--:B------:R-:W-:Y:S02]  /*0ee0*/  FSEL R11, R13, R3.reuse, !P1 ;  /* 0x000000030d0b7208 */ /* 0x080fe40004800000 */
[----:B------:R-:W-:Y:S02]  /*0ef0*/  FSEL R13, R9, R2, P3 ;  /* 0x00000002090d7208 */ /* 0x000fe40001800000 */
[----:B------:R-:W-:Y:S02]  /*0f00*/  FSEL R0, R11, R3, P3 ;  /* 0x000000030b007208 */ /* 0x000fe40001800000 */
[----:B------:R-:W-:Y:S01]  /*0f10*/  PLOP3.LUT P1, PT, PT, PT, UP0, 0x80, 0x8 ;  /* 0x000000000008781c */ /* 0x000fe20003f2f008 */
[----:B------:R-:W-:Y:S01]  /*0f20*/  IMAD.MOV.U32 R2, RZ, RZ, R13 ;  /* 0x000000ffff027224 */ /* 0x000fe200078e000d */
[----:B------:R-:W0:Y:S01]  /*0f30*/  LDS.128 R8, [UR4+0x30] ;  /* 0x00003004ff087984 */ /* 0x000e220008000c00 */
[----:B------:R-:W-:Y:S01]  /*0f40*/  IMAD.MOV.U32 R3, RZ, RZ, R0 ;  /* 0x000000ffff037224 */ /* 0x000fe200078e0000 */
[----:B------:R-:W-:-:S05]  /*0f50*/  UISETP.GT.U32.AND UP0, UPT, UR12, 0x80, UPT ;  /* 0x000000800c00788c */ /* 0x000fca000bf04070 */
[----:B------:R-:W-:-:S06]  /*0f60*/  DSETP.GEU.AND P3, PT, R2, R14, PT ;  /* 0x0000000e0200722a */ /* 0x000fcc0003f6e000 */
[----:B------:R-:W-:Y:S02]  /*0f70*/  @P2 FSEL R13, R14, R13, !P3 ;  /* 0x0000000d0e0d2208 */ /* 0x000fe40005800000 */
[----:B------:R-:W-:Y:S02]  /*0f80*/  @P2 FSEL R0, R15, R0, !P3 ;  /* 0x000000000f002208 */ /* 0x000fe40005800000 */
[----:B------:R-:W-:Y:S01]  /*0f90*/  PLOP3.LUT P2, PT, PT, PT, UP0, 0x80, 0x8 ;  /* 0x000000000008781c */ /* 0x000fe20003f4f008 */
[----:B------:R-:W-:Y:S01]  /*0fa0*/  IMAD.MOV.U32 R2, RZ, RZ, R13 ;  /* 0x000000ffff027224 */ /* 0x000fe200078e000d */
[----:B------:R-:W-:Y:S01]  /*0fb0*/  UISETP.GT.U32.AND UP0, UPT, UR12, 0xa0, UPT ;  /* 0x000000a00c00788c */ /* 0x000fe2000bf04070 */
[----:B------:R-:W-:-:S06]  /*0fc0*/  IMAD.MOV.U32 R3, RZ, RZ, R0 ;  /* 0x000000ffff037224 */ /* 0x000fcc00078e0000 */
[----:B-1----:R-:W-:Y:S01]  /*0fd0*/  DSETP.GEU.AND P3, PT, R2, R4, PT ;  /* 0x000000040200722a */ /* 0x002fe20003f6e000 */
[----:B------:R-:W1:Y:S05]  /*0fe0*/  LDS.64 R2, [UR4+0x40] ;  /* 0x00004004ff027984 */ /* 0x000e6a0008000a00 */
[----:B------:R-:W-:Y:S02]  /*0ff0*/  @P1 FSEL R13, R4, R13, !P3 ;  /* 0x0000000d040d1208 */ /* 0x000fe40005800000 */
[----:B------:R-:W-:Y:S02]  /*1000*/  @P1 FSEL R0, R5, R0, !P3 ;  /* 0x0000000005001208 */ /* 0x000fe40005800000 */
[----:B------:R-:W-:Y:S01]  /*1010*/  PLOP3.LUT P1, PT, PT, PT, UP0, 0x80, 0x8 ;  /* 0x000000000008781c */ /* 0x000fe20003f2f008 */
[----:B------:R-:W-:Y:S01]  /*1020*/  IMAD.MOV.U32 R4, RZ, RZ, R13 ;  /* 0x000000ffff047224 */ /* 0x000fe200078e000d */
[----:B------:R-:W-:Y:S01]  /*1030*/  UISETP.GT.U32.AND UP0, UPT, UR12, 0xc0, UPT ;  /* 0x000000c00c00788c */ /* 0x000fe2000bf04070 */
[----:B------:R-:W-:-:S06]  /*1040*/  IMAD.MOV.U32 R5, RZ, RZ, R0 ;  /* 0x000000ffff057224 */ /* 0x000fcc00078e0000 */
[----:B------:R-:W-:-:S06]  /*1050*/  DSETP.GEU.AND P3, PT, R4, R6, PT ;  /* 0x000000060400722a */ /* 0x000fcc0003f6e000 */
[----:B------:R-:W-:Y:S02]  /*1060*/  @P2 FSEL R13, R6, R13, !P3 ;  /* 0x0000000d060d2208 */ /* 0x000fe40005800000 */
[----:B------:R-:W-:Y:S02]  /*1070*/  @P2 FSEL R0, R7, R0, !P3 ;  /* 0x0000000007002208 */ /* 0x000fe40005800000 */
[----:B------:R-:W-:Y:S01]  /*1080*/  PLOP3.LUT P2, PT, PT, PT, UP0, 0x80, 0x8 ;  /* 0x000000000008781c */ /* 0x000fe20003f4f008 */
[----:B------:R-:W-:Y:S01]  /*1090*/  IMAD.MOV.U32 R4, RZ, RZ, R13 ;  /* 0x000000ffff047224 */ /* 0x000fe200078e000d */
[----:B------:R-:W-:Y:S01]  /*10a0*/  UISETP.GT.U32.AND UP0, UPT, UR12, 0xe0, UPT ;  /* 0x000000e00c00788c */ /* 0x000fe2000bf04070 */
[----:B------:R-:W-:-:S06]  /*10b0*/  IMAD.MOV.U32 R5, RZ, RZ, R0 ;  /* 0x000000ffff057224 */ /* 0x000fcc00078e0000 */
[----:B0-----:R-:W-:-:S06]  /*10c0*/  DSETP.GEU.AND P3, PT, R4, R8, PT ;  /* 0x000000080400722a */ /* 0x001fcc0003f6e000 */
[----:B------:R-:W-:Y:S02]  /*10d0*/  @P1 FSEL R13, R8, R13, !P3 ;  /* 0x0000000d080d1208 */ /* 0x000fe40005800000 */
[----:B------:R-:W-:Y:S02]  /*10e0*/  @P1 FSEL R0, R9, R0, !P3 ;  /* 0x0000000009001208 */ /* 0x000fe40005800000 */
[----:B------:R-:W-:Y:S01]  /*10f0*/  PLOP3.LUT P1, PT, PT, PT, UP0, 0x80, 0x8 ;  /* 0x000000000008781c */ /* 0x000fe20003f2f008 */
[----:B------:R-:W-:Y:S02]  /*1100*/  IMAD.MOV.U32 R4, RZ, RZ, R13 ;  /* 0x000000ffff047224 */ /* 0x000fe400078e000d */
[----:B------:R-:W-:-:S06]  /*1110*/  IMAD.MOV.U32 R5, RZ, RZ, R0 ;  /* 0x000000ffff057224 */ /* 0x000fcc00078e0000 */
[----:B------:R-:W-:-:S06]  /*1120*/  DSETP.GEU.AND P3, PT, R4, R10, PT ;  /* 0x0000000a0400722a */ /* 0x000fcc0003f6e000 */
[----:B------:R-:W-:Y:S02]  /*1130*/  @P2 FSEL R13, R10, R13, !P3 ;  /* 0x0000000d0a0d2208 */ /* 0x000fe40005800000 */
[----:B------:R-:W-:-:S03]  /*1140*/  @P2 FSEL R0, R11, R0, !P3 ;  /* 0x000000000b002208 */ /* 0x000fc60005800000 */
[----:B------:R-:W-:Y:S02]  /*1150*/  IMAD.MOV.U32 R4, RZ, RZ, R13 ;  /* 0x000000ffff047224 */ /* 0x000fe400078e000d */
[----:B------:R-:W-:-:S06]  /*1160*/  IMAD.MOV.U32 R5, RZ, RZ, R0 ;  /* 0x000000ffff057224 */ /* 0x000fcc00078e0000 */
[----:B-1----:R-:W-:-:S06]  /*1170*/  DSETP.GEU.AND P2, PT, R4, R2, PT ;  /* 0x000000020400722a */ /* 0x002fcc0003f4e000 */
[----:B------:R-:W-:Y:S02]  /*1180*/  @P1 FSEL R13, R2, R13, !P2 ;  /* 0x0000000d020d1208 */ /* 0x000fe40005000000 */
[----:B------:R-:W-:-:S03]  /*1190*/  @P1 FSEL R0, R3, R0, !P2 ;  /* 0x0000000003001208 */ /* 0x000fc60005000000 */
[----:B------:R-:W-:Y:S02]  /*11a0*/  IMAD.MOV.U32 R2, RZ, RZ, R13 ;  /* 0x000000ffff027224 */ /* 0x000fe400078e000d */
[----:B------:R-:W-:Y:S01]  /*11b0*/  IMAD.MOV.U32 R3, RZ, RZ, R0 ;  /* 0x000000ffff037224 */ /* 0x000fe200078e0000 */
[----:B------:R-:W-:Y:S06]  /*11c0*/  BRA `(.L_x_69) ;  /* 0x0000002c00807947 */ /* 0x000fec0003800000 */
.L_x_59:
[----:B------:R-:W0:Y:S01]  /*11d0*/  S2R R0, SR_TID.X ;  /* 0x0000000000007919 */ /* 0x000e220000002100 */
[----:B------:R-:W1:Y:S01]  /*11e0*/  LDC.64 R20, c[0x0][0x380] ;  /* 0x0000e000ff147b82 */ /* 0x000e620000000a00 */
[----:B------:R-:W-:Y:S02]  /*11f0*/  IMAD.U32 R3, RZ, RZ, UR16 ;  /* 0x00000010ff037e24 */ /* 0x000fe4000f8e00ff */
[----:B0-----:R-:W-:-:S04]  /*1200*/  IMAD.SHL.U32 R2, R0, 0x4, RZ ;  /* 0x0000000400027824 */ /* 0x001fc800078e00ff */
[----:B------:R-:W-:-:S04]  /*1210*/  IMAD R3, R3, 0x800, R2 ;  /* 0x0000080003037824 */ /* 0x000fc800078e0202 */
[----:B-1----:R-:W-:-:S05]  /*1220*/  IMAD.WIDE.U32 R20, R3, 0x8, R20 ;  /* 0x0000000803147825 */ /* 0x002fca00078e0014 */
[----:B------:R-:W2:Y:S04]  /*1230*/  LDG.E.128.CONSTANT R4, desc[UR10][R20.64] ;  /* 0x0000000a14047981 */ /* 0x000ea8000c1e9d00 */
[----:B------:R-:W3:Y:S04]  /*1240*/  LDG.E.128.CONSTANT R8, desc[UR10][R20.64+0x10] ;  /* 0x0000100a14087981 */ /* 0x000ee8000c1e9d00 */
[----:B------:R-:W4:Y:S04]  /*1250*/  LDG.E.128.CONSTANT R12, desc[UR10][R20.64+0x2000] ;  /* 0x0020000a140c7981 */ /* 0x000f28000c1e9d00 */
[----:B------:R-:W5:Y:S01]  /*1260*/  LDG.E.128.CONSTANT R16, desc[UR10][R20.64+0x2010] ;  /* 0x0020100a14107981 */ /* 0x000f62000c1e9d00 */
[----:B------:R-:W-:Y:S01]  /*1270*/  UISETP.GE.U32.AND UP0, UPT, UR12, UR5, UPT ;  /* 0x000000050c00728c */ /* 0x000fe2000bf06070 */
        /* <DEDUP_REMOVED lines=21> */
[----:B------:R-:W-:Y:S06]  /*13d0*/  BRA.U !UP0, `(.L_x_70) ;  /* 0x0000000508dc7547 */ /* 0x000fec000b800000 */
[----:B------:R-:W-:Y:S02]  /*13e0*/  ULEA UR6, UR16, UR5, 0xb ;  /* 0x0000000510067291 */ /* 0x000fe4000f8e58ff */
[----:B------:R-:W-:Y:S01]  /*13f0*/  UIADD3 UR14, UPT, UPT, UR8, -0x800, URZ ;  /* 0xfffff800080e7890 */ /* 0x000fe2000fffe0ff */
[----:B------:R-:W0:Y:S03]  /*1400*/  LDCU UR9, c[0x0][0x3a8] ;  /* 0x00007500ff0977ac */ /* 0x000e260008000800 */
[----:B------:R-:W-:Y:S01]  /*1410*/  VIADD R3, R0, UR6 ;  /* 0x0000000600037c36 */ /* 0x000fe20008000000 */
[----:B------:R-:W-:Y:S01]  /*1420*/  UISETP.GT.U32.AND UP0, UPT, UR6, UR14, UPT ;  /* 0x0000000e0600728c */ /* 0x000fe2000bf04070 */
[----:B------:R-:W1:Y:S01]  /*1430*/  LDCU.64 UR18, c[0x0][0x380] ;  /* 0x00007000ff1277ac */ /* 0x000e620008000a00 */
[----:B------:R-:W-:Y:S01]  /*1440*/  UIADD3 UR13, UPT, UPT, UR6, 0x100, URZ ;  /* 0x00000100060d7890 */ /* 0x000fe2000fffe0ff */
[----:B------:R-:W-:Y:S01]  /*1450*/  UMOV UR4, URZ ;  /* 0x000000ff00047c82 */ /* 0x000fe20008000000 */
[----:B------:R-:W-:-:S05]  /*1460*/  UMOV UR7, UR6 ;  /* 0x0000000600077c82 */ /* 0x000fca0008000000 */
[----:B------:R-:W-:Y:S05]  /*1470*/  BRA.U UP0, `(.L_x_71) ;  /* 0x0000000100a87547 */ /* 0x000fea000b800000 */
.L_x_72:
[----:B------:R-:W-:-:S05]  /*1480*/  IADD3 R4, P0, PT, R2, UR7, RZ ;  /* 0x0000000702047c10 */ /* 0x000fca000ff1e0ff */
[----:B------:R-:W-:Y:S01]  /*1490*/  IMAD.X R5, RZ, RZ, RZ, P0 ;  /* 0x000000ffff057224 */ /* 0x000fe200000e06ff */
[----:B-1----:R-:W-:-:S04]  /*14a0*/  LEA R22, P0, R4, UR18, 0x3 ;  /* 0x0000001204167c11 */ /* 0x002fc8000f8018ff */
[----:B------:R-:W-:-:S05]  /*14b0*/  LEA.HI.X R23, R4, UR19, R5, 0x3, P0 ;  /* 0x0000001304177c11 */ /* 0x000fca00080f1c05 */
[----:B------:R-:W2:Y:S04]  /*14c0*/  LDG.E.128.CONSTANT R4, desc[UR10][R22.64] ;  /* 0x0000000a16047981 */ /* 0x000ea8000c1e9d00 */
[----:B------:R-:W3:Y:S04]  /*14d0*/  LDG.E.128.CONSTANT R8, desc[UR10][R22.64+0x10] ;  /* 0x0000100a16087981 */ /* 0x000ee8000c1e9d00 */
[----:B------:R-:W4:Y:S04]  /*14e0*/  LDG.E.128.CONSTANT R12, desc[UR10][R22.64+0x2000] ;  /* 0x0020000a160c7981 */ /* 0x000f28000c1e9d00 */
[----:B------:R-:W5:Y:S01]  /*14f0*/  LDG.E.128.CONSTANT R16, desc[UR10][R22.64+0x2010] ;  /* 0x0020100a16107981 */ /* 0x000f62000c1e9d00 */
[----:B0-----:R-:W-:-:S02]  /*1500*/  UMOV UR8, UR9 ;  /* 0x0000000900087c82 */ /* 0x001fc40008000000 */
[----:B------:R-:W-:-:S04]  /*1510*/  UIADD3 UR15, UPT, UPT, -UR7, UR8, URZ ;  /* 0x00000008070f7290 */ /* 0x000fc8000fffe1ff */
[----:B------:R-:W-:Y:S01]  /*1520*/  UISETP.GE.U32.AND UP0, UPT, UR15, UR5, UPT ;  /* 0x000000050f00728c */ /* 0x000fe2000bf06070 */
        /* <DEDUP_REMOVED lines=25> */
[----:B------:R-:W-:Y:S02]  /*16c0*/  UIADD3 UR7, UPT, UPT, UR5, UR7, URZ ;  /* 0x0000000705077290 */ /* 0x000fe4000fffe0ff */
[----:B------:R-:W-:Y:S01]  /*16d0*/  VIADD R3, R3, UR5 ;  /* 0x0000000503037c36 */ /* 0x000fe20008000000 */
[----:B------:R-:W-:Y:S02]  /*16e0*/  UIADD3 UR4, UPT, UPT, UR4, 0x1, URZ ;  /* 0x0000000104047890 */ /* 0x000fe4000fffe0ff */
[----:B------:R-:W-:Y:S02]  /*16f0*/  UISETP.GT.U32.AND UP0, UPT, UR7, UR14, UPT ;  /* 0x0000000e0700728c */ /* 0x000fe4000bf04070 */
[----:B------:R-:W-:-:S07]  /*1700*/  UIADD3 UR13, UPT, UPT, UR5, UR13, URZ ;  /* 0x0000000d050d7290 */ /* 0x000fce000fffe0ff */
[----:B------:R-:W-:Y:S05]  /*1710*/  BRA.U !UP0, `(.L_x_72) ;  /* 0xfffffffd08587547 */ /* 0x000fea000b83ffff */
.L_x_71:
[----:B------:R-:W-:-:S09]  /*1720*/  UISETP.GE.U32.AND UP0, UPT, UR7, UR8, UPT ;  /* 0x000000080700728c */ /* 0x000fd2000bf06070 */
[----:B------:R-:W-:Y:S05]  /*1730*/  BRA.U UP0, `(.L_x_70) ;  /* 0x0000000500047547 */ /* 0x000fea000b800000 */
[----:B------:R-:W-:Y:S01]  /*1740*/  UIADD3 UR5, UPT, UPT, -UR7, UR8, URZ ;  /* 0x0000000807057290 */ /* 0x000fe2000fffe1ff */
[----:B------:R-:W-:Y:S05]  /*1750*/  BSSY.RECONVERGENT B1, `(.L_x_70) ;  /* 0x000003f000017945 */ /* 0x000fea0003800200 */
[----:B------:R-:W-:-:S13]  /*1760*/  ISETP.GE.AND P0, PT, R0, UR5, PT ;  /* 0x0000000500007c0c */ /* 0x000fda000bf06270 */
[----:B------:R-:W-:Y:S05]  /*1770*/  @P0 BRA `(.L_x_73) ;  /* 0x0000000000f00947 */ /* 0x000fea0003800000 */
[----:B------:R-:W2:Y:S01]  /*1780*/  LDC R5, c[0x0][0x3ac] ;  /* 0x0000eb00ff057b82 */ /* 0x000ea20000000800 */
[----:B------:R-:W-:Y:S01]  /*1790*/  LOP3.LUT R2, RZ, R0, RZ, 0x33, !PT ;  /* 0x00000000ff027212 */ /* 0x000fe200078e33ff */
[----:B------:R-:W-:Y:S01]  /*17a0*/  BSSY.RECONVERGENT B2, `(.L_x_74) ;  /* 0x0000019000027945 */ /* 0x000fe20003800200 */
[----:B------:R-:W-:-:S03]  /*17b0*/  IMAD.MOV.U32 R8, RZ, RZ, R0 ;  /* 0x000000ffff087224 */ /* 0x000fc600078e0000 */
[----:B------:R-:W-:-:S04]  /*17c0*/  VIADD R2, R2, UR8 ;  /* 0x0000000802027c36 */ /* 0x000fc80008000000 */
[C---:B------:R-:W-:Y:S01]  /*17d0*/  VIADD R4, R2.reuse, -UR6 ;  /* 0x8000000602047c36 */ /* 0x040fe20008000000 */
[C---:B------:R-:W-:Y:S02]  /*17e0*/  LOP3.LUT R6, R2.reuse, 0x300, RZ, 0xc0, !PT ;  /* 0x0000030002067812 */ /* 0x040fe400078ec0ff */
[----:B------:R-:W-:Y:S02]  /*17f0*/  LEA.HI R2, R2, 0x1, RZ, 0x18 ;  /* 0x0000000102027811 */ /* 0x000fe400078fc0ff */
[----:B------:R-:W-:Y:S01]  /*1800*/  ISETP.NE.AND P0, PT, R6, 0x300, PT ;  /* 0x000003000600780c */ /* 0x000fe20003f05270 */
[----:B--2---:R-:W-:-:S04]  /*1810*/  IMAD R5, R5, UR4, RZ ;  /* 0x0000000405057c24 */ /* 0x004fc8000f8e02ff */
[----:B------:R-:W-:-:S05]  /*1820*/  IMAD R4, R5, -0x800, R4 ;  /* 0xfffff80005047824 */ /* 0x000fca00078e0204 */
[----:B------:R-:W-:-:S03]  /*1830*/  ISETP.GE.U32.AND P2, PT, R4, 0x300, PT ;  /* 0x000003000400780c */ /* 0x000fc60003f46070 */
[----:B------:R-:W-:Y:S10]  /*1840*/  @!P0 BRA `(.L_x_75) ;  /* 0x0000000000388947 */ /* 0x000ff40003800000 */
[----:B------:R-:W2:Y:S01]  /*1850*/  LDC.64 R6, c[0x0][0x380] ;  /* 0x0000e000ff067b82 */ /* 0x000ea20000000a00 */
[----:B------:R-:W-:Y:S01]  /*1860*/  LOP3.LUT R2, R2, 0x3, RZ, 0xc0, !PT ;  /* 0x0000000302027812 */ /* 0x000fe200078ec0ff */
[----:B------:R-:W-:-:S04]  /*1870*/  IMAD.MOV.U32 R8, RZ, RZ, R0 ;  /* 0x000000ffff087224 */ /* 0x000fc800078e0000 */
[----:B------:R-:W-:-:S07]  /*1880*/  IMAD.MOV R2, RZ, RZ, -R2 ;  /* 0x000000ffff027224 */ /* 0x000fce00078e0a02 */
.L_x_76:
[----:B--2---:R-:W-:-:S06]  /*1890*/  IMAD.WIDE.U32 R4, R3, 0x8, R6 ;  /* 0x0000000803047825 */ /* 0x004fcc00078e0006 */
        /* <DEDUP_REMOVED lines=9> */
.L_x_75:
[----:B01----:R-:W-:Y:S05]  /*1930*/  BSYNC.RECONVERGENT B2 ;  /* 0x0000000000027941 */ /* 0x003fea0003800200 */
.L_x_74:
[----:B------:R-:W-:Y:S05]  /*1940*/  @!P2 BRA `(.L_x_73) ;  /* 0x00000000007ca947 */ /* 0x000fea0003800000 */
[----:B------:R-:W0:Y:S01]  /*1950*/  LDC.64 R2, c[0x0][0x380] ;  /* 0x0000e000ff027b82 */ /* 0x000e220000000a00 */
[C---:B------:R-:W-:Y:S02]  /*1960*/  VIADD R4, R8.reuse, 0x200 ;  /* 0x0000020008047836 */ /* 0x040fe40000000000 */
[----:B------:R-:W-:-:S07]  /*1970*/  VIADD R5, R8, UR13 ;  /* 0x0000000d08057c36 */ /* 0x000fce0008000000 */
.L_x_77:
[----:B------:R-:W-:-:S04]  /*1980*/  VIADD R7, R5, 0xffffff00 ;  /* 0xffffff0005077836 */ /* 0x000fc80000000000 */
[----:B0-----:R-:W-:-:S06]  /*1990*/  IMAD.WIDE.U32 R6, R7, 0x8, R2 ;  /* 0x0000000807067825 */ /* 0x001fcc00078e0002 */
[----:B------:R-:W2:Y:S01]  /*19a0*/  LDG.E.64.CONSTANT R6, desc[UR10][R6.64] ;  /* 0x0000000a06067981 */ /* 0x000ea2000c1e9b00 */
[----:B------:R-:W-:-:S04]  /*19b0*/  IMAD.WIDE.U32 R8, R5, 0x8, R2 ;  /* 0x0000000805087825 */ /* 0x000fc800078e0002 */
[----:B------:R-:W-:Y:S02]  /*19c0*/  VIADD R11, R5, 0x100 ;  /* 0x00000100050b7836 */ /* 0x000fe40000000000 */
[----:B------:R-:W3:Y:S02]  /*19d0*/  LDG.E.64.CONSTANT R8, desc[UR10][R8.64] ;  /* 0x0000000a08087981 */ /* 0x000ee4000c1e9b00 */
[----:B------:R-:W-:-:S04]  /*19e0*/  IMAD.WIDE.U32 R10, R11, 0x8, R2 ;  /* 0x000000080b0a7825 */ /* 0x000fc800078e0002 */
[----:B------:R-:W-:Y:S02]  /*19f0*/  VIADD R13, R5, 0x200 ;  /* 0x00000200050d7836 */ /* 0x000fe40000000000 */
[----:B------:R-:W4:Y:S02]  /*1a00*/  LDG.E.64.CONSTANT R10, desc[UR10][R10.64] ;  /* 0x0000000a0a0a7981 */ /* 0x000f24000c1e9b00 */
[----:B------:R-:W-:-:S06]  /*1a10*/  IMAD.WIDE.U32 R12, R13, 0x8, R2 ;  /* 0x000000080d0c7825 */ /* 0x000fcc00078e0002 */
[----:B------:R-:W5:Y:S01]  /*1a20*/  LDG.E.64.CONSTANT R12, desc[UR10][R12.64] ;  /* 0x0000000a0c0c7981 */ /* 0x000f62000c1e9b00 */
[----:B------:R-:W-:Y:S01]  /*1a30*/  VIADD R5, R5, 0x400 ;  /* 0x0000040005057836 */ /* 0x000fe20000000000 */
[----:B--2---:R-:W-:-:S06]  /*1a40*/  DSETP.GEU.AND P0, PT, R20, R6, PT ;  /* 0x000000061400722a */ /* 0x004fcc0003f0e000 */
[----:B------:R-:W-:Y:S02]  /*1a50*/  FSEL R14, R6, R20, !P0 ;  /* 0x00000014060e7208 */ /* 0x000fe40004000000 */
[----:B------:R-:W-:-:S06]  /*1a60*/  FSEL R15, R7, R21, !P0 ;  /* 0x00000015070f7208 */ /* 0x000fcc0004000000 */
[----:B---3--:R-:W-:-:S06]  /*1a70*/  DSETP.GEU.AND P0, PT, R14, R8, PT ;  /* 0x000000080e00722a */ /* 0x008fcc0003f0e000 */
[----:B------:R-:W-:Y:S01]  /*1a80*/  FSEL R6, R8, R14, !P0 ;  /* 0x0000000e08067208 */ /* 0x000fe20004000000 */
[C---:B------:R-:W-:Y:S01]  /*1a90*/  VIADD R8, R4.reuse, 0x200 ;  /* 0x0000020004087836 */ /* 0x040fe20000000000 */
[----:B------:R-:W-:Y:S01]  /*1aa0*/  FSEL R7, R9, R15, !P0 ;  /* 0x0000000f09077208 */ /* 0x000fe20004000000 */
[----:B------:R-:W-:-:S05]  /*1ab0*/  VIADD R4, R4, 0x400 ;  /* 0x0000040004047836 */ /* 0x000fca0000000000 */
[----:B----4-:R-:W-:-:S06]  /*1ac0*/  DSETP.GEU.AND P0, PT, R6, R10, PT ;  /* 0x0000000a0600722a */ /* 0x010fcc0003f0e000 */
[----:B------:R-:W-:Y:S02]  /*1ad0*/  FSEL R6, R10, R6, !P0 ;  /* 0x000000060a067208 */ /* 0x000fe40004000000 */
[----:B------:R-:W-:-:S06]  /*1ae0*/  FSEL R7, R11, R7, !P0 ;  /* 0x000000070b077208 */ /* 0x000fcc0004000000 */
[----:B-----5:R-:W-:-:S06]  /*1af0*/  DSETP.GEU.AND P0, PT, R6, R12, PT ;  /* 0x0000000c0600722a */ /* 0x020fcc0003f0e000 */
[----:B------:R-:W-:Y:S02]  /*1b00*/  FSEL R20, R12, R6, !P0 ;  /* 0x000000060c147208 */ /* 0x000fe40004000000 */
[----:B------:R-:W-:Y:S02]  /*1b10*/  FSEL R21, R13, R7, !P0 ;  /* 0x000000070d157208 */ /* 0x000fe40004000000 */
[----:B------:R-:W-:-:S13]  /*1b20*/  ISETP.GE.AND P0, PT, R8, UR5, PT ;  /* 0x0000000508007c0c */ /* 0x000fda000bf06270 */
[----:B------:R-:W-:Y:S05]  /*1b30*/  @!P0 BRA `(.L_x_77) ;  /* 0xfffffffc00908947 */ /* 0x000fea000383ffff */
.L_x_73:
[----:B01----:R-:W-:Y:S05]  /*1b40*/  BSYNC.RECONVERGENT B1 ;  /* 0x0000000000017941 */ /* 0x003fea0003800200 */
.L_x_70:
[----:B------:R-:W2:Y:S01]  /*1b50*/  S2R R7, SR_LANEID ;  /* 0x0000000000077919 */ /* 0x000ea20000000000 */
[----:B------:R-:W-:Y:S04]  /*1b60*/  SHFL.DOWN PT, R2, R20, 0x1, 0x1f ;  /* 0x08201f0014027f89 */ /* 0x000fe800000e0000 */
[----:B------:R-:W3:Y:S02]  /*1b70*/  SHFL.DOWN PT, R3, R21, 0x1, 0x1f ;  /* 0x08201f0015037f89 */ /* 0x000ee400000e0000 */
[----:B---3--:R-:W-:Y:S01]  /*1b80*/  DSETP.GEU.AND P0, PT, R20, R2, PT ;  /* 0x000000021400722a */ /* 0x008fe20003f0e000 */
[C---:B--2---:R-:W-:Y:S02]  /*1b90*/  ISETP.GT.AND P1, PT, R7.reuse, 0x1e, PT ;  /* 0x0000001e0700780c */ /* 0x044fe40003f24270 */
        /* <DEDUP_REMOVED lines=9> */
[----:B------:R-:W2:Y:S03]  /*1c30*/  SHFL.DOWN PT, R5, R3, 0x2, 0x1f ;  /* 0x08401f0003057f89 */ /* 0x000ea600000e0000 */
[----:B------:R-:W-:Y:S01]  /*1c40*/  @!P2 LOP3.LUT R6, R6, 0xf8, RZ, 0xc0, !PT ;  /* 0x000000f80606a812 */ /* 0x000fe200078ec0ff */
[----:B------:R-:W3:Y:S01]  /*1c50*/  @!P2 S2R R9, SR_CgaCtaId ;  /* 0x000000000009a919 */ /* 0x000ee20000008800 */
[----:B--2---:R-:W-:-:S06]  /*1c60*/  DSETP.GEU.AND P0, PT, R2, R4, PT ;  /* 0x000000040200722a */ /* 0x004fcc0003f0e000 */
[----:B------:R-:W-:Y:S02]  /*1c70*/  @!P1 FSEL R2, R4, R2, !P0 ;  /* 0x0000000204029208 */ /* 0x000fe40004000000 */
[----:B------:R-:W-:Y:S02]  /*1c80*/  @!P1 FSEL R3, R5, R3, !P0 ;  /* 0x0000000305039208 */ /* 0x000fe40004000000 */
[----:B------:R-:W-:Y:S01]  /*1c90*/  ISETP.GT.AND P1, PT, R7, 0x1b, PT ;  /* 0x0000001b0700780c */ /* 0x000fe20003f24270 */
[----:B------:R-:W-:Y:S01]  /*1ca0*/  SHFL.DOWN PT, R4, R2, 0x4, 0x1f ;  /* 0x08801f0002047f89 */ /* 0x000fe200000e0000 */
[----:B---3--:R-:W-:-:S03]  /*1cb0*/  @!P2 LEA R9, R9, R8, 0x18 ;  /* 0x000000080909a211 */ /* 0x008fc600078ec0ff */
[----:B------:R-:W2:Y:S02]  /*1cc0*/  SHFL.DOWN PT, R5, R3, 0x4, 0x1f ;  /* 0x08801f0003057f89 */ /* 0x000ea400000e0000 */
[----:B------:R-:W-:Y:S01]  /*1cd0*/  @!P2 IMAD.IADD R9, R6, 0x1, R9 ;  /* 0x000000010609a824 */ /* 0x000fe200078e0209 */
[----:B--2---:R-:W-:-:S06]  /*1ce0*/  DSETP.GEU.AND P0, PT, R2, R4, PT ;  /* 0x000000040200722a */ /* 0x004fcc0003f0e000 */
[----:B------:R-:W-:Y:S02]  /*1cf0*/  @!P1 FSEL R2, R4, R2, !P0 ;  /* 0x0000000204029208 */ /* 0x000fe40004000000 */
[----:B------:R-:W-:Y:S02]  /*1d00*/  @!P1 FSEL R3, R5, R3, !P0 ;  /* 0x0000000305039208 */ /* 0x000fe40004000000 */
[----:B------:R-:W-:Y:S01]  /*1d10*/  ISETP.GT.AND P1, PT, R7, 0x17, PT ;  /* 0x000000170700780c */ /* 0x000fe20003f24270 */
[----:B------:R-:W-:Y:S04]  /*1d20*/  SHFL.DOWN PT, R4, R2, 0x8, 0x1f ;  /* 0x09001f0002047f89 */ /* 0x000fe800000e0000 */
[----:B------:R-:W2:Y:S02]  /*1d30*/  SHFL.DOWN PT, R5, R3, 0x8, 0x1f ;  /* 0x09001f0003057f89 */ /* 0x000ea400000e0000 */
[----:B--2---:R-:W-:-:S06]  /*1d40*/  DSETP.GEU.AND P0, PT, R2, R4, PT ;  /* 0x000000040200722a */ /* 0x004fcc0003f0e000 */
[----:B------:R-:W-:Y:S02]  /*1d50*/  @!P1 FSEL R2, R4, R2, !P0 ;  /* 0x0000000204029208 */ /* 0x000fe40004000000 */
[----:B------:R-:W-:Y:S02]  /*1d60*/  @!P1 FSEL R3, R5, R3, !P0 ;  /* 0x0000000305039208 */ /* 0x000fe40004000000 */
[----:B------:R-:W-:Y:S01]  /*1d70*/  ISETP.GT.AND P1, PT, R7, 0xf, PT ;  /* 0x0000000f0700780c */ /* 0x000fe20003f24270 */
[----:B------:R-:W-:Y:S04]  /*1d80*/  SHFL.DOWN PT, R4, R2, 0x10, 0x1f ;  /* 0x0a001f0002047f89 */ /* 0x000fe800000e0000 */
[----:B------:R-:W2:Y:S02]  /*1d90*/  SHFL.DOWN PT, R5, R3, 0x10, 0x1f ;  /* 0x0a001f0003057f89 */ /* 0x000ea400000e0000 */
[----:B--2---:R-:W-:-:S06]  /*1da0*/  DSETP.GEU.AND P0, PT, R2, R4, PT ;  /* 0x000000040200722a */ /* 0x004fcc0003f0e000 */
        /* <DEDUP_REMOVED lines=8> */
[----:B------:R-:W3:Y:S01]  /*1e30*/  S2UR UR5, SR_CgaCtaId ;  /* 0x00000000000579c3 */ /* 0x000ee20000008800 */
[----:B------:R-:W-:Y:S02]  /*1e40*/  UMOV UR4, 0x400 ;  /* 0x0000040000047882 */ /* 0x000fe40000000000 */
[----:B---3--:R-:W-:-:S09]  /*1e50*/  ULEA UR4, UR5, UR4, 0x18 ;  /* 0x0000000405047291 */ /* 0x008fd2000f8ec0ff */
[----:B------:R-:W3:Y:S04]  /*1e60*/  LDS.128 R12, [UR4+0x10] ;  /* 0x00001004ff0c7984 */ /* 0x000ee80008000c00 */
[----:B--2---:R-:W2:Y:S04]  /*1e70*/  LDS.128 R4, [UR4+0x20] ;  /* 0x00002004ff047984 */ /* 0x004ea80008000c00 */
[----:B------:R-:W4:Y:S01]  /*1e80*/  LDS.128 R8, [UR4+0x30] ;  /* 0x00003004ff087984 */ /* 0x000f220008000c00 */
[----:B---3--:R-:W-:-:S06]  /*1e90*/  DSETP.GEU.AND P1, PT, R2, R12, PT ;  /* 0x0000000c0200722a */ /* 0x008fcc0003f2e000 */
[----:B------:R-:W-:Y:S02]  /*1ea0*/  FSEL R2, R12, R2, !P1 ;  /* 0x000000020c027208 */ /* 0x000fe40004800000 */
[----:B------:R-:W-:-:S06]  /*1eb0*/  FSEL R3, R13, R3, !P1 ;  /* 0x000000030d037208 */ /* 0x000fcc0004800000 */
[----:B------:R-:W-:-:S06]  /*1ec0*/  DSETP.GEU.AND P1, PT, R2, R14, PT ;  /* 0x0000000e0200722a */ /* 0x000fcc0003f2e000 */
[----:B------:R-:W-:Y:S02]  /*1ed0*/  FSEL R2, R14, R2, !P1 ;  /* 0x000000020e027208 */ /* 0x000fe40004800000 */
[----:B------:R-:W-:-:S06]  /*1ee0*/  FSEL R3, R15, R3, !P1 ;  /* 0x000000030f037208 */ /* 0x000fcc0004800000 */
[----:B--2---:R-:W-:-:S06]  /*1ef0*/  DSETP.GEU.AND P1, PT, R2, R4, PT ;  /* 0x000000040200722a */ /* 0x004fcc0003f2e000 */
[----:B------:R-:W-:Y:S02]  /*1f00*/  FSEL R4, R4, R2, !P1 ;  /* 0x0000000204047208 */ /* 0x000fe40004800000 */
[----:B------:R-:W-:Y:S02]  /*1f10*/  FSEL R5, R5, R3, !P1 ;  /* 0x0000000305057208 */ /* 0x000fe40004800000 */
[----:B------:R-:W2:Y:S04]  /*1f20*/  LDS.64 R2, [UR4+0x40] ;  /* 0x00004004ff027984 */ /* 0x000ea80008000a00 */
        /* <DEDUP_REMOVED lines=9> */
[----:B--2---:R-:W-:-:S06]  /*1fc0*/  DSETP.GEU.AND P1, PT, R4, R2, PT ;  /* 0x000000020400722a */ /* 0x004fcc0003f2e000 */
[----:B------:R-:W-:Y:S02]  /*1fd0*/  FSEL R2, R2, R4, !P1 ;  /* 0x0000000402027208 */ /* 0x000fe40004800000 */
[----:B------:R-:W-:Y:S01]  /*1fe0*/  FSEL R3, R3, R5, !P1 ;  /* 0x0000000503037208 */ /* 0x000fe20004800000 */
[----:B------:R-:W-:Y:S06]  /*1ff0*/  BRA `(.L_x_69) ;  /* 0x0000001c00f47947 */ /* 0x000fec0003800000 */
.L_x_58:
        /* <DEDUP_REMOVED lines=16> */
.L_x_80:
[----:B------:R-:W-:Y:S05]  /*2100*/  BSYNC.RECONVERGENT B1 ;  /* 0x0000000000017941 */ /* 0x000fea0003800200 */
.L_x_79:
        /* <DEDUP_REMOVED lines=18> */
.L_x_85:
        /* <DEDUP_REMOVED lines=10> */
.L_x_84:
[----:B------:R-:W-:Y:S05]  /*22d0*/  BSYNC.RECONVERGENT B2 ;  /* 0x0000000000027941 */ /* 0x000fea0003800200 */
.L_x_83:
[----:B------:R-:W-:Y:S05]  /*22e0*/  @!P2 BRA `(.L_x_82) ;  /* 0x000000000080a947 */ /* 0x000fea0003800000 */
[----:B------:R-:W0:Y:S01]  /*22f0*/  LDC.64 R4, c[0x0][0x380] ;  /* 0x0000e000ff047b82 */ /* 0x000e220000000a00 */
[----:B------:R-:W-:Y:S02]  /*2300*/  IMAD.U32 R7, RZ, RZ, UR16 ;  /* 0x00000010ff077e24 */ /* 0x000fe4000f8e00ff */
[----:B------:R-:W-:Y:S02]  /*2310*/  VIADD R6, R8, 0x200 ;  /* 0x0000020008067836 */ /* 0x000fe40000000000 */
[----:B------:R-:W-:-:S07]  /*2320*/  IMAD R7, R7, 0x800, R8 ;  /* 0x0000080007077824 */ /* 0x000fce00078e0208 */
.L_x_86:
        /* <DEDUP_REMOVED lines=28> */
.L_x_82:
[----:B------:R-:W-:Y:S05]  /*24f0*/  BSYNC.RECONVERGENT B1 ;  /* 0x0000000000017941 */ /* 0x000fea0003800200 */
.L_x_81:
        /* <DEDUP_REMOVED lines=45> */
[----:B------:R-:W-:-:S03]  /*27d0*/  FSEL R5, R5, R3, P1 ;  /* 0x0000000305057208 */ /* 0x000fc60000800000 */
[----:B0-----:R-:W-:Y:S02]  /*27e0*/  IMAD.MOV.U32 R2, RZ, RZ, R4 ;  /* 0x000000ffff027224 */ /* 0x001fe400078e0004 */
[----:B------:R-:W-:Y:S01]  /*27f0*/  IMAD.MOV.U32 R3, RZ, RZ, R5 ;  /* 0x000000ffff037224 */ /* 0x000fe200078e0005 */
[----:B------:R-:W-:Y:S06]  /*2800*/  BAR.SYNC.DEFER_BLOCKING 0x0 ;  /* 0x0000000000007b1d */ /* 0x000fec0000010000 */
[----:B------:R-:W-:Y:S05]  /*2810*/  @P0 BRA `(.L_x_69) ;  /* 0x0000001400ec0947 */ /* 0x000fea0003800000 */
[----:B------:R-:W0:Y:S01]  /*2820*/  S2UR UR5, SR_CgaCtaId ;  /* 0x00000000000579c3 */ /* 0x000e220000008800 */
[----:B------:R-:W-:Y:S02]  /*2830*/  UMOV UR4, 0x400 ;  /* 0x0000040000047882 */ /* 0x000fe40000000000 */
[----:B0-----:R-:W-:-:S09]  /*2840*/  ULEA UR4, UR5, UR4, 0x18 ;  /* 0x0000000405047291 */ /* 0x001fd2000f8ec0ff */
[----:B------:R-:W0:Y:S04]  /*2850*/  LDS.128 R12, [UR4+0x10] ;  /* 0x00001004ff0c7984 */ /* 0x000e280008000c00 */
[----:B------:R-:W1:Y:S04]  /*2860*/  LDS.128 R4, [UR4+0x20] ;  /* 0x00002004ff047984 */ /* 0x000e680008000c00 */
        /* <DEDUP_REMOVED lines=24> */
.L_x_87:
        /* <DEDUP_REMOVED lines=36> */
[----:B------:R-:W-:Y:S01]  /*2c30*/  VIADD R10, R10, 0x10 ;  /* 0x000000100a0a7836 */ /* 0x000fe20000000000 */
[----:B------:R-:W0:Y:S11]  /*2c40*/  SHFL.DOWN PT, R3, R7, 0x8, R5 ;  /* 0x0900000007037989 */ /* 0x000e3600000e0005 */
[----:B------:R-:W1:Y:S01]  /*2c50*/  @!P0 S2R R9, SR_CgaCtaId ;  /* 0x0000000000098919 */ /* 0x000e620000008800 */
[----:B------:R-:W-:Y:S01]  /*2c60*/  @!P0 MOV R8, 0x400 ;  /* 0x0000040000088802 */ /* 0x000fe20000000f00 */
[----:B0-----:R-:W-:Y:S01]  /*2c70*/  DSETP.GEU.AND P1, PT, R6, R2, PT ;  /* 0x000000020600722a */ /* 0x001fe20003f2e000 */
[----:B------:R-:W-:-:S05]  /*2c80*/  @!P0 SHF.R.U32.HI R6, RZ, 0x2, R0 ;  /* 0x00000002ff068819 */ /* 0x000fca0000011600 */
[----:B------:R-:W-:Y:S02]  /*2c90*/  @!P2 FSEL R4, R2, R4, !P1 ;  /* 0x000000040204a208 */ /* 0x000fe40004800000 */
[----:B------:R-:W-:Y:S02]  /*2ca0*/  @!P2 FSEL R7, R3, R7, !P1 ;  /* 0x000000070307a208 */ /* 0x000fe40004800000 */
[----:B------:R-:W-:Y:S01]  /*2cb0*/  ISETP.GT.AND P2, PT, R10, R5, PT ;  /* 0x000000050a00720c */ /* 0x000fe20003f44270 */
[----:B------:R-:W-:Y:S01]  /*2cc0*/  SHFL.DOWN PT, R2, R4, 0x10, R5 ;  /* 0x0a00000004027989 */ /* 0x000fe200000e0005 */
[----:B------:R-:W-:-:S03]  /*2cd0*/  @!P0 LOP3.LUT R6, R6, 0xf8, RZ, 0xc0, !PT ;  /* 0x000000f806068812 */ /* 0x000fc600078ec0ff */
[----:B------:R0:W2:Y:S01]  /*2ce0*/  SHFL.DOWN PT, R3, R7, 0x10, R5 ;  /* 0x0a00000007037989 */ /* 0x0000a200000e0005 */
        /* <DEDUP_REMOVED lines=11> */
[----:B0-----:R-:W-:Y:S05]  /*2da0*/  @P0 BRA `(.L_x_69) ;  /* 0x0000001000880947 */ /* 0x001fea0003800000 */
        /* <DEDUP_REMOVED lines=59> */
.L_x_78:
[----:B------:R-:W0:Y:S01]  /*3160*/  S2R R0, SR_TID.X ;  /* 0x0000000000007919 */ /* 0x000e220000002100 */
[----:B------:R-:W1:Y:S01]  /*3170*/  LDCU.64 UR8, c[0x0][0x380] ;  /* 0x00007000ff0877ac */ /* 0x000e620008000a00 */
[----:B------:R-:W-:Y:S02]  /*3180*/  IMAD.U32 R19, RZ, RZ, UR16 ;  /* 0x00000010ff137e24 */ /* 0x000fe4000f8e00ff */
[----:B-1----:R-:W-:Y:S02]  /*3190*/  IMAD.U32 R2, RZ, RZ, UR8 ;  /* 0x00000008ff027e24 */ /* 0x002fe4000f8e00ff */
[----:B------:R-:W-:Y:S02]  /*31a0*/  IMAD.U32 R3, RZ, RZ, UR9 ;  /* 0x00000009ff037e24 */ /* 0x000fe4000f8e00ff */
[----:B0-----:R-:W-:-:S04]  /*31b0*/  IMAD R19, R19, 0x800, R0 ;  /* 0x0000080013137824 */ /* 0x001fc800078e0200 */
[----:B------:R-:W-:-:S05]  /*31c0*/  IMAD.WIDE.U32 R18, R19, 0x8, R2 ;  /* 0x0000000813127825 */ /* 0x000fca00078e0002 */
        /* <DEDUP_REMOVED lines=8> */
[----:B------:R-:W-:Y:S01]  /*3250*/  UISETP.GE.U32.AND UP0, UPT, UR13, UR5, UPT ;  /* 0x000000050d00728c */ /* 0x000fe2000bf06070 */
        /* <DEDUP_REMOVED lines=21> */
[----:B------:R-:W-:Y:S06]  /*33b0*/  BRA.U !UP0, `(.L_x_88) ;  /* 0x0000000508dc7547 */ /* 0x000fec000b800000 */
[----:B------:R-:W-:Y:S02]  /*33c0*/  ULEA UR8, UR16, UR5, 0xb ;  /* 0x0000000510087291 */ /* 0x000fe4000f8e58ff */
[----:B------:R-:W-:Y:S02]  /*33d0*/  UIADD3 UR14, UPT, UPT, UR7, -0x800, URZ ;  /* 0xfffff800070e7890 */ /* 0x000fe4000fffe0ff */
[----:B------:R-:W-:Y:S02]  /*33e0*/  UIADD3 UR9, UPT, UPT, UR8, 0x100, URZ ;  /* 0x0000010008097890 */ /* 0x000fe4000fffe0ff */
[----:B------:R-:W-:Y:S02]  /*33f0*/  UISETP.GT.U32.AND UP0, UPT, UR8, UR14, UPT ;  /* 0x0000000e0800728c */ /* 0x000fe4000bf04070 */
[----:B------:R-:W-:Y:S01]  /*3400*/  VIADD R7, R0, UR8 ;  /* 0x0000000800077c36 */ /* 0x000fe20008000000 */
[----:B------:R-:W-:Y:S01]  /*3410*/  UMOV UR4, URZ ;  /* 0x000000ff00047c82 */ /* 0x000fe20008000000 */
[----:B------:R-:W-:-:S05]  /*3420*/  UMOV UR6, UR8 ;  /* 0x0000000800067c82 */ /* 0x000fca0008000000 */
[----:B------:R-:W-:Y:S05]  /*3430*/  BRA.U UP0, `(.L_x_89) ;  /* 0x0000000100b87547 */ /* 0x000fea000b800000 */
[----:B------:R-:W0:Y:S01]  /*3440*/  LDC.64 R2, c[0x0][0x380] ;  /* 0x0000e000ff027b82 */ /* 0x000e220000000a00 */
[----:B------:R-:W1:Y:S01]  /*3450*/  LDCU UR7, c[0x0][0x3a8] ;  /* 0x00007500ff0777ac */ /* 0x000e620008000800 */
[----:B------:R-:W-:Y:S01]  /*3460*/  NOP ;  /* 0x0000000000007918 */ /* 0x000fe20000000000 */
.L_x_90:
[----:B------:R-:W-:-:S04]  /*3470*/  VIADD R23, R0, UR6 ;  /* 0x0000000600177c36 */ /* 0x000fc80008000000 */
[----:B0-----:R-:W-:-:S05]  /*3480*/  IMAD.WIDE.U32 R22, R23, 0x8, R2 ;  /* 0x0000000817167825 */ /* 0x001fca00078e0002 */
[----:B------:R-:W2:Y:S04]  /*3490*/  LDG.E.64.CONSTANT R24, desc[UR10][R22.64] ;  /* 0x0000000a16187981 */ /* 0x000ea8000c1e9b00 */
[----:B------:R-:W3:Y:S04]  /*34a0*/  LDG.E.64.CONSTANT R18, desc[UR10][R22.64+0x800] ;  /* 0x0008000a16127981 */ /* 0x000ee8000c1e9b00 */
[----:B------:R-:W4:Y:S04]  /*34b0*/  LDG.E.64.CONSTANT R16, desc[UR10][R22.64+0x1000] ;  /* 0x0010000a16107981 */ /* 0x000f28000c1e9b00 */
[----:B------:R-:W5:Y:S04]  /*34c0*/  LDG.E.64.CONSTANT R14, desc[UR10][R22.64+0x1800] ;  /* 0x0018000a160e7981 */ /* 0x000f68000c1e9b00 */
[----:B------:R-:W5:Y:S04]  /*34d0*/  LDG.E.64.CONSTANT R12, desc[UR10][R22.64+0x2000] ;  /* 0x0020000a160c7981 */ /* 0x000f68000c1e9b00 */
[----:B------:R-:W5:Y:S04]  /*34e0*/  LDG.E.64.CONSTANT R10, desc[UR10][R22.64+0x2800] ;  /* 0x0028000a160a7981 */ /* 0x000f68000c1e9b00 */
[----:B------:R-:W5:Y:S04]  /*34f0*/  LDG.E.64.CONSTANT R8, desc[UR10][R22.64+0x3000] ;  /* 0x0030000a16087981 */ /* 0x000f68000c1e9b00 */
[----:B------:R-:W5:Y:S01]  /*3500*/  LDG.E.64.CONSTANT R20, desc[UR10][R22.64+0x3800] ;  /* 0x0038000a16147981 */ /* 0x000f62000c1e9b00 */
[----:B-1----:R-:W-:-:S04]  /*3510*/  UIADD3 UR12, UPT, UPT, -UR6, UR7, URZ ;  /* 0x00000007060c7290 */ /* 0x002fc8000fffe1ff */
        /* <DEDUP_REMOVED lines=32> */
.L_x_89:
[----:B------:R-:W-:-:S09]  /*3720*/  UISETP.GE.U32.AND UP0, UPT, UR6, UR7, UPT ;  /* 0x000000070600728c */ /* 0x000fd2000bf06070 */
[----:B------:R-:W-:Y:S05]  /*3730*/  BRA.U UP0, `(.L_x_88) ;  /* 0x0000000100fc7547 */ /* 0x000fea000b800000 */
[----:B------:R-:W-:Y:S01]  /*3740*/  UIADD3 UR5, UPT, UPT, -UR6, UR7, URZ ;  /* 0x0000000706057290 */ /* 0x000fe2000fffe1ff */
[----:B------:R-:W-:Y:S05]  /*3750*/  BSSY.RECONVERGENT B1, `(.L_x_88) ;  /* 0x000003d000017945 */ /* 0x000fea0003800200 */
[----:B------:R-:W-:-:S13]  /*3760*/  ISETP.GE.AND P0, PT, R0, UR5, PT ;  /* 0x0000000500007c0c */ /* 0x000fda000bf06270 */
[----:B------:R-:W-:Y:S05]  /*3770*/  @P0 BRA `(.L_x_91) ;  /* 0x0000000000e80947 */ /* 0x000fea0003800000 */
[----:B------:R-:W0:Y:S01]  /*3780*/  LDC R10, c[0x0][0x3ac] ;  /* 0x0000eb00ff0a7b82 */ /* 0x000e220000000800 */
[----:B------:R-:W-:Y:S01]  /*3790*/  LOP3.LUT R6, RZ, R0, RZ, 0x33, !PT ;  /* 0x00000000ff067212 */ /* 0x000fe200078e33ff */
[----:B------:R-:W-:Y:S04]  /*37a0*/  BSSY.RECONVERGENT B2, `(.L_x_92) ;  /* 0x0000018000027945 */ /* 0x000fe80003800200 */
[----:B------:R-:W-:-:S04]  /*37b0*/  VIADD R8, R6, UR7 ;  /* 0x0000000706087c36 */ /* 0x000fc80008000000 */
[----:B------:R-:W-:Y:S02]  /*37c0*/  VIADD R9, R8, -UR8 ;  /* 0x8000000808097c36 */ /* 0x000fe40008000000 */
[----:B0-----:R-:W-:Y:S01]  /*37d0*/  IMAD R6, R10, UR4, RZ ;  /* 0x000000040a067c24 */ /* 0x001fe2000f8e02ff */
[C---:B------:R-:W-:Y:S02]  /*37e0*/  LOP3.LUT R10, R8.reuse, 0x300, RZ, 0xc0, !PT ;  /* 0x00000300080a7812 */ /* 0x040fe400078ec0ff */
[----:B------:R-:W-:Y:S01]  /*37f0*/  LEA.HI R8, R8, 0x1, RZ, 0x18 ;  /* 0x0000000108087811 */ /* 0x000fe200078fc0ff */
[----:B------:R-:W-:Y:S01]  /*3800*/  IMAD R6, R6, -0x800, R9 ;  /* 0xfffff80006067824 */ /* 0x000fe200078e0209 */
[----:B------:R-:W-:Y:S01]  /*3810*/  ISETP.NE.AND P0, PT, R10, 0x300, PT ;  /* 0x000003000a00780c */ /* 0x000fe20003f05270 */
[----:B------:R-:W-:-:S03]  /*3820*/  IMAD.MOV.U32 R10, RZ, RZ, R0 ;  /* 0x000000ffff0a7224 */ /* 0x000fc600078e0000 */
[----:B------:R-:W-:-:S09]  /*3830*/  ISETP.GE.U32.AND P2, PT, R6, 0x300, PT ;  /* 0x000003000600780c */ /* 0x000fd20003f46070 */
[----:B------:R-:W-:Y:S05]  /*3840*/  @!P0 BRA `(.L_x_93) ;  /* 0x0000000000348947 */ /* 0x000fea0003800000 */
[----:B------:R-:W-:Y:S01]  /*3850*/  LOP3.LUT R8, R8, 0x3, RZ, 0xc0, !PT ;  /* 0x0000000308087812 */ /* 0x000fe200078ec0ff */
[----:B------:R-:W-:-:S04]  /*3860*/  IMAD.MOV.U32 R10, RZ, RZ, R0 ;  /* 0x000000ffff0a7224 */ /* 0x000fc800078e0000 */
[----:B------:R-:W-:-:S07]  /*3870*/  IMAD.MOV R6, RZ, RZ, -R8 ;  /* 0x000000ffff067224 */ /* 0x000fce00078e0a08 */
.L_x_94:
        /* <DEDUP_REMOVED lines=10> */
.L_x_93:
[----:B------:R-:W-:Y:S05]  /*3920*/  BSYNC.RECONVERGENT B2 ;  /* 0x0000000000027941 */ /* 0x000fea0003800200 */
.L_x_92:
[----:B------:R-:W-:Y:S05]  /*3930*/  @!P2 BRA `(.L_x_91) ;  /* 0x000000000078a947 */ /* 0x000fea0003800000 */
[C---:B------:R-:W-:Y:S02]  /*3940*/  VIADD R6, R10.reuse, 0x200 ;  /* 0x000002000a067836 */ /* 0x040fe40000000000 */
[----:B------:R-:W-:-:S07]  /*3950*/  VIADD R7, R10, UR9 ;  /* 0x000000090a077c36 */ /* 0x000fce0008000000 */
.L_x_95:
[----:B------:R-:W-:-:S04]  /*3960*/  VIADD R9, R7, 0xffffff00 ;  /* 0xffffff0007097836 */ /* 0x000fc80000000000 */
[----:B------:R-:W-:-:S06]  /*3970*/  IMAD.WIDE.U32 R8, R9, 0x8, R2 ;  /* 0x0000000809087825 */ /* 0x000fcc00078e0002 */
        /* <DEDUP_REMOVED lines=11> */
[----:B------:R-:W-:Y:S01]  /*3a30*/  FSEL R4, R8, R4, !P0 ;  /* 0x0000000408047208 */ /* 0x000fe20004000000 */
[C---:B------:R-:W-:Y:S01]  /*3a40*/  VIADD R8, R6.reuse, 0x200 ;  /* 0x0000020006087836 */ /* 0x040fe20000000000 */
[----:B------:R-:W-:Y:S01]  /*3a50*/  FSEL R5, R9, R5, !P0 ;  /* 0x0000000509057208 */ /* 0x000fe20004000000 */
[----:B------:R-:W-:-:S05]  /*3a60*/  VIADD R6, R6, 0x400 ;  /* 0x0000040006067836 */ /* 0x000fca0000000000 */
        /* <DEDUP_REMOVED lines=11> */
.L_x_91:
[----:B------:R-:W-:Y:S05]  /*3b20*/  BSYNC.RECONVERGENT B1 ;  /* 0x0000000000017941 */ /* 0x000fea0003800200 */
.L_x_88:
        /* <DEDUP_REMOVED lines=49> */
[----:B------:R-:W1:Y:S04]  /*3e40*/  LDS.128 R12, [UR4+0x10] ;  /* 0x00001004ff0c7984 */ /* 0x000e680008000c00 */
[----:B0-----:R-:W0:Y:S04]  /*3e50*/  LDS.128 R4, [UR4+0x20] ;  /* 0x00002004ff047984 */ /* 0x001e280008000c00 */
[----:B------:R-:W2:Y:S01]  /*3e60*/  LDS.128 R8, [UR4+0x30] ;  /* 0x00003004ff087984 */ /* 0x000ea20008000c00 */
[----:B-1----:R-:W-:-:S06]  /*3e70*/  DSETP.GEU.AND P1, PT, R2, R12, PT ;  /* 0x0000000c0200722a */ /* 0x002fcc0003f2e000 */
[----:B------:R-:W-:Y:S02]  /*3e80*/  FSEL R2, R12, R2, !P1 ;  /* 0x000000020c027208 */ /* 0x000fe40004800000 */
[----:B------:R-:W-:-:S06]  /*3e90*/  FSEL R3, R13, R3, !P1 ;  /* 0x000000030d037208 */ /* 0x000fcc0004800000 */
[----:B------:R-:W-:-:S06]  /*3ea0*/  DSETP.GEU.AND P1, PT, R2, R14, PT ;  /* 0x0000000e0200722a */ /* 0x000fcc0003f2e000 */
[----:B------:R-:W-:Y:S02]  /*3eb0*/  FSEL R2, R14, R2, !P1 ;  /* 0x000000020e027208 */ /* 0x000fe40004800000 */
[----:B------:R-:W-:-:S06]  /*3ec0*/  FSEL R3, R15, R3, !P1 ;  /* 0x000000030f037208 */ /* 0x000fcc0004800000 */
[----:B0-----:R-:W-:-:S06]  /*3ed0*/  DSETP.GEU.AND P1, PT, R2, R4, PT ;  /* 0x000000040200722a */ /* 0x001fcc0003f2e000 */
        /* <DEDUP_REMOVED lines=14> */
[----:B------:R-:W-:-:S07]  /*3fc0*/  FSEL R3, R3, R5, !P1 ;  /* 0x0000000503037208 */ /* 0x000fce0004800000 */
.L_x_69:
[----:B01----:R-:W-:Y:S05]  /*3fd0*/  BSYNC.RECONVERGENT B0 ;  /* 0x0000000000007941 */ /* 0x003fea0003800200 */
.L_x_57:
[----:B------:R-:W-:Y:S05]  /*3fe0*/  @P0 EXIT ;  /* 0x000000000000094d */ /* 0x000fea0003800000 */
[----:B------:R-:W0:Y:S02]  /*3ff0*/  LDCU.64 UR4, c[0x0][0x388] ;  /* 0x00007100ff0477ac */ /* 0x000e240008000a00 */
[----:B0-----:R-:W-:-:S06]  /*4000*/  UIMAD.WIDE.U32 UR4, UR16, 0x8, UR4 ;  /* 0x00000008100478a5 */ /* 0x001fcc000f8e0004 */
[----:B--2---:R-:W-:Y:S02]  /*4010*/  IMAD.U32 R4, RZ, RZ, UR4 ;  /* 0x00000004ff047e24 */ /* 0x004fe4000f8e00ff */
[----:B------:R-:W-:-:S05]  /*4020*/  IMAD.U32 R5, RZ, RZ, UR5 ;  /* 0x00000005ff057e24 */ /* 0x000fca000f8e00ff */
[----:B------:R-:W-:Y:S01]  /*4030*/  STG.E.64 desc[UR10][R4.64], R2 ;  /* 0x0000000204007986 */ /* 0x000fe2000c101b0a */
[----:B------:R-:W-:Y:S05]  /*4040*/  EXIT ;  /* 0x000000000000794d */ /* 0x000fea0003800000 */
.L_x_96:
        /* <DEDUP_REMOVED lines=11> */
.L_x_150:


//--------------------- .text._ZN3cub18CUB_300001_SM_10006detail6reduce28DeviceReduceSingleTileKernelINS2_10policy_hubIdjN4cuda3__47maximumIvEEE10Policy1000EPdSB_jS8_ddNS5_3std3__410__identityEEEvT0_T1_T2_T3_T4_T6_ --------------------------
	.section	.text._ZN3cub18CUB_300001_SM_10006detail6reduce28DeviceReduceSingleTileKernelINS2_10policy_hubIdjN4cuda3__47maximumIvEEE10Policy1000EPdSB_jS8_ddNS5_3std3__410__identityEEEvT0_T1_T2_T3_T4_T6_,"ax",@progbits
	.align	128
        .global         _ZN3cub18CUB_300001_SM_10006detail6reduce28DeviceReduceSingleTileKernelINS2_10policy_hubIdjN4cuda3__47maximumIvEEE10Policy1000EPdSB_jS8_ddNS5_3std3__410__identityEEEvT0_T1_T2_T3_T4_T6_
        .type           _ZN3cub18CUB_300001_SM_10006detail6reduce28DeviceReduceSingleTileKernelINS2_10policy_hubIdjN4cuda3__47maximumIvEEE10Policy1000EPdSB_jS8_ddNS5_3std3__410__identityEEEvT0_T1_T2_T3_T4_T6_,@function
        .size           _ZN3cub18CUB_300001_SM_10006detail6reduce28DeviceReduceSingleTileKernelINS2_10policy_hubIdjN4cuda3__47maximumIvEEE10Policy1000EPdSB_jS8_ddNS5_3std3__410__identityEEEvT0_T1_T2_T3_T4_T6_,(.L_x_151 - _ZN3cub18CUB_300001_SM_10006detail6reduce28DeviceReduceSingleTileKernelINS2_10policy_hubIdjN4cuda3__47maximumIvEEE10Policy1000EPdSB_jS8_ddNS5_3std3__410__identityEEEvT0_T1_T2_T3_T4_T6_)
        .other          _ZN3cub18CUB_300001_SM_10006detail6reduce28DeviceReduceSingleTileKernelINS2_10policy_hubIdjN4cuda3__47maximumIvEEE10Policy1000EPdSB_jS8_ddNS5_3std3__410__identityEEEvT0_T1_T2_T3_T4_T6_,@"STO_CUDA_ENTRY STV_DEFAULT"
_ZN3cub18CUB_300001_SM_10006detail6reduce28DeviceReduceSingleTileKernelINS2_10policy_hubIdjN4cuda3__47maximumIvEEE10Policy1000EPdSB_jS8_ddNS5_3std3__410__identityEEEvT0_T1_T2_T3_T4_T6_:
.text._ZN3cub18CUB_300001_SM_10006detail6reduce28DeviceReduceSingleTileKernelINS2_10policy_hubIdjN4cuda3__47maximumIvEEE10Policy1000EPdSB_jS8_ddNS5_3std3__410__identityEEEvT0_T1_T2_T3_T4_T6_:
        /* <DEDUP_REMOVED lines=13> */
.L_x_97:
[----:B------:R-:W0:Y:S01]  /*00d0*/  LDCU UR4, c[0x0][0x380] ;  /* 0x00007000ff0477ac */ /* 0x000e220008000800 */
[----:B------:R-:W-:Y:S01]  /*00e0*/  BSSY.RECONVERGENT B0, `(.L_x_98) ;  /* 0x00004ae000007945 */ /* 0x000fe20003800200 */
[----:B0-----:R-:W-:-:S09]  /*00f0*/  ULOP3.LUT UP0, URZ, UR4, 0x1f, URZ, 0xc0, !UPT ;  /* 0x0000001f04ff7892 */ /* 0x001fd2000f80c0ff */
[----:B------:R-:W-:Y:S05]  /*0100*/  BRA.U UP0, `(.L_x_99) ;  /* 0x0000002500447547 */ /* 0x000fea000b800000 */
[----:B------:R-:W-:-:S13]  /*0110*/  ISETP.GT.U32.AND P0, PT, R0, 0x7ff, PT ;  /* 0x000007ff0000780c */ /* 0x000fda0003f04070 */
[----:B------:R-:W-:Y:S05]  /*0120*/  @P0 BRA `(.L_x_100) ;  /* 0x0000001400f80947 */ /* 0x000fea0003800000 */
[----:B------:R-:W0:Y:S01]  /*0130*/  S2R R3, SR_TID.X ;  /* 0x0000000000037919 */ /* 0x000e220000002100 */
[----:B------:R-:W-:Y:S01]  /*0140*/  BSSY.RECONVERGENT B1, `(.L_x_101) ;  /* 0x0000009000017945 */ /* 0x000fe20003800200 */
[----:B------:R-:W-:Y:S02]  /*0150*/  CS2R R4, SRZ ;  /* 0x0000000000047805 */ /* 0x000fe4000001ff00 */
[----:B0-----:R-:W-:Y:S01]  /*0160*/  ISETP.GE.U32.AND P0, PT, R3, R0, PT ;  /* 0x000000000300720c */ /* 0x001fe20003f06070 */
[----:B------:R-:W-:-:S12]  /*0170*/  IMAD.MOV.U32 R9, RZ, RZ, R3 ;  /* 0x000000ffff097224 */ /* 0x000fd800078e0003 */
[----:B------:R-:W-:Y:S05]  /*0180*/  @P0 BRA `(.L_x_102) ;  /* 0x0000000000100947 */ /* 0x000fea0003800000 */
[----:B------:R-:W0:Y:S02]  /*0190*/  LDC.64 R4, c[0x0][0x380] ;  /* 0x0000e000ff047b82 */ /* 0x000e240000000a00 */
[----:B0-----:R-:W-:-:S06]  /*01a0*/  IMAD.WIDE.U32 R4, R3, 0x8, R4 ;  /* 0x0000000803047825 */ /* 0x001fcc00078e0004 */
[----:B------:R-:W5:Y:S01]  /*01b0*/  LDG.E.64.CONSTANT R4, desc[UR6][R4.64] ;  /* 0x0000000604047981 */ /* 0x000f62000c1e9b00 */
[----:B------:R-:W-:-:S07]  /*01c0*/  VIADD R9, R3, 0x100 ;  /* 0x0000010003097836 */ /* 0x000fce0000000000 */
.L_x_102:
[----:B------:R-:W-:Y:S05]  /*01d0*/  BSYNC.RECONVERGENT B1 ;  /* 0x0000000000017941 */ /* 0x000fea0003800200 */
.L_x_101:
[----:B------:R-:W-:Y:S01]  /*01e0*/  ISETP.GE.U32.AND P0, PT, R9, R0, PT ;  /* 0x000000000900720c */ /* 0x000fe20003f06070 */
        /* <DEDUP_REMOVED lines=16> */
.L_x_107:
        /* <DEDUP_REMOVED lines=12> */
.L_x_106:
[----:B------:R-:W-:Y:S05]  /*03b0*/  BSYNC.RECONVERGENT B2 ;  /* 0x0000000000027941 */ /* 0x000fea0003800200 */
.L_x_105:
[----:B------:R-:W-:Y:S05]  /*03c0*/  @!P0 BRA `(.L_x_104) ;  /* 0x0000000800288947 */ /* 0x000fea0003800000 */
[----:B------:R-:W0:Y:S01]  /*03d0*/  LDC.64 R6, c[0x0][0x380] ;  /* 0x0000e000ff067b82 */ /* 0x000e220000000a00 */
[----:B------:R-:W-:Y:S01]  /*03e0*/  IMAD.IADD R2, R0, 0x1, -R9 ;  /* 0x0000000100027824 */ /* 0x000fe200078e0a09 */
[----:B------:R-:W-:Y:S01]  /*03f0*/  BSSY.RECONVERGENT B2, `(.L_x_108) ;  /* 0x000004c000027945 */ /* 0x000fe20003800200 */
[----:B------:R-:W-:-:S03]  /*0400*/  PLOP3.LUT P0, PT, PT, PT, PT, 0x80, 0x8 ;  /* 0x000000000008781c */ /* 0x000fc60003f0f070 */
[----:B------:R-:W-:Y:S01]  /*0410*/  ISETP.GT.AND P1, PT, R2, 0xc00, PT ;  /* 0x00000c000200780c */ /* 0x000fe20003f24270 */
[----:B0-----:R-:W-:-:S12]  /*0420*/  IMAD.WIDE.U32 R6, R9, 0x8, R6 ;  /* 0x0000000809067825 */ /* 0x001fd800078e0006 */
[----:B------:R-:W-:Y:S05]  /*0430*/  @!P1 BRA `(.L_x_109) ;  /* 0x00000004001c9947 */ /* 0x000fea0003800000 */
[----:B------:R-:W-:Y:S01]  /*0440*/  PLOP3.LUT P0, PT, PT, PT, PT, 0x8, 0x80 ;  /* 0x000000000080781c */ /* 0x000fe20003f0e170 */
[----:B------:R-:W-:-:S12]  /*0450*/  VIADD R2, R0, 0xfffff400 ;  /* 0xfffff40000027836 */ /* 0x000fd80000000000 */
.L_x_110:
[----:B------:R-:W2:Y:S04]  /*0460*/  LDG.E.64.CONSTANT R40, desc[UR6][R6.64] ;  /* 0x0000000606287981 */ /* 0x000ea8000c1e9b00 */
[----:B------:R-:W3:Y:S04]  /*0470*/  LDG.E.64.CONSTANT R38, desc[UR6][R6.64+0x800] ;  /* 0x0008000606267981 */ /* 0x000ee8000c1e9b00 */
[----:B------:R-:W4:Y:S04]  /*0480*/  LDG.E.64.CONSTANT R36, desc[UR6][R6.64+0x1000] ;  /* 0x0010000606247981 */ /* 0x000f28000c1e9b00 */
        /* <DEDUP_REMOVED lines=12> */
[----:B------:R0:W4:Y:S01]  /*0550*/  LDG.E.64.CONSTANT R10, desc[UR6][R6.64+0x7800] ;  /* 0x00780006060a7981 */ /* 0x000122000c1e9b00 */
[----:B------:R-:W-:-:S05]  /*0560*/  VIADD R9, R9, 0x1000 ;  /* 0x0000100009097836 */ /* 0x000fca0000000000 */
[----:B------:R-:W-:Y:S02]  /*0570*/  ISETP.GE.AND P2, PT, R9, R2, PT ;  /* 0x000000020900720c */ /* 0x000fe40003f46270 */
[----:B0-----:R-:W-:-:S05]  /*0580*/  IADD3 R6, P3, PT, R6, 0x8000, RZ ;  /* 0x0000800006067810 */ /* 0x001fca0007f7e0ff */
[----:B------:R-:W-:Y:S01]  /*0590*/  IMAD.X R7, RZ, RZ, R7, P3 ;  /* 0x000000ffff077224 */ /* 0x000fe200018e0607 */
        /* <DEDUP_REMOVED lines=49> */
.L_x_109:
[----:B------:R-:W-:Y:S05]  /*08b0*/  BSYNC.RECONVERGENT B2 ;  /* 0x0000000000027941 */ /* 0x000fea0003800200 */
.L_x_108:
[----:B------:R-:W-:Y:S01]  /*08c0*/  IMAD.IADD R2, R0, 0x1, -R9 ;  /* 0x0000000100027824 */ /* 0x000fe200078e0a09 */
[----:B------:R-:W-:Y:S04]  /*08d0*/  BSSY.RECONVERGENT B2, `(.L_x_111) ;  /* 0x0000027000027945 */ /* 0x000fe80003800200 */
[----:B------:R-:W-:-:S13]  /*08e0*/  ISETP.GT.AND P1, PT, R2, 0x400, PT ;  /* 0x000004000200780c */ /* 0x000fda0003f24270 */
[----:B------:R-:W-:Y:S05]  /*08f0*/  @!P1 BRA `(.L_x_112) ;  /* 0x0000000000909947 */ /* 0x000fea0003800000 */
[----:B------:R-:W2:Y:S04]  /*0900*/  LDG.E.64.CONSTANT R12, desc[UR6][R6.64] ;  /* 0x00000006060c7981 */ /* 0x000ea8000c1e9b00 */
[----:B------:R-:W3:Y:S04]  /*0910*/  LDG.E.64.CONSTANT R14, desc[UR6][R6.64+0x800] ;  /* 0x00080006060e7981 */ /* 0x000ee8000c1e9b00 */
[----:B------:R-:W4:Y:S04]  /*0920*/  LDG.E.64.CONSTANT R16, desc[UR6][R6.64+0x1000] ;  /* 0x0010000606107981 */ /* 0x000f28000c1e9b00 */
[----:B------:R-:W4:Y:S04]  /*0930*/  LDG.E.64.CONSTANT R18, desc[UR6][R6.64+0x1800] ;  /* 0x0018000606127981 */ /* 0x000f28000c1e9b00 */
[----:B------:R-:W4:Y:S04]  /*0940*/  LDG.E.64.CONSTANT R20, desc[UR6][R6.64+0x2000] ;  /* 0x0020000606147981 */ /* 0x000f28000c1e9b00 */
[----:B------:R-:W4:Y:S04]  /*0950*/  LDG.E.64.CONSTANT R22, desc[UR6][R6.64+0x2800] ;  /* 0x0028000606167981 */ /* 0x000f28000c1e9b00 */
[----:B------:R-:W4:Y:S04]  /*0960*/  LDG.E.64.CONSTANT R24, desc[UR6][R6.64+0x3000] ;  /* 0x0030000606187981 */ /* 0x000f28000c1e9b00 */
[----:B------:R0:W4:Y:S01]  /*0970*/  LDG.E.64.CONSTANT R10, desc[UR6][R6.64+0x3800] ;  /* 0x00380006060a7981 */ /* 0x000122000c1e9b00 */
[----:B------:R-:W-:Y:S01]  /*0980*/  VIADD R9, R9, 0x800 ;  /* 0x0000080009097836 */ /* 0x000fe20000000000 */
        /* <DEDUP_REMOVED lines=27> */
.L_x_112:
[----:B------:R-:W-:Y:S05]  /*0b40*/  BSYNC.RECONVERGENT B2 ;  /* 0x0000000000027941 */ /* 0x000fea0003800200 */
.L_x_111:
[----:B------:R-:W-:-:S13]  /*0b50*/  ISETP.LT.OR P0, PT, R9, R0, P0 ;  /* 0x000000000900720c */ /* 0x000fda0000701670 */
[----:B------:R-:W-:Y:S05]  /*0b60*/  @!P0 BRA `(.L_x_104) ;  /* 0x0000000000408947 */ /* 0x000fea0003800000 */
        /* <DEDUP_REMOVED lines=16> */
.L_x_104:
[----:B------:R-:W-:Y:S05]  /*0c70*/  BSYNC.RECONVERGENT B1 ;  /* 0x0000000000017941 */ /* 0x000fea0003800200 */
.L_x_103:
[----:B------:R-:W-:-:S13]  /*0c80*/  ISETP.GE.U32.AND P0, PT, R0, 0x100, PT ;  /* 0x000001000000780c */ /* 0x000fda0003f06070 */
        /* <DEDUP_REMOVED lines=58> */
[----:B-1----:R-:W0:Y:S04]  /*1030*/  LDS.128 R8, [UR4+0x10] ;  /* 0x00001004ff087984 */ /* 0x002e280008000c00 */
        /* <DEDUP_REMOVED lines=25> */
.L_x_113:
[----:B------:R-:W-:Y:S01]  /*11d0*/  LOP3.LUT R2, R3, 0x3e0, RZ, 0xc0, !PT ;  /* 0x000003e003027812 */ /* 0x000fe200078ec0ff */
[----:B------:R-:W0:Y:S03]  /*11e0*/  S2R R10, SR_LANEID ;  /* 0x00000000000a7919 */ /* 0x000e260000000000 */
[----:B------:R-:W-:Y:S01]  /*11f0*/  LOP3.LUT R9, RZ, R2, RZ, 0x33, !PT ;  /* 0x00000002ff097212 */ /* 0x000fe200078e33ff */
[----:B------:R-:W-:-:S04]  /*1200*/  VIADD R7, R2, 0x20 ;  /* 0x0000002002077836 */ /* 0x000fc80000000000 */
[----:B------:R-:W-:Y:S01]  /*1210*/  IMAD.IADD R9, R9, 0x1, R0 ;  /* 0x0000000109097824 */ /* 0x000fe200078e0200 */
[----:B------:R-:W-:-:S04]  /*1220*/  ISETP.GT.U32.AND P0, PT, R7, R0, PT ;  /* 0x000000000700720c */ /* 0x000fc80003f04070 */
        /* <DEDUP_REMOVED lines=60> */
[----:B------:R-:W-:Y:S01]  /*15f0*/  ISETP.GT.U32.AND P2, PT, R0, 0x20, PT ;  /* 0x000000200000780c */ /* 0x000fe20003f44070 */
        /* <DEDUP_REMOVED lines=8> */
[C---:B------:R-:W-:Y:S01]  /*1680*/  ISETP.GT.U32.AND P1, PT, R0.reuse, 0x40, PT ;  /* 0x000000400000780c */ /* 0x040fe20003f24070 */
[----:B------:R-:W-:Y:S01]  /*1690*/  IMAD.MOV.U32 R2, RZ, RZ, R13 ;  /* 0x000000ffff027224 */ /* 0x000fe200078e000d */
[----:B------:R-:W-:Y:S01]  /*16a0*/  ISETP.GT.U32.AND P2, PT, R0, 0x60, PT ;  /* 0x000000600000780c */ /* 0x000fe20003f44070 */
[----:B------:R-:W-:Y:S01]  /*16b0*/  IMAD.MOV.U32 R3, RZ, RZ, R12 ;  /* 0x000000ffff037224 */ /* 0x000fe200078e000c */
[----:B------:R-:W0:Y:S05]  /*16c0*/  LDS.128 R4, [UR4+0x30] ;  /* 0x00003004ff047984 */ /* 0x000e2a0008000c00 */
[----:B------:R-:W-:-:S06]  /*16d0*/  DSETP.GEU.AND P3, PT, R2, R14, PT ;  /* 0x0000000e0200722a */ /* 0x000fcc0003f6e000 */
[----:B------:R-:W-:Y:S02]  /*16e0*/  @P1 FSEL R13, R14, R13, !P3 ;  /* 0x0000000d0e0d1208 */ /* 0x000fe40005800000 */
[----:B------:R-:W-:Y:S02]  /*16f0*/  @P1 FSEL R12, R15, R12, !P3 ;  /* 0x0000000c0f0c1208 */ /* 0x000fe40005800000 */
[----:B------:R-:W-:Y:S01]  /*1700*/  ISETP.GT.U32.AND P1, PT, R0, 0x80, PT ;  /* 0x000000800000780c */ /* 0x000fe20003f24070 */
[----:B------:R-:W-:Y:S02]  /*1710*/  IMAD.MOV.U32 R2, RZ, RZ, R13 ;  /* 0x000000ffff027224 */ /* 0x000fe400078e000d */
[----:B------:R-:W-:-:S06]  /*1720*/  IMAD.MOV.U32 R3, RZ, RZ, R12 ;  /* 0x000000ffff037224 */ /* 0x000fcc00078e000c */
[----:B-1----:R-:W-:Y:S01]  /*1730*/  DSETP.GEU.AND P3, PT, R2, R8, PT ;  /* 0x000000080200722a */ /* 0x002fe20003f6e000 */
[----:B------:R-:W1:Y:S05]  /*1740*/  LDS.64 R2, [UR4+0x40] ;  /* 0x00004004ff027984 */ /* 0x000e6a0008000a00 */
[----:B------:R-:W-:Y:S02]  /*1750*/  @P2 FSEL R13, R8, R13, !P3 ;  /* 0x0000000d080d2208 */ /* 0x000fe40005800000 */
[----:B------:R-:W-:Y:S02]  /*1760*/  @P2 FSEL R12, R9, R12, !P3 ;  /* 0x0000000c090c2208 */ /* 0x000fe40005800000 */
[----:B------:R-:W-:Y:S01]  /*1770*/  ISETP.GT.U32.AND P2, PT, R0, 0xa0, PT ;  /* 0x000000a00000780c */ /* 0x000fe20003f44070 */
[----:B------:R-:W-:-:S02]  /*1780*/  IMAD.MOV.U32 R8, RZ, RZ, R13 ;  /* 0x000000ffff087224 */ /* 0x000fc400078e000d */
[----:B------:R-:W-:-:S06]  /*1790*/  IMAD.MOV.U32 R9, RZ, RZ, R12 ;  /* 0x000000ffff097224 */ /* 0x000fcc00078e000c */
[----:B------:R-:W-:-:S06]  /*17a0*/  DSETP.GEU.AND P3, PT, R8, R10, PT ;  /* 0x0000000a0800722a */ /* 0x000fcc0003f6e000 */
[----:B------:R-:W-:Y:S02]  /*17b0*/  @P1 FSEL R13, R10, R13, !P3 ;  /* 0x0000000d0a0d1208 */ /* 0x000fe40005800000 */
[----:B------:R-:W-:Y:S02]  /*17c0*/  @P1 FSEL R12, R11, R12, !P3 ;  /* 0x0000000c0b0c1208 */ /* 0x000fe40005800000 */
[----:B------:R-:W-:Y:S01]  /*17d0*/  ISETP.GT.U32.AND P1, PT, R0, 0xc0, PT ;  /* 0x000000c00000780c */ /* 0x000fe20003f24070 */
[----:B------:R-:W-:Y:S02]  /*17e0*/  IMAD.MOV.U32 R8, RZ, RZ, R13 ;  /* 0x000000ffff087224 */ /* 0x000fe400078e000d */
[----:B------:R-:W-:-:S06]  /*17f0*/  IMAD.MOV.U32 R9, RZ, RZ, R12 ;  /* 0x000000ffff097224 */ /* 0x000fcc00078e000c */
[----:B0-----:R-:W-:-:S06]  /*1800*/  DSETP.GEU.AND P3, PT, R8, R4, PT ;  /* 0x000000040800722a */ /* 0x001fcc0003f6e000 */
[----:B------:R-:W-:Y:S02]  /*1810*/  @P2 FSEL R13, R4, R13, !P3 ;  /* 0x0000000d040d2208 */ /* 0x000fe40005800000 */
[----:B------:R-:W-:Y:S02]  /*1820*/  @P2 FSEL R12, R5, R12, !P3 ;  /* 0x0000000c050c2208 */ /* 0x000fe40005800000 */
[----:B------:R-:W-:Y:S01]  /*1830*/  ISETP.GT.U32.AND P2, PT, R0, 0xe0, PT ;  /* 0x000000e00000780c */ /* 0x000fe20003f44070 */
        /* <DEDUP_REMOVED lines=13> */
.L_x_100:
[----:B------:R-:W0:Y:S01]  /*1910*/  S2R R4, SR_TID.X ;  /* 0x0000000000047919 */ /* 0x000e220000002100 */
[----:B------:R-:W1:Y:S01]  /*1920*/  LDC.64 R2, c[0x0][0x380] ;  /* 0x0000e000ff027b82 */ /* 0x000e620000000a00 */
[----:B0-----:R-:W-:-:S04]  /*1930*/  IMAD.SHL.U32 R5, R4, 0x4, RZ ;  /* 0x0000000404057824 */ /* 0x001fc800078e00ff */
[----:B-1----:R-:W-:-:S05]  /*1940*/  IMAD.WIDE.U32 R2, R5, 0x8, R2 ;  /* 0x0000000805027825 */ /* 0x002fca00078e0002 */
[----:B------:R-:W2:Y:S04]  /*1950*/  LDG.E.128.CONSTANT R16, desc[UR6][R2.64] ;  /* 0x0000000602107981 */ /* 0x000ea8000c1e9d00 */
[----:B------:R-:W3:Y:S04]  /*1960*/  LDG.E.128.CONSTANT R20, desc[UR6][R2.64+0x10] ;  /* 0x0000100602147981 */ /* 0x000ee8000c1e9d00 */
[----:B------:R-:W4:Y:S04]  /*1970*/  LDG.E.128.CONSTANT R12, desc[UR6][R2.64+0x2000] ;  /* 0x00200006020c7981 */ /* 0x000f28000c1e9d00 */
[----:B------:R-:W5:Y:S01]  /*1980*/  LDG.E.128.CONSTANT R8, desc[UR6][R2.64+0x2010] ;  /* 0x0020100602087981 */ /* 0x000f62000c1e9d00 */
[----:B------:R-:W-:-:S02]  /*1990*/  VIADD R24, R0, 0xfffff800 ;  /* 0xfffff80000187836 */ /* 0x000fc40000000000 */
[----:B------:R-:W-:-:S03]  /*19a0*/  IMAD.MOV.U32 R5, RZ, RZ, 0x800 ;  /* 0x00000800ff057424 */ /* 0x000fc600078e00ff */
[----:B------:R-:W-:Y:S01]  /*19b0*/  ISETP.GE.U32.AND P1, PT, R24, 0x800, PT ;  /* 0x000008001800780c */ /* 0x000fe20003f26070 */
        /* <DEDUP_REMOVED lines=23> */
[----:B------:R-:W-:-:S07]  /*1b30*/  IMAD.MOV.U32 R5, RZ, RZ, 0x800 ;  /* 0x00000800ff057424 */ /* 0x000fce00078e00ff */
.L_x_117:
[----:B------:R-:W-:-:S05]  /*1b40*/  IMAD.WIDE.U32 R26, R5, 0x8, R2 ;  /* 0x00000008051a7825 */ /* 0x000fca00078e0002 */
[----:B------:R-:W2:Y:S04]  /*1b50*/  LDG.E.128.CONSTANT R20, desc[UR6][R26.64] ;  /* 0x000000061a147981 */ /* 0x000ea8000c1e9d00 */
[----:B------:R-:W3:Y:S04]  /*1b60*/  LDG.E.128.CONSTANT R16, desc[UR6][R26.64+0x10] ;  /* 0x000010061a107981 */ /* 0x000ee8000c1e9d00 */
[----:B------:R-:W4:Y:S04]  /*1b70*/  LDG.E.128.CONSTANT R12, desc[UR6][R26.64+0x2000] ;  /* 0x002000061a0c7981 */ /* 0x000f28000c1e9d00 */
[----:B------:R-:W5:Y:S01]  /*1b80*/  LDG.E.128.CONSTANT R8, desc[UR6][R26.64+0x2010] ;  /* 0x002010061a087981 */ /* 0x000f62000c1e9d00 */
        /* <DEDUP_REMOVED lines=20> */
[----:B0-----:R-:W-:Y:S01]  /*1cd0*/  IMAD.IADD R8, R0, 0x1, -R5 ;  /* 0x0000000100087824 */ /* 0x001fe200078e0a05 */
[----:B------:R-:W-:-:S04]  /*1ce0*/  FSEL R7, R9, R7, !P0 ;  /* 0x0000000709077208 */ /* 0x000fc80004000000 */
[----:B------:R-:W-:Y:S02]  /*1cf0*/  ISETP.GE.U32.AND P1, PT, R8, 0x800, PT ;  /* 0x000008000800780c */ /* 0x000fe40003f26070 */
[----:B------:R-:W-:-:S06]  /*1d00*/  DSETP.GEU.AND P0, PT, R6, R10, PT ;  /* 0x0000000a0600722a */ /* 0x000fcc0003f0e000 */
[----:B------:R-:W-:Y:S02]  /*1d10*/  FSEL R6, R10, R6, !P0 ;  /* 0x000000060a067208 */ /* 0x000fe40004000000 */
[----:B------:R-:W-:-:S03]  /*1d20*/  FSEL R7, R11, R7, !P0 ;  /* 0x000000070b077208 */ /* 0x000fc60004000000 */
[----:B------:R-:W-:Y:S05]  /*1d30*/  @!P1 BRA `(.L_x_116) ;  /* 0x00000004000c9947 */ /* 0x000fea0003800000 */
[----:B------:R-:W-:-:S05]  /*1d40*/  VIADD R5, R5, 0x800 ;  /* 0x0000080005057836 */ /* 0x000fca0000000000 */
[----:B------:R-:W-:-:S13]  /*1d50*/  ISETP.GT.U32.AND P0, PT, R5, R24, PT ;  /* 0x000000180500720c */ /* 0x000fda0003f04070 */
[----:B------:R-:W-:Y:S05]  /*1d60*/  @!P0 BRA `(.L_x_117) ;  /* 0xfffffffc00748947 */ /* 0x000fea000383ffff */
.L_x_115:
[----:B------:R-:W-:-:S13]  /*1d70*/  ISETP.GE.U32.AND P0, PT, R5, R0, PT ;  /* 0x000000000500720c */ /* 0x000fda0003f06070 */
[----:B------:R-:W-:Y:S05]  /*1d80*/  @P0 BRA `(.L_x_116) ;  /* 0x0000000000f80947 */ /* 0x000fea0003800000 */
[----:B------:R-:W-:Y:S01]  /*1d90*/  IMAD.IADD R3, R0, 0x1, -R5 ;  /* 0x0000000100037824 */ /* 0x000fe200078e0a05 */
[----:B------:R-:W-:Y:S04]  /*1da0*/  BSSY.RECONVERGENT B1, `(.L_x_116) ;  /* 0x000003c000017945 */ /* 0x000fe80003800200 */
[----:B------:R-:W-:-:S13]  /*1db0*/  ISETP.GE.AND P0, PT, R4, R3, PT ;  /* 0x000000030400720c */ /* 0x000fda0003f06270 */
[----:B------:R-:W-:Y:S05]  /*1dc0*/  @P0 BRA `(.L_x_118) ;  /* 0x0000000000e40947 */ /* 0x000fea0003800000 */
[----:B------:R-:W-:Y:S01]  /*1dd0*/  LOP3.LUT R2, RZ, R4, RZ, 0x33, !PT ;  /* 0x00000004ff027212 */ /* 0x000fe200078e33ff */
[----:B------:R-:W-:Y:S03]  /*1de0*/  BSSY.RECONVERGENT B2, `(.L_x_119) ;  /* 0x0000017000027945 */ /* 0x000fe60003800200 */
[----:B------:R-:W-:-:S04]  /*1df0*/  IADD3 R2, PT, PT, -R5, R0, R2 ;  /* 0x0000000005027210 */ /* 0x000fc80007ffe102 */
[C---:B------:R-:W-:Y:S02]  /*1e00*/  LOP3.LUT R0, R2.reuse, 0x300, RZ, 0xc0, !PT ;  /* 0x0000030002007812 */ /* 0x040fe400078ec0ff */
[----:B------:R-:W-:Y:S02]  /*1e10*/  ISETP.GE.U32.AND P2, PT, R2, 0x300, PT ;  /* 0x000003000200780c */ /* 0x000fe40003f46070 */
[----:B------:R-:W-:Y:S01]  /*1e20*/  ISETP.NE.AND P0, PT, R0, 0x300, PT ;  /* 0x000003000000780c */ /* 0x000fe20003f05270 */
[----:B------:R-:W-:-:S12]  /*1e30*/  IMAD.MOV.U32 R0, RZ, RZ, R4 ;  /* 0x000000ffff007224 */ /* 0x000fd800078e0004 */
[----:B------:R-:W-:Y:S05]  /*1e40*/  @!P0 BRA `(.L_x_120) ;  /* 0x0000000000408947 */ /* 0x000fea0003800000 */
[----:B------:R-:W0:Y:S01]  /*1e50*/  LDC.64 R10, c[0x0][0x380] ;  /* 0x0000e000ff0a7b82 */ /* 0x000e220000000a00 */
[----:B------:R-:W-:Y:S01]  /*1e60*/  LEA.HI R0, R2, 0x1, RZ, 0x18 ;  /* 0x0000000102007811 */ /* 0x000fe200078fc0ff */
[----:B------:R-:W-:-:S03]  /*1e70*/  IMAD.IADD R13, R4, 0x1, R5 ;  /* 0x00000001040d7824 */ /* 0x000fc600078e0205 */
[----:B------:R-:W-:Y:S01]  /*1e80*/  LOP3.LUT R2, R0, 0x3, RZ, 0xc0, !PT ;  /* 0x0000000300027812 */ /* 0x000fe200078ec0ff */
[----:B------:R-:W-:-:S04]  /*1e90*/  IMAD.MOV.U32 R0, RZ, RZ, R4 ;  /* 0x000000ffff007224 */ /* 0x000fc800078e0004 */
[----:B------:R-:W-:-:S07]  /*1ea0*/  IMAD.MOV R2, RZ, RZ, -R2 ;  /* 0x000000ffff027224 */ /* 0x000fce00078e0a02 */
.L_x_121:
        /* <DEDUP_REMOVED lines=10> */
.L_x_120:
[----:B------:R-:W-:Y:S05]  /*1f50*/  BSYNC.RECONVERGENT B2 ;  /* 0x0000000000027941 */ /* 0x000fea0003800200 */
.L_x_119:
[----:B------:R-:W-:Y:S05]  /*1f60*/  @!P2 BRA `(.L_x_118) ;  /* 0x00000000007ca947 */ /* 0x000fea0003800000 */
[----:B------:R-:W0:Y:S01]  /*1f70*/  LDC.64 R8, c[0x0][0x380] ;  /* 0x0000e000ff087b82 */ /* 0x000e220000000a00 */
[C---:B------:R-:W-:Y:S02]  /*1f80*/  IMAD.IADD R5, R0.reuse, 0x1, R5 ;  /* 0x0000000100057824 */ /* 0x040fe400078e0205 */
[----:B------:R-:W-:-:S07]  /*1f90*/  VIADD R0, R0, 0x200 ;  /* 0x0000020000007836 */ /* 0x000fce0000000000 */
.L_x_122:
        /* <DEDUP_REMOVED lines=11> */
[C---:B------:R-:W-:Y:S02]  /*2050*/  VIADD R2, R0.reuse, 0x200 ;  /* 0x0000020000027836 */ /* 0x040fe40000000000 */
[----:B------:R-:W-:Y:S02]  /*2060*/  VIADD R0, R0, 0x400 ;  /* 0x0000040000007836 */ /* 0x000fe40000000000 */
[----:B------:R-:W-:Y:S01]  /*2070*/  VIADD R5, R5, 0x400 ;  /* 0x0000040005057836 */ /* 0x000fe20000000000 */
[----:B------:R-:W-:Y:S01]  /*2080*/  ISETP.GE.AND P1, PT, R2, R3, PT ;  /* 0x000000030200720c */ /* 0x000fe20003f26270 */
        /* <DEDUP_REMOVED lines=11> */
[----:B------:R-:W-:Y:S01]  /*2140*/  FSEL R7, R17, R7, !P0 ;  /* 0x0000000711077208 */ /* 0x000fe20004000000 */
[----:B------:R-:W-:Y:S06]  /*2150*/  @!P1 BRA `(.L_x_122) ;  /* 0xfffffffc00909947 */ /* 0x000fec000383ffff */
.L_x_118:
[----:B------:R-:W-:Y:S05]  /*2160*/  BSYNC.RECONVERGENT B1 ;  /* 0x0000000000017941 */ /* 0x000fea0003800200 */
.L_x_116:
        /* <DEDUP_REMOVED lines=50> */
[----:B------:R-:W2:Y:S01]  /*2490*/  LDS.128 R12, [UR4+0x20] ;  /* 0x00002004ff0c7984 */ /* 0x000ea20008000c00 */
[----:B-1----:R-:W-:-:S06]  /*24a0*/  DSETP.GEU.AND P1, PT, R6, R8, PT ;  /* 0x000000080600722a */ /* 0x002fcc0003f2e000 */
[----:B0-----:R-:W-:Y:S02]  /*24b0*/  FSEL R2, R8, R6, !P1 ;  /* 0x0000000608027208 */ /* 0x001fe40004800000 */
[----:B------:R-:W-:Y:S02]  /*24c0*/  FSEL R3, R9, R7, !P1 ;  /* 0x0000000709037208 */ /* 0x000fe40004800000 */
[----:B------:R-:W0:Y:S04]  /*24d0*/  LDS.128 R4, [UR4+0x30] ;  /* 0x00003004ff047984 */ /* 0x000e280008000c00 */
[----:B------:R-:W-:-:S06]  /*24e0*/  DSETP.GEU.AND P1, PT, R2, R10, PT ;  /* 0x0000000a0200722a */ /* 0x000fcc0003f2e000 */
[----:B------:R-:W-:Y:S02]  /*24f0*/  FSEL R2, R10, R2, !P1 ;  /* 0x000000020a027208 */ /* 0x000fe40004800000 */
[----:B------:R-:W-:-:S06]  /*2500*/  FSEL R3, R11, R3, !P1 ;  /* 0x000000030b037208 */ /* 0x000fcc0004800000 */
[----:B--2---:R-:W-:-:S06]  /*2510*/  DSETP.GEU.AND P1, PT, R2, R12, PT ;  /* 0x0000000c0200722a */ /* 0x004fcc0003f2e000 */
        /* <DEDUP_REMOVED lines=16> */
.L_x_99:
        /* <DEDUP_REMOVED lines=12> */
.L_x_125:
[----:B------:R-:W-:Y:S05]  /*26e0*/  BSYNC.RECONVERGENT B1 ;  /* 0x0000000000017941 */ /* 0x000fea0003800200 */
.L_x_124:
        /* <DEDUP_REMOVED lines=17> */
.L_x_130:
        /* <DEDUP_REMOVED lines=12> */
.L_x_129:
[----:B------:R-:W-:Y:S05]  /*28c0*/  BSYNC.RECONVERGENT B2 ;  /* 0x0000000000027941 */ /* 0x000fea0003800200 */
.L_x_128:
        /* <DEDUP_REMOVED lines=10> */
.L_x_133:
        /* <DEDUP_REMOVED lines=69> */
.L_x_132:
[----:B------:R-:W-:Y:S05]  /*2dc0*/  BSYNC.RECONVERGENT B2 ;  /* 0x0000000000027941 */ /* 0x000fea0003800200 */
.L_x_131:
        /* <DEDUP_REMOVED lines=40> */
.L_x_135:
[----:B------:R-:W-:Y:S05]  /*3050*/  BSYNC.RECONVERGENT B2 ;  /* 0x0000000000027941 */ /* 0x000fea0003800200 */
.L_x_134:
        /* <DEDUP_REMOVED lines=18> */
.L_x_127:
[----:B------:R-:W-:Y:S05]  /*3180*/  BSYNC.RECONVERGENT B1 ;  /* 0x0000000000017941 */ /* 0x000fea0003800200 */
.L_x_126:
        /* <DEDUP_REMOVED lines=60> */
[----:B---3--:R-:W1:Y:S01]  /*3550*/  LDS.128 R12, [UR4+0x20] ;  /* 0x00002004ff0c7984 */ /* 0x008e620008000c00 */
        /* <DEDUP_REMOVED lines=24> */
.L_x_136:
        /* <DEDUP_REMOVED lines=63> */
[----:B----4-:R-:W-:Y:S05]  /*3ad0*/  @P0 BRA `(.L_x_114) ;  /* 0x0000001000380947 */ /* 0x010fea0003800000 */
[----:B------:R-:W0:Y:S01]  /*3ae0*/  S2UR UR5, SR_CgaCtaId ;  /* 0x00000000000579c3 */ /* 0x000e220000008800 */
[----:B------:R-:W-:Y:S01]  /*3af0*/  UMOV UR4, 0x400 ;  /* 0x0000040000047882 */ /* 0x000fe20000000000 */
[C---:B------:R-:W-:Y:S02]  /*3b00*/  ISETP.GT.U32.AND P3, PT, R0.reuse, 0x20, PT ;  /* 0x000000200000780c */ /* 0x040fe40003f64070 */
        /* <DEDUP_REMOVED lines=9> */
[----:B------:R-:W-:Y:S01]  /*3ba0*/  ISETP.GT.U32.AND P1, PT, R0, 0x60, PT ;  /* 0x000000600000780c */ /* 0x000fe20003f24070 */
[----:B------:R-:W-:Y:S01]  /*3bb0*/  IMAD.MOV.U32 R2, RZ, RZ, R13 ;  /* 0x000000ffff027224 */ /* 0x000fe200078e000d */
[----:B------:R-:W0:Y:S01]  /*3bc0*/  LDS.128 R4, [UR4+0x30] ;  /* 0x00003004ff047984 */ /* 0x000e220008000c00 */
[----:B------:R-:W-:-:S06]  /*3bd0*/  IMAD.MOV.U32 R3, RZ, RZ, R12 ;  /* 0x000000ffff037224 */ /* 0x000fcc00078e000c */
        /* <DEDUP_REMOVED lines=36> */
.L_x_123:
[----:B------:R-:W0:Y:S01]  /*3e20*/  S2R R7, SR_TID.X ;  /* 0x0000000000077919 */ /* 0x000e220000002100 */
[----:B------:R-:W1:Y:S02]  /*3e30*/  LDCU.64 UR4, c[0x0][0x380] ;  /* 0x00007000ff0477ac */ /* 0x000e640008000a00 */
[----:B-1----:R-:W-:Y:S02]  /*3e40*/  IMAD.U32 R2, RZ, RZ, UR4 ;  /* 0x00000004ff027e24 */ /* 0x002fe4000f8e00ff */
[----:B------:R-:W-:Y:S02]  /*3e50*/  IMAD.U32 R3, RZ, RZ, UR5 ;  /* 0x00000005ff037e24 */ /* 0x000fe4000f8e00ff */
        /* <DEDUP_REMOVED lines=9> */
[----:B------:R-:W-:-:S05]  /*3ef0*/  VIADD R6, R0, 0xfffff800 ;  /* 0xfffff80000067836 */ /* 0x000fca0000000000 */
[----:B------:R-:W-:Y:S01]  /*3f00*/  ISETP.GE.U32.AND P1, PT, R6, 0x800, PT ;  /* 0x000008000600780c */ /* 0x000fe20003f26070 */
[----:B--2---:R-:W-:-:S06]  /*3f10*/  DSETP.GEU.AND P0, PT, R22, R8, PT ;  /* 0x000000081600722a */ /* 0x004fcc0003f0e000 */
[----:B------:R-:W-:Y:S02]  /*3f20*/  FSEL R8, R8, R22, !P0 ;  /* 0x0000001608087208 */ /* 0x000fe40004000000 */
[----:B------:R-:W-:-:S06]  /*3f30*/  FSEL R9, R9, R23, !P0 ;  /* 0x0000001709097208 */ /* 0x000fcc0004000000 */
[----:B---3--:R-:W-:-:S06]  /*3f40*/  DSETP.GEU.AND P0, PT, R8, R10, PT ;  /* 0x0000000a0800722a */ /* 0x008fcc0003f0e000 */
[----:B------:R-:W-:Y:S02]  /*3f50*/  FSEL R8, R10, R8, !P0 ;  /* 0x000000080a087208 */ /* 0x000fe40004000000 */
[----:B------:R-:W-:Y:S01]  /*3f60*/  FSEL R9, R11, R9, !P0 ;  /* 0x000000090b097208 */ /* 0x000fe20004000000 */
[----:B------:R-:W-:-:S05]  /*3f70*/  IMAD.MOV.U32 R11, RZ, RZ, 0x800 ;  /* 0x00000800ff0b7424 */ /* 0x000fca00078e00ff */
        /* <DEDUP_REMOVED lines=18> */
[----:B------:R-:W1:Y:S02]  /*40a0*/  LDC.64 R2, c[0x0][0x380] ;  /* 0x0000e000ff027b82 */ /* 0x000e640000000a00 */
.L_x_139:
[----:B------:R-:W-:-:S04]  /*40b0*/  IMAD.IADD R17, R7, 0x1, R11 ;  /* 0x0000000107117824 */ /* 0x000fc800078e020b */
[----:B-1----:R-:W-:-:S06]  /*40c0*/  IMAD.WIDE.U32 R16, R17, 0x8, R2 ;  /* 0x0000000811107825 */ /* 0x002fcc00078e0002 */
[----:B------:R-:W2:Y:S01]  /*40d0*/  LDG.E.64.CONSTANT R16, desc[UR6][R16.64] ;  /* 0x0000000610107981 */ /* 0x000ea2000c1e9b00 */
[----:B------:R-:W-:-:S05]  /*40e0*/  IMAD.WIDE.U32 R18, R11, 0x8, R4 ;  /* 0x000000080b127825 */ /* 0x000fca00078e0004 */
[----:B------:R-:W3:Y:S04]  /*40f0*/  LDG.E.64.CONSTANT R20, desc[UR6][R18.64+0x800] ;  /* 0x0008000612147981 */ /* 0x000ee8000c1e9b00 */
[----:B------:R-:W4:Y:S04]  /*4100*/  LDG.E.64.CONSTANT R22, desc[UR6][R18.64+0x1000] ;  /* 0x0010000612167981 */ /* 0x000f28000c1e9b00 */
[----:B------:R-:W5:Y:S04]  /*4110*/  LDG.E.64.CONSTANT R24, desc[UR6][R18.64+0x1800] ;  /* 0x0018000612187981 */ /* 0x000f68000c1e9b00 */
[----:B------:R-:W5:Y:S04]  /*4120*/  LDG.E.64.CONSTANT R26, desc[UR6][R18.64+0x2000] ;  /* 0x00200006121a7981 */ /* 0x000f68000c1e9b00 */
[----:B------:R-:W5:Y:S04]  /*4130*/  LDG.E.64.CONSTANT R28, desc[UR6][R18.64+0x2800] ;  /* 0x00280006121c7981 */ /* 0x000f68000c1e9b00 */
[----:B------:R-:W5:Y:S04]  /*4140*/  LDG.E.64.CONSTANT R14, desc[UR6][R18.64+0x3000] ;  /* 0x00300006120e7981 */ /* 0x000f68000c1e9b00 */
[----:B------:R-:W5:Y:S01]  /*4150*/  LDG.E.64.CONSTANT R12, desc[UR6][R18.64+0x3800] ;  /* 0x00380006120c7981 */ /* 0x000f62000c1e9b00 */
[----:B0-----:R-:W-:-:S05]  /*4160*/  IMAD.IADD R10, R0, 0x1, -R11 ;  /* 0x00000001000a7824 */ /* 0x001fca00078e0a0b */
[----:B------:R-:W-:Y:S01]  /*4170*/  ISETP.GE.U32.AND P1, PT, R10, 0x800, PT ;  /* 0x000008000a00780c */ /* 0x000fe20003f26070 */
        /* <DEDUP_REMOVED lines=26> */
[----:B------:R-:W-:-:S13]  /*4320*/  ISETP.GT.U32.AND P0, PT, R11, R6, PT ;  /* 0x000000060b00720c */ /* 0x000fda0003f04070 */
[----:B------:R-:W-:Y:S05]  /*4330*/  @!P0 BRA `(.L_x_139) ;  /* 0xfffffffc005c8947 */ /* 0x000fea000383ffff */
.L_x_137:
        /* <DEDUP_REMOVED lines=14> */
[----:B------:R-:W-:Y:S01]  /*4420*/  LEA.HI R0, R5, 0x1, RZ, 0x18 ;  /* 0x0000000105007811 */ /* 0x000fe200078fc0ff */
[----:B------:R-:W-:-:S03]  /*4430*/  IMAD.IADD R15, R7, 0x1, R11 ;  /* 0x00000001070f7824 */ /* 0x000fc600078e020b */
[----:B------:R-:W-:Y:S01]  /*4440*/  LOP3.LUT R5, R0, 0x3, RZ, 0xc0, !PT ;  /* 0x0000000300057812 */ /* 0x000fe200078ec0ff */
[----:B------:R-:W-:-:S04]  /*4450*/  IMAD.MOV.U32 R0, RZ, RZ, R7 ;  /* 0x000000ffff007224 */ /* 0x000fc800078e0007 */
[----:B------:R-:W-:-:S07]  /*4460*/  IMAD.MOV R5, RZ, RZ, -R5 ;  /* 0x000000ffff057224 */ /* 0x000fce00078e0a05 */
.L_x_143:
        /* <DEDUP_REMOVED lines=10> */
.L_x_142:
[----:B------:R-:W-:Y:S05]  /*4510*/  BSYNC.RECONVERGENT B2 ;  /* 0x0000000000027941 */ /* 0x000fea0003800200 */
.L_x_141:
[----:B------:R-:W-:Y:S05]  /*4520*/  @!P2 BRA `(.L_x_140) ;  /* 0x000000000078a947 */ /* 0x000fea0003800000 */
[C---:B------:R-:W-:Y:S02]  /*4530*/  IMAD.IADD R5, R0.reuse, 0x1, R11 ;  /* 0x0000000100057824 */ /* 0x040fe400078e020b */
[----:B------:R-:W-:-:S07]  /*4540*/  VIADD R0, R0, 0x200 ;  /* 0x0000020000007836 */ /* 0x000fce0000000000 */
.L_x_144:
[----:B------:R-:W-:-:S04]  /*4550*/  IMAD.WIDE.U32 R10, R5, 0x8, R2 ;  /* 0x00000008050a7825 */ /* 0x000fc800078e0002 */
        /* <DEDUP_REMOVED lines=13> */
[----:B------:R-:W-:Y:S01]  /*4630*/  FSEL R9, R11, R9, !P0 ;  /* 0x000000090b097208 */ /* 0x000fe20004000000 */
[C---:B------:R-:W-:Y:S02]  /*4640*/  VIADD R11, R0.reuse, 0x200 ;  /* 0x00000200000b7836 */ /* 0x040fe40000000000 */
[----:B------:R-:W-:-:S03]  /*4650*/  VIADD R0, R0, 0x400 ;  /* 0x0000040000007836 */ /* 0x000fc60000000000 */
[----:B---3--:R-:W-:Y:S01]  /*4660*/  DSETP.GEU.AND P0, PT, R8, R12, PT ;  /* 0x0000000c0800722a */ /* 0x008fe20003f0e000 */
[----:B------:R-:W-:-:S05]  /*4670*/  ISETP.GE.AND P1, PT, R11, R4, PT ;  /* 0x000000040b00720c */ /* 0x000fca0003f26270 */
        /* <DEDUP_REMOVED lines=9> */
.L_x_140:
[----:B------:R-:W-:Y:S05]  /*4710*/  BSYNC.RECONVERGENT B1 ;  /* 0x0000000000017941 */ /* 0x000fea0003800200 */
.L_x_138:
        /* <DEDUP_REMOVED lines=74> */
.L_x_114:
[----:B------:R-:W-:Y:S05]  /*4bc0*/  BSYNC.RECONVERGENT B0 ;  /* 0x0000000000007941 */ /* 0x000fea0003800200 */
.L_x_98:
[----:B------:R-:W-:Y:S05]  /*4bd0*/  @P0 EXIT ;  /* 0x000000000000094d */ /* 0x000fea0003800000 */
[----:B------:R-:W4:Y:S01]  /*4be0*/  LDCU.64 UR8, c[0x0][0x398] ;  /* 0x00007300ff0877ac */ /* 0x000f220008000a00 */
[----:B01----:R-:W0:Y:S01]  /*4bf0*/  LDC.64 R4, c[0x0][0x388] ;  /* 0x0000e200ff047b82 */ /* 0x003e220000000a00 */
[----:B------:R-:W2:Y:S01]  /*4c00*/  LDCU.64 UR4, c[0x0][0x398] ;  /* 0x00007300ff0477ac */ /* 0x000ea20008000a00 */
[----:B----4-:R-:W-:-:S06]  /*4c10*/  DSETP.GT.AND P0, PT, R6, UR8, PT ;  /* 0x0000000806007e2a */ /* 0x010fcc000bf04000 */
[----:B--23--:R-:W-:Y:S02]  /*4c20*/  FSEL R2, R6, UR4, P0 ;  /* 0x0000000406027c08 */ /* 0x00cfe40008000000 */
[----:B------:R-:W-:-:S05]  /*4c30*/  FSEL R3, R7, UR5, P0 ;  /* 0x0000000507037c08 */ /* 0x000fca0008000000 */
[----:B0-----:R-:W-:Y:S01]  /*4c40*/  STG.E.64 desc[UR6][R4.64], R2 ;  /* 0x0000000204007986 */ /* 0x001fe2000c101b06 */
[----:B------:R-:W-:Y:S05]  /*4c50*/  EXIT ;  /* 0x000000000000794d */ /* 0x000fea0003800000 */
.L_x_145:
        /* <DEDUP_REMOVED lines=10> */
.L_x_151:


//--------------------- .text._ZN3cub18CUB_300001_SM_10006detail11EmptyKernelIvEEvv --------------------------
	.section	.text._ZN3cub18CUB_300001_SM_10006detail11EmptyKernelIvEEvv,"ax",@progbits
	.align	128
        .global         _ZN3cub18CUB_300001_SM_10006detail11EmptyKernelIvEEvv
        .type           _ZN3cub18CUB_300001_SM_10006detail11EmptyKernelIvEEvv,@function
        .size           _ZN3cub18CUB_300001_SM_10006detail11EmptyKernelIvEEvv,(.L_x_152 - _ZN3cub18CUB_300001_SM_10006detail11EmptyKernelIvEEvv)
        .other          _ZN3cub18CUB_300001_SM_10006detail11EmptyKernelIvEEvv,@"STO_CUDA_ENTRY STV_DEFAULT"
_ZN3cub18CUB_300001_SM_10006detail11EmptyKernelIvEEvv:
.text._ZN3cub18CUB_300001_SM_10006detail11EmptyKernelIvEEvv:
[----:B------:R-:W-:Y:S01]  /*0000*/  LDC R1, c[0x0][0x37c] ;  /* 0x0000df00ff017b82 */ /* 0x000fe20000000800 */
[----:B------:R-:W-:Y:S05]  /*0010*/  EXIT ;  /* 0x000000000000794d */ /* 0x000fea0003800000 */
.L_x_146:
        /* <DEDUP_REMOVED lines=14> */
.L_x_152:


//--------------------- .text._Z29calculate_device_error_matrixPdS_S_m --------------------------
	.section	.text._Z29calculate_device_error_matrixPdS_S_m,"ax",@progbits
	.align	128
        .global         _Z29calculate_device_error_matrixPdS_S_m
        .type           _Z29calculate_device_error_matrixPdS_S_m,@function
        .size           _Z29calculate_device_error_matrixPdS_S_m,(.L_x_153 - _Z29calculate_device_error_matrixPdS_S_m)
        .other          _Z29calculate_device_error_matrixPdS_S_m,@"STO_CUDA_ENTRY STV_DEFAULT"
_Z29calculate_device_error_matrixPdS_S_m:
.text._Z29calculate_device_error_matrixPdS_S_m:
[----:B------:R-:W-:Y:S01]  /*0000*/  LDC R1, c[0x0][0x37c] ;  /* 0x0000df00ff017b82 */ /* 0x000fe20000000800 */
[----:B------:R-:W0:Y:S07]  /*0010*/  S2R R2, SR_TID.X ;  /* 0x0000000000027919 */ /* 0x000e2e0000002100 */
[----:B------:R-:W1:Y:S02]  /*0020*/  S2UR UR4, SR_CTAID.X ;  /* 0x00000000000479c3 */ /* 0x000e640000002500 */
[----:B-1----:R-:W-:-:S04]  /*0030*/  ISETP.NE.AND P0, PT, RZ, UR4, PT ;  /* 0x00000004ff007c0c */ /* 0x002fc8000bf05270 */
[----:B0-----:R-:W-:-:S13]  /*0040*/  ISETP.EQ.OR P0, PT, R2, RZ, !P0 ;  /* 0x000000ff0200720c */ /* 0x001fda0004702670 */
[----:B------:R-:W-:Y:S05]  /*0050*/  @P0 EXIT ;  /* 0x000000000000094d */ /* 0x000fea0003800000 */
[----:B------:R-:W0:Y:S01]  /*0060*/  LDC.64 R6, c[0x0][0x398] ;  /* 0x0000e600ff067b82 */ /* 0x000e220000000a00 */
[----:B------:R-:W-:-:S04]  /*0070*/  ISETP.GT.U32.AND P0, PT, R2, UR4, PT ;  /* 0x0000000402007c0c */ /* 0x000fc8000bf04070 */
[----:B------:R-:W-:-:S04]  /*0080*/  ISETP.GT.U32.AND.EX P0, PT, RZ, RZ, PT, P0 ;  /* 0x000000ffff00720c */ /* 0x000fc80003f04100 */
[----:B------:R-:W-:Y:S02]  /*0090*/  SEL R0, R2, UR4, P0 ;  /* 0x0000000402007c07 */ /* 0x000fe40008000000 */
[----:B0-----:R-:W-:-:S04]  /*00a0*/  IADD3 R5, P1, PT, R6, -0x1, RZ ;  /* 0xffffffff06057810 */ /* 0x001fc80007f3e0ff */
[----:B------:R-:W-:Y:S02]  /*00b0*/  IADD3.X R4, PT, PT, R7, -0x1, RZ, P1, !PT ;  /* 0xffffffff07047810 */ /* 0x000fe40000ffe4ff */
[----:B------:R-:W-:-:S04]  /*00c0*/  ISETP.GE.U32.AND P0, PT, R0, R5, PT ;  /* 0x000000050000720c */ /* 0x000fc80003f06070 */
[----:B------:R-:W-:-:S13]  /*00d0*/  ISETP.GE.U32.AND.EX P0, PT, RZ, R4, PT, P0 ;  /* 0x00000004ff00720c */ /* 0x000fda0003f06100 */
[----:B------:R-:W-:Y:S05]  /*00e0*/  @P0 EXIT ;  /* 0x000000000000094d */ /* 0x000fea0003800000 */
[----:B------:R-:W0:Y:S01]  /*00f0*/  LDCU.128 UR8, c[0x0][0x380] ;  /* 0x00007000ff0877ac */ /* 0x000e220008000c00 */
[----:B------:R-:W-:Y:S01]  /*0100*/  IMAD.MOV.U32 R3, RZ, RZ, RZ ;  /* 0x000000ffff037224 */ /* 0x000fe200078e00ff */
[----:B------:R-:W1:Y:S01]  /*0110*/  LDCU.64 UR6, c[0x0][0x358] ;  /* 0x00006b00ff0677ac */ /* 0x000e620008000a00 */
[----:B------:R-:W-:-:S04]  /*0120*/  IMAD.WIDE.U32 R2, R6, UR4, R2 ;  /* 0x0000000406027c25 */ /* 0x000fc8000f8e0002 */
[----:B------:R-:W-:Y:S02]  /*0130*/  IMAD R3, R7, UR4, R3 ;  /* 0x0000000407037c24 */ /* 0x000fe4000f8e0203 */
[----:B------:R-:W-:-:S03]  /*0140*/  IMAD.SHL.U32 R8, R2, 0x8, RZ ;  /* 0x0000000802087824 */ /* 0x000fc600078e00ff */
[----:B------:R-:W-:Y:S02]  /*0150*/  SHF.L.U64.HI R0, R2, 0x3, R3 ;  /* 0x0000000302007819 */ /* 0x000fe40000010203 */
[C---:B0-----:R-:W-:Y:S02]  /*0160*/  IADD3 R4, P1, PT, R8.reuse, UR8, RZ ;  /* 0x0000000808047c10 */ /* 0x041fe4000ff3e0ff */
[----:B------:R-:W-:Y:S02]  /*0170*/  IADD3 R6, P0, PT, R8, UR10, RZ ;  /* 0x0000000a08067c10 */ /* 0x000fe4000ff1e0ff */
[C---:B------:R-:W-:Y:S01]  /*0180*/  IADD3.X R5, PT, PT, R0.reuse, UR9, RZ, P1, !PT ;  /* 0x0000000900057c10 */ /* 0x040fe20008ffe4ff */
[----:B------:R-:W0:Y:S01]  /*0190*/  LDCU.64 UR8, c[0x0][0x390] ;  /* 0x00007200ff0877ac */ /* 0x000e220008000a00 */
[----:B------:R-:W-:-:S04]  /*01a0*/  IADD3.X R7, PT, PT, R0, UR11, RZ, P0, !PT ;  /* 0x0000000b00077c10 */ /* 0x000fc800087fe4ff */
[----:B-1----:R-:W2:Y:S04]  /*01b0*/  LDG.E.64 R4, desc[UR6][R4.64] ;  /* 0x0000000604047981 */ /* 0x002ea8000c1e1b00 */
[----:B------:R-:W2:Y:S01]  /*01c0*/  LDG.E.64 R2, desc[UR6][R6.64] ;  /* 0x0000000606027981 */ /* 0x000ea2000c1e1b00 */
[----:B0-----:R-:W-:-:S04]  /*01d0*/  IADD3 R8, P0, PT, R8, UR8, RZ ;  /* 0x0000000808087c10 */ /* 0x001fc8000ff1e0ff */
[----:B------:R-:W-:Y:S01]  /*01e0*/  IADD3.X R9, PT, PT, R0, UR9, RZ, P0, !PT ;  /* 0x0000000900097c10 */ /* 0x000fe200087fe4ff */
[----:B--2---:R-:W-:-:S08]  /*01f0*/  DADD R2, R2, -R4 ;  /* 0x0000000002027229 */ /* 0x004fd00000000804 */
[----:B------:R-:W-:-:S07]  /*0200*/  DADD R2, -RZ, |R2| ;  /* 0x00000000ff027229 */ /* 0x000fce0000000502 */
[----:B------:R-:W-:Y:S01]  /*0210*/  STG.E.64 desc[UR6][R8.64], R2 ;  /* 0x0000000208007986 */ /* 0x000fe2000c101b06 */
[----:B------:R-:W-:Y:S05]  /*0220*/  EXIT ;  /* 0x000000000000794d */ /* 0x000fea0003800000 */
.L_x_147:
        /* <DEDUP_REMOVED lines=13> */
.L_x_153:


//--------------------- .text._Z20calculate_new_matrixPdS_m --------------------------
	.section	.text._Z20calculate_new_matrixPdS_m,"ax",@progbits
	.align	128
        .global         _Z20calculate_new_matrixPdS_m
        .type           _Z20calculate_new_matrixPdS_m,@function
        .size           _Z20calculate_new_matrixPdS_m,(.L_x_154 - _Z20calculate_new_matrixPdS_m)
        .other          _Z20calculate_new_matrixPdS_m,@"STO_CUDA_ENTRY STV_DEFAULT"
_Z20calculate_new_matrixPdS_m:
.text._Z20calculate_new_matrixPdS_m:
[----:B------:R-:W-:Y:S01]  /*0000*/  LDC R1, c[0x0][0x37c] ;  /* 0x0000df00ff017b82 */ /* 0x000fe20000000800 */
[----:B------:R-:W0:Y:S07]  /*0010*/  S2R R2, SR_TID.X ;  /* 0x0000000000027919 */ /* 0x000e2e0000002100 */
[----:B------:R-:W1:Y:S01]  /*0020*/  S2UR UR5, SR_CTAID.X ;  /* 0x00000000000579c3 */ /* 0x000e620000002500 */
[----:B0-----:R-:W-:-:S04]  /*0030*/  ISETP.NE.AND P0, PT, R2, RZ, PT ;  /* 0x000000ff0200720c */ /* 0x001fc80003f05270 */
[----:B-1----:R-:W-:-:S13]  /*0040*/  ISETP.EQ.OR P0, PT, RZ, UR5, !P0 ;  /* 0x00000005ff007c0c */ /* 0x002fda000c702670 */
[----:B------:R-:W-:Y:S05]  /*0050*/  @P0 EXIT ;  /* 0x000000000000094d */ /* 0x000fea0003800000 */
[----:B------:R-:W0:Y:S02]  /*0060*/  LDC.64 R4, c[0x0][0x390] ;  /* 0x0000e400ff047b82 */ /* 0x000e240000000a00 */
[----:B0-----:R-:W-:-:S04]  /*0070*/  IADD3 R7, P1, PT, R4, -0x1, RZ ;  /* 0xffffffff04077810 */ /* 0x001fc80007f3e0ff */
[----:B------:R-:W-:Y:S02]  /*0080*/  ISETP.GT.U32.AND P0, PT, R7, UR5, PT ;  /* 0x0000000507007c0c */ /* 0x000fe4000bf04070 */
[----:B------:R-:W-:-:S04]  /*0090*/  IADD3.X R0, PT, PT, R5, -0x1, RZ, P1, !PT ;  /* 0xffffffff05007810 */ /* 0x000fc80000ffe4ff */
[----:B------:R-:W-:-:S13]  /*00a0*/  ISETP.GT.U32.AND.EX P0, PT, R0, RZ, PT, P0 ;  /* 0x000000ff0000720c */ /* 0x000fda0003f04100 */
[----:B------:R-:W-:Y:S05]  /*00b0*/  @!P0 EXIT ;  /* 0x000000000000894d */ /* 0x000fea0003800000 */
[----:B------:R-:W-:-:S04]  /*00c0*/  ISETP.GT.U32.AND P0, PT, R7, R2, PT ;  /* 0x000000020700720c */ /* 0x000fc80003f04070 */
[----:B------:R-:W-:-:S13]  /*00d0*/  ISETP.GT.U32.AND.EX P0, PT, R0, RZ, PT, P0 ;  /* 0x000000ff0000720c */ /* 0x000fda0003f04100 */
[----:B------:R-:W-:Y:S05]  /*00e0*/  @!P0 EXIT ;  /* 0x000000000000894d */ /* 0x000fea0003800000 */
[----:B------:R-:W0:Y:S01]  /*00f0*/  LDCU.128 UR8, c[0x0][0x380] ;  /* 0x00007000ff0877ac */ /* 0x000e220008000c00 */
[----:B------:R-:W-:Y:S01]  /*0100*/  IMAD.MOV.U32 R3, RZ, RZ, RZ ;  /* 0x000000ffff037224 */ /* 0x000fe200078e00ff */
[----:B------:R-:W-:Y:S02]  /*0110*/  UIADD3 UR4, UPT, UPT, UR5, -0x1, URZ ;  /* 0xffffffff05047890 */ /* 0x000fe4000fffe0ff */
[C---:B------:R-:W-:Y:S01]  /*0120*/  IMAD.WIDE.U32 R6, R4.reuse, UR5, R2 ;  /* 0x0000000504067c25 */ /* 0x040fe2000f8e0002 */
[----:B------:R-:W1:Y:S03]  /*0130*/  LDCU.64 UR6, c[0x0][0x358] ;  /* 0x00006b00ff0677ac */ /* 0x000e660008000a00 */
[----:B------:R-:W-:Y:S02]  /*0140*/  IMAD R7, R5, UR5, R7 ;  /* 0x0000000505077c24 */ /* 0x000fe4000f8e0207 */
[----:B------:R-:W-:-:S03]  /*0150*/  IMAD.WIDE.U32 R8, R4, UR4, R2 ;  /* 0x0000000404087c25 */ /* 0x000fc6000f8e0002 */
[C---:B------:R-:W-:Y:S01]  /*0160*/  SHF.L.U64.HI R0, R6.reuse, 0x3, R7 ;  /* 0x0000000306007819 */ /* 0x040fe20000010207 */
[----:B------:R-:W-:Y:S02]  /*0170*/  IMAD.SHL.U32 R2, R6, 0x8, RZ ;  /* 0x0000000806027824 */ /* 0x000fe400078e00ff */
[----:B------:R-:W-:Y:S01]  /*0180*/  IMAD R3, R5, UR4, R9 ;  /* 0x0000000405037c24 */ /* 0x000fe2000f8e0209 */
[----:B0-----:R-:W-:Y:S02]  /*0190*/  LEA R14, P1, R8, UR8, 0x3 ;  /* 0x00000008080e7c11 */ /* 0x001fe4000f8218ff */
[----:B------:R-:W-:Y:S02]  /*01a0*/  IADD3 R12, P0, PT, R2, UR8, RZ ;  /* 0x00000008020c7c10 */ /* 0x000fe4000ff1e0ff */
[----:B------:R-:W-:Y:S02]  /*01b0*/  LEA.HI.X R15, R8, UR9, R3, 0x3, P1 ;  /* 0x00000009080f7c11 */ /* 0x000fe400088f1c03 */
[----:B------:R-:W-:-:S02]  /*01c0*/  IADD3.X R13, PT, PT, R0, UR9, RZ, P0, !PT ;  /* 0x00000009000d7c10 */ /* 0x000fc400087fe4ff */
[C---:B------:R-:W-:Y:S01]  /*01d0*/  LEA R16, P0, R4.reuse, R12, 0x3 ;  /* 0x0000000c04107211 */ /* 0x040fe200078018ff */
[----:B-1----:R-:W2:Y:S04]  /*01e0*/  LDG.E.64 R8, desc[UR6][R14.64] ;  /* 0x000000060e087981 */ /* 0x002ea8000c1e1b00 */
[----:B------:R-:W2:Y:S01]  /*01f0*/  LDG.E.64 R6, desc[UR6][R12.64+-0x8] ;  /* 0xfffff8060c067981 */ /* 0x000ea2000c1e1b00 */
[----:B------:R-:W-:-:S03]  /*0200*/  LEA.HI.X R17, R4, R13, R5, 0x3, P0 ;  /* 0x0000000d04117211 */ /* 0x000fc600000f1c05 */
[----:B------:R-:W3:Y:S04]  /*0210*/  LDG.E.64 R10, desc[UR6][R12.64+0x8] ;  /* 0x000008060c0a7981 */ /* 0x000ee8000c1e1b00 */
[----:B------:R-:W4:Y:S01]  /*0220*/  LDG.E.64 R4, desc[UR6][R16.64] ;  /* 0x0000000610047981 */ /* 0x000f22000c1e1b00 */
[----:B------:R-:W-:-:S04]  /*0230*/  IADD3 R2, P0, PT, R2, UR10, RZ ;  /* 0x0000000a02027c10 */ /* 0x000fc8000ff1e0ff */
[----:B------:R-:W-:Y:S01]  /*0240*/  IADD3.X R3, PT, PT, R0, UR11, RZ, P0, !PT ;  /* 0x0000000b00037c10 */ /* 0x000fe200087fe4ff */
[----:B--2---:R-:W-:-:S08]  /*0250*/  DADD R6, R6, R8 ;  /* 0x0000000006067229 */ /* 0x004fd00000000008 */
[----:B----4-:R-:W-:-:S08]  /*0260*/  DADD R4, R6, R4 ;  /* 0x0000000006047229 */ /* 0x010fd00000000004 */
[----:B---3--:R-:W-:-:S08]  /*0270*/  DADD R4, R4, R10 ;  /* 0x0000000004047229 */ /* 0x008fd0000000000a */
[----:B------:R-:W-:-:S07]  /*0280*/  DMUL R4, R4, 0.25 ;  /* 0x3fd0000004047828 */ /* 0x000fce0000000000 */
[----:B------:R-:W-:Y:S01]  /*0290*/  STG.E.64 desc[UR6][R2.64], R4 ;  /* 0x0000000402007986 */ /* 0x000fe2000c101b06 */
[----:B------:R-:W-:Y:S05]  /*02a0*/  EXIT ;  /* 0x000000000000794d */ /* 0x000fea0003800000 */
.L_x_148:
        /* <DEDUP_REMOVED lines=13> */
.L_x_154:


//--------------------- .nv.shared._ZN3cub18CUB_300001_SM_10006detail6reduce28DeviceReduceSingleTileKernelINS2_10policy_hubIdjN4cuda3__47maximumIvEEE10Policy1000EPdSB_iS8_ddNS5_3std3__410__identityEEEvT0_T1_T2_T3_T4_T6_ --------------------------
	.section	.nv.shared._ZN3cub18CUB_300001_SM_10006detail6reduce28DeviceReduceSingleTileKernelINS2_10policy_hubIdjN4cuda3__47maximumIvEEE10Policy1000EPdSB_iS8_ddNS5_3std3__410__identityEEEvT0_T1_T2_T3_T4_T6_,"aw",@nobits
	.sectionflags	@""
	.align	8
.nv.shared._ZN3cub18CUB_300001_SM_10006detail6reduce28DeviceReduceSingleTileKernelINS2_10policy_hubIdjN4cuda3__47maximumIvEEE10Policy1000EPdSB_iS8_ddNS5_3std3__410__identityEEEvT0_T1_T2_T3_T4_T6_:
	.zero		1104


//--------------------- .nv.shared.reserved.0     --------------------------
	.section	.nv.shared.reserved.0,"aw",@nobits
	.weak		__nv_reservedSMEM_offset_0_alias
	.size		__nv_reservedSMEM_offset_0_alias, 0, 64
	.other		__nv_reservedSMEM_offset_0_alias,@"STO_CUDA_RESERVED_SHARED STV_DEFAULT"
__nv_reservedSMEM_offset_0_alias:
	.zero		0
	.zero		64


//--------------------- .nv.global                --------------------------
	.section	.nv.global,"aw",@nobits
.nv.global:
	.type		_ZN34_INTERNAL_370413ab_4_k_cu_e58fdc9e6thrust24THRUST_300001_SM_1000_NS12placeholders2_5E,@object
	.size		_ZN34_INTERNAL_370413ab_4_k_cu_e58fdc9e6thrust24THRUST_300001_SM_1000_NS12placeholders2_5E,(_ZN34_INTERNAL_370413ab_4_k_cu_e58fdc9e4cuda3std3__45__cpo6cbeginE - _ZN34_INTERNAL_370413ab_4_k_cu_e58fdc9e6thrust24THRUST_300001_SM_1000_NS12placeholders2_5E)
_ZN34_INTERNAL_370413ab_4_k_cu_e58fdc9e6thrust24THRUST_300001_SM_1000_NS12placeholders2_5E:
	.zero		1
	.type		_ZN34_INTERNAL_370413ab_4_k_cu_e58fdc9e4cuda3std3__45__cpo6cbeginE,@object
	.size		_ZN34_INTERNAL_370413ab_4_k_cu_e58fdc9e4cuda3std3__45__cpo6cbeginE,(_ZN34_INTERNAL_370413ab_4_k_cu_e58fdc9e4cuda3std6ranges3__45__cpo6cbeginE - _ZN34_INTERNAL_370413ab_4_k_cu_e58fdc9e4cuda3std3__45__cpo6cbeginE)
_ZN34_INTERNAL_370413ab_4_k_cu_e58fdc9e4cuda3std3__45__cpo6cbeginE:
	.zero		1
	.type		_ZN34_INTERNAL_370413ab_4_k_cu_e58fdc9e4cuda3std6ranges3__45__cpo6cbeginE,@object
	.size		_ZN34_INTERNAL_370413ab_4_k_cu_e58fdc9e4cuda3std6ranges3__45__cpo6cbeginE,(_ZN34_INTERNAL_370413ab_4_k_cu_e58fdc9e4cuda3std3__48in_placeE - _ZN34_INTERNAL_370413ab_4_k_cu_e58fdc9e4cuda3std6ranges3__45__cpo6cbeginE)
_ZN34_INTERNAL_370413ab_4_k_cu_e58fdc9e4cuda3std6ranges3__45__cpo6cbeginE:
	.zero		1
	.type		_ZN34_INTERNAL_370413ab_4_k_cu_e58fdc9e4cuda3std3__48in_placeE,@object
	.size		_ZN34_INTERNAL_370413ab_4_k_cu_e58fdc9e4cuda3std3__48in_placeE,(_ZN34_INTERNAL_370413ab_4_k_cu_e58fdc9e4cuda3std6ranges3__45__cpo4sizeE - _ZN34_INTERNAL_370413ab_4_k_cu_e58fdc9e4cuda3std3__48in_placeE)
_ZN34_INTERNAL_370413ab_4_k_cu_e58fdc9e4cuda3std3__48in_placeE:
	.zero		1
	.type		_ZN34_INTERNAL_370413ab_4_k_cu_e58fdc9e4cuda3std6ranges3__45__cpo4sizeE,@object
	.size		_ZN34_INTERNAL_370413ab_4_k_cu_e58fdc9e4cuda3std6ranges3__45__cpo4sizeE,(_ZN34_INTERNAL_370413ab_4_k_cu_e58fdc9e6thrust24THRUST_300001_SM_1000_NS12placeholders2_9E - _ZN34_INTERNAL_370413ab_4_k_cu_e58fdc9e4cuda3std6ranges3__45__cpo4sizeE)
_ZN34_INTERNAL_370413ab_4_k_cu_e58fdc9e4cuda3std6ranges3__45__cpo4sizeE:
	.zero		1
	.type		_ZN34_INTERNAL_370413ab_4_k_cu_e58fdc9e6thrust24THRUST_300001_SM_1000_NS12placeholders2_9E,@object
	.size		_ZN34_INTERNAL_370413ab_4_k_cu_e58fdc9e6thrust24THRUST_300001_SM_1000_NS12placeholders2_9E,(_ZN34_INTERNAL_370413ab_4_k_cu_e58fdc9e4cuda3std3__45__cpo7crbeginE - _ZN34_INTERNAL_370413ab_4_k_cu_e58fdc9e6thrust24THRUST_300001_SM_1000_NS12placeholders2_9E)
_ZN34_INTERNAL_370413ab_4_k_cu_e58fdc9e6thrust24THRUST_300001_SM_1000_NS12placeholders2_9E:
	.zero		1
	.type		_ZN34_INTERNAL_370413ab_4_k_cu_e58fdc9e4cuda3std3__45__cpo7crbeginE,@object
	.size		_ZN34_INTERNAL_370413ab_4_k_cu_e58fdc9e4cuda3std3__45__cpo7crbeginE,(_ZN34_INTERNAL_370413ab_4_k_cu_e58fdc9e4cuda3std6ranges3__45__cpo4nextE - _ZN34_INTERNAL_370413ab_4_k_cu_e58fdc9e4cuda3std3__45__cpo7crbeginE)
_ZN34_INTERNAL_370413ab_4_k_cu_e58fdc9e4cuda3std3__45__cpo7crbeginE:
	.zero		1
	.type		_ZN34_INTERNAL_370413ab_4_k_cu_e58fdc9e4cuda3std6ranges3__45__cpo4nextE,@object
	.size		_ZN34_INTERNAL_370413ab_4_k_cu_e58fdc9e4cuda3std6ranges3__45__cpo4nextE,(_ZN34_INTERNAL_370413ab_4_k_cu_e58fdc9e4cuda3std6ranges3__45__cpo4swapE - _ZN34_INTERNAL_370413ab_4_k_cu_e58fdc9e4cuda3std6ranges3__45__cpo4nextE)
_ZN34_INTERNAL_370413ab_4_k_cu_e58fdc9e4cuda3std6ranges3__45__cpo4nextE:
	.zero		1
	.type		_ZN34_INTERNAL_370413ab_4_k_cu_e58fdc9e4cuda3std6ranges3__45__cpo4swapE,@object
	.size		_ZN34_INTERNAL_370413ab_4_k_cu_e58fdc9e4cuda3std6ranges3__45__cpo4swapE,(_ZN34_INTERNAL_370413ab_4_k_cu_e58fdc9e6thrust24THRUST_300001_SM_1000_NS12placeholders2_1E - _ZN34_INTERNAL_370413ab_4_k_cu_e58fdc9e4cuda3std6ranges3__45__cpo4swapE)
_ZN34_INTERNAL_370413ab_4_k_cu_e58fdc9e4cuda3std6ranges3__45__cpo4swapE:
	.zero		1
	.type		_ZN34_INTERNAL_370413ab_4_k_cu_e58fdc9e6thrust24THRUST_300001_SM_1000_NS12placeholders2_1E,@object
	.size		_ZN34_INTERNAL_370413ab_4_k_cu_e58fdc9e6thrust24THRUST_300001_SM_1000_NS12placeholders2_1E,(_ZN34_INTERNAL_370413ab_4_k_cu_e58fdc9e6thrust24THRUST_300001_SM_1000_NS12placeholders2_3E - _ZN34_INTERNAL_370413ab_4_k_cu_e58fdc9e6thrust24THRUST_300001_SM_1000_NS12placeholders2_1E)
_ZN34_INTERNAL_370413ab_4_k_cu_e58fdc9e6thrust24THRUST_300001_SM_1000_NS12placeholders2_1E:
	.zero		1
	.type		_ZN34_INTERNAL_370413ab_4_k_cu_e58fdc9e6thrust24THRUST_300001_SM_1000_NS12placeholders2_3E,@object
	.size		_ZN34_INTERNAL_370413ab_4_k_cu_e58fdc9e6thrust24THRUST_300001_SM_1000_NS12placeholders2_3E,(_ZN34_INTERNAL_370413ab_4_k_cu_e58fdc9e4cuda3std3__45__cpo5beginE - _ZN34_INTERNAL_370413ab_4_k_cu_e58fdc9e6thrust24THRUST_300001_SM_1000_NS12placeholders2_3E)
_ZN34_INTERNAL_370413ab_4_k_cu_e58fdc9e6thrust24THRUST_300001_SM_1000_NS12placeholders2_3E:
	.zero		1
	.type		_ZN34_INTERNAL_370413ab_4_k_cu_e58fdc9e4cuda3std3__45__cpo5beginE,@object
	.size		_ZN34_INTERNAL_370413ab_4_k_cu_e58fdc9e4cuda3std3__45__cpo5beginE,(_ZN34_INTERNAL_370413ab_4_k_cu_e58fdc9e4cuda3std6ranges3__45__cpo5beginE - _ZN34_INTERNAL_370413ab_4_k_cu_e58fdc9e4cuda3std3__45__cpo5beginE)
_ZN34_INTERNAL_370413ab_4_k_cu_e58fdc9e4cuda3std3__45__cpo5beginE:
	.zero		1
	.type		_ZN34_INTERNAL_370413ab_4_k_cu_e58fdc9e4cuda3std6ranges3__45__cpo5beginE,@object
	.size		_ZN34_INTERNAL_370413ab_4_k_cu_e58fdc9e4cuda3std6ranges3__45__cpo5beginE,(_ZN34_INTERNAL_370413ab_4_k_cu_e58fdc9e4cuda3std3__436_GLOBAL__N__370413ab_4_k_cu_e58fdc9e6ignoreE - _ZN34_INTERNAL_370413ab_4_k_cu_e58fdc9e4cuda3std6ranges3__45__cpo5beginE)
_ZN34_INTERNAL_370413ab_4_k_cu_e58fdc9e4cuda3std6ranges3__45__cpo5beginE:
	.zero		1
	.type		_ZN34_INTERNAL_370413ab_4_k_cu_e58fdc9e4cuda3std3__436_GLOBAL__N__370413ab_4_k_cu_e58fdc9e6ignoreE,@object
	.size		_ZN34_INTERNAL_370413ab_4_k_cu_e58fdc9e4cuda3std3__436_GLOBAL__N__370413ab_4_k_cu_e58fdc9e6ignoreE,(_ZN34_INTERNAL_370413ab_4_k_cu_e58fdc9e4cuda3std6ranges3__45__cpo4dataE - _ZN34_INTERNAL_370413ab_4_k_cu_e58fdc9e4cuda3std3__436_GLOBAL__N__370413ab_4_k_cu_e58fdc9e6ignoreE)
_ZN34_INTERNAL_370413ab_4_k_cu_e58fdc9e4cuda3std3__436_GLOBAL__N__370413ab_4_k_cu_e58fdc9e6ignoreE:
	.zero		1
	.type		_ZN34_INTERNAL_370413ab_4_k_cu_e58fdc9e4cuda3std6ranges3__45__cpo4dataE,@object
	.size		_ZN34_INTERNAL_370413ab_4_k_cu_e58fdc9e4cuda3std6ranges3__45__cpo4dataE,(_ZN34_INTERNAL_370413ab_4_k_cu_e58fdc9e6thrust24THRUST_300001_SM_1000_NS12placeholders2_7E - _ZN34_INTERNAL_370413ab_4_k_cu_e58fdc9e4cuda3std6ranges3__45__cpo4dataE)
_ZN34_INTERNAL_370413ab_4_k_cu_e58fdc9e4cuda3std6ranges3__45__cpo4dataE:
	.zero		1
	.type		_ZN34_INTERNAL_370413ab_4_k_cu_e58fdc9e6thrust24THRUST_300001_SM_1000_NS12placeholders2_7E,@object
	.size		_ZN34_INTERNAL_370413ab_4_k_cu_e58fdc9e6thrust24THRUST_300001_SM_1000_NS12placeholders2_7E,(_ZN34_INTERNAL_370413ab_4_k_cu_e58fdc9e4cuda3std3__45__cpo6rbeginE - _ZN34_INTERNAL_370413ab_4_k_cu_e58fdc9e6thrust24THRUST_300001_SM_1000_NS12placeholders2_7E)
_ZN34_INTERNAL_370413ab_4_k_cu_e58fdc9e6thrust24THRUST_300001_SM_1000_NS12placeholders2_7E:
	.zero		1
	.type		_ZN34_INTERNAL_370413ab_4_k_cu_e58fdc9e4cuda3std3__45__cpo6rbeginE,@object
	.size		_ZN34_INTERNAL_370413ab_4_k_cu_e58fdc9e4cuda3std3__45__cpo6rbeginE,(_ZN34_INTERNAL_370413ab_4_k_cu_e58fdc9e4cuda3std6ranges3__45__cpo7advanceE - _ZN34_INTERNAL_370413ab_4_k_cu_e58fdc9e4cuda3std3__45__cpo6rbeginE)
_ZN34_INTERNAL_370413ab_4_k_cu_e58fdc9e4cuda3std3__45__cpo6rbeginE:
	.zero		1
	.type		_ZN34_INTERNAL_370413ab_4_k_cu_e58fdc9e4cuda3std6ranges3__45__cpo7advanceE,@object
	.size		_ZN34_INTERNAL_370413ab_4_k_cu_e58fdc9e4cuda3std6ranges3__45__cpo7advanceE,(_ZN34_INTERNAL_370413ab_4_k_cu_e58fdc9e4cuda3std3__47nulloptE - _ZN34_INTERNAL_370413ab_4_k_cu_e58fdc9e4cuda3std6ranges3__45__cpo7advanceE)
_ZN34_INTERNAL_370413ab_4_k_cu_e58fdc9e4cuda3std6ranges3__45__cpo7advanceE:
	.zero		1
	.type		_ZN34_INTERNAL_370413ab_4_k_cu_e58fdc9e4cuda3std3__47nulloptE,@object
	.size		_ZN34_INTERNAL_370413ab_4_k_cu_e58fdc9e4cuda3std3__47nulloptE,(_ZN34_INTERNAL_370413ab_4_k_cu_e58fdc9e4cuda3std6ranges3__45__cpo8distanceE - _ZN34_INTERNAL_370413ab_4_k_cu_e58fdc9e4cuda3std3__47nulloptE)
_ZN34_INTERNAL_370413ab_4_k_cu_e58fdc9e4cuda3std3__47nulloptE:
	.zero		1
	.type		_ZN34_INTERNAL_370413ab_4_k_cu_e58fdc9e4cuda3std6ranges3__45__cpo8distanceE,@object
	.size		_ZN34_INTERNAL_370413ab_4_k_cu_e58fdc9e4cuda3std6ranges3__45__cpo8distanceE,(_ZN34_INTERNAL_370413ab_4_k_cu_e58fdc9e6thrust24THRUST_300001_SM_1000_NS12placeholders2_6E - _ZN34_INTERNAL_370413ab_4_k_cu_e58fdc9e4cuda3std6ranges3__45__cpo8distanceE)
_ZN34_INTERNAL_370413ab_4_k_cu_e58fdc9e4cuda3std6ranges3__45__cpo8distanceE:
	.zero		1
	.type		_ZN34_INTERNAL_370413ab_4_k_cu_e58fdc9e6thrust24THRUST_300001_SM_1000_NS12placeholders2_6E,@object
	.size		_ZN34_INTERNAL_370413ab_4_k_cu_e58fdc9e6thrust24THRUST_300001_SM_1000_NS12placeholders2_6E,(_ZN34_INTERNAL_370413ab_4_k_cu_e58fdc9e4cuda3std3__45__cpo4cendE - _ZN34_INTERNAL_370413ab_4_k_cu_e58fdc9e6thrust24THRUST_300001_SM_1000_NS12placeholders2_6E)
_ZN34_INTERNAL_370413ab_4_k_cu_e58fdc9e6thrust24THRUST_300001_SM_1000_NS12placeholders2_6E:
	.zero		1
	.type		_ZN34_INTERNAL_370413ab_4_k_cu_e58fdc9e4cuda3std3__45__cpo4cendE,@object
	.size		_ZN34_INTERNAL_370413ab_4_k_cu_e58fdc9e4cuda3std3__45__cpo4cendE,(_ZN34_INTERNAL_370413ab_4_k_cu_e58fdc9e4cuda3std6ranges3__45__cpo4cendE - _ZN34_INTERNAL_370413ab_4_k_cu_e58fdc9e4cuda3std3__45__cpo4cendE)
_ZN34_INTERNAL_370413ab_4_k_cu_e58fdc9e4cuda3std3__45__cpo4cendE:
	.zero		1
	.type		_ZN34_INTERNAL_370413ab_4_k_cu_e58fdc9e4cuda3std6ranges3__45__cpo4cendE,@object
	.size		_ZN34_INTERNAL_370413ab_4_k_cu_e58fdc9e4cuda3std6ranges3__45__cpo4cendE,(_ZN34_INTERNAL_370413ab_4_k_cu_e58fdc9e4cuda3std3__420unreachable_sentinelE - _ZN34_INTERNAL_370413ab_4_k_cu_e58fdc9e4cuda3std6ranges3__45__cpo4cendE)
_ZN34_INTERNAL_370413ab_4_k_cu_e58fdc9e4cuda3std6ranges3__45__cpo4cendE:
	.zero		1
	.type		_ZN34_INTERNAL_370413ab_4_k_cu_e58fdc9e4cuda3std3__420unreachable_sentinelE,@object
	.size		_ZN34_INTERNAL_370413ab_4_k_cu_e58fdc9e4cuda3std3__420unreachable_sentinelE,(_ZN34_INTERNAL_370413ab_4_k_cu_e58fdc9e4cuda3std6ranges3__45__cpo5ssizeE - _ZN34_INTERNAL_370413ab_4_k_cu_e58fdc9e4cuda3std3__420unreachable_sentinelE)
_ZN34_INTERNAL_370413ab_4_k_cu_e58fdc9e4cuda3std3__420unreachable_sentinelE:
	.zero		1
	.type		_ZN34_INTERNAL_370413ab_4_k_cu_e58fdc9e4cuda3std6ranges3__45__cpo5ssizeE,@object
	.size		_ZN34_INTERNAL_370413ab_4_k_cu_e58fdc9e4cuda3std6ranges3__45__cpo5ssizeE,(_ZN34_INTERNAL_370413ab_4_k_cu_e58fdc9e6thrust24THRUST_300001_SM_1000_NS12placeholders3_10E - _ZN34_INTERNAL_370413ab_4_k_cu_e58fdc9e4cuda3std6ranges3__45__cpo5ssizeE)
_ZN34_INTERNAL_370413ab_4_k_cu_e58fdc9e4cuda3std6ranges3__45__cpo5ssizeE:
	.zero		1
	.type		_ZN34_INTERNAL_370413ab_4_k_cu_e58fdc9e6thrust24THRUST_300001_SM_1000_NS12placeholders3_10E,@object
	.size		_ZN34_INTERNAL_370413ab_4_k_cu_e58fdc9e6thrust24THRUST_300001_SM_1000_NS12placeholders3_10E,(_ZN34_INTERNAL_370413ab_4_k_cu_e58fdc9e4cuda3std3__45__cpo5crendE - _ZN34_INTERNAL_370413ab_4_k_cu_e58fdc9e6thrust24THRUST_300001_SM_1000_NS12placeholders3_10E)
_ZN34_INTERNAL_370413ab_4_k_cu_e58fdc9e6thrust24THRUST_300001_SM_1000_NS12placeholders3_10E:
	.zero		1
	.type		_ZN34_INTERNAL_370413ab_4_k_cu_e58fdc9e4cuda3std3__45__cpo5crendE,@object
	.size		_ZN34_INTERNAL_370413ab_4_k_cu_e58fdc9e4cuda3std3__45__cpo5crendE,(_ZN34_INTERNAL_370413ab_4_k_cu_e58fdc9e4cuda3std6ranges3__45__cpo4prevE - _ZN34_INTERNAL_370413ab_4_k_cu_e58fdc9e4cuda3std3__45__cpo5crendE)
_ZN34_INTERNAL_370413ab_4_k_cu_e58fdc9e4cuda3std3__45__cpo5crendE:
	.zero		1
	.type		_ZN34_INTERNAL_370413ab_4_k_cu_e58fdc9e4cuda3std6ranges3__45__cpo4prevE,@object
	.size		_ZN34_INTERNAL_370413ab_4_k_cu_e58fdc9e4cuda3std6ranges3__45__cpo4prevE,(_ZN34_INTERNAL_370413ab_4_k_cu_e58fdc9e4cuda3std6ranges3__45__cpo9iter_moveE - _ZN34_INTERNAL_370413ab_4_k_cu_e58fdc9e4cuda3std6ranges3__45__cpo4prevE)
_ZN34_INTERNAL_370413ab_4_k_cu_e58fdc9e4cuda3std6ranges3__45__cpo4prevE:
	.zero		1
	.type		_ZN34_INTERNAL_370413ab_4_k_cu_e58fdc9e4cuda3std6ranges3__45__cpo9iter_moveE,@object
	.size		_ZN34_INTERNAL_370413ab_4_k_cu_e58fdc9e4cuda3std6ranges3__45__cpo9iter_moveE,(_ZN34_INTERNAL_370413ab_4_k_cu_e58fdc9e6thrust24THRUST_300001_SM_1000_NS12placeholders2_2E - _ZN34_INTERNAL_370413ab_4_k_cu_e58fdc9e4cuda3std6ranges3__45__cpo9iter_moveE)
_ZN34_INTERNAL_370413ab_4_k_cu_e58fdc9e4cuda3std6ranges3__45__cpo9iter_moveE:
	.zero		1
	.type		_ZN34_INTERNAL_370413ab_4_k_cu_e58fdc9e6thrust24THRUST_300001_SM_1000_NS12placeholders2_2E,@object
	.size		_ZN34_INTERNAL_370413ab_4_k_cu_e58fdc9e6thrust24THRUST_300001_SM_1000_NS12placeholders2_2E,(_ZN34_INTERNAL_370413ab_4_k_cu_e58fdc9e6thrust24THRUST_300001_SM_1000_NS12placeholders2_4E - _ZN34_INTERNAL_370413ab_4_k_cu_e58fdc9e6thrust24THRUST_300001_SM_1000_NS12placeholders2_2E)
_ZN34_INTERNAL_370413ab_4_k_cu_e58fdc9e6thrust24THRUST_300001_SM_1000_NS12placeholders2_2E:
	.zero		1
	.type		_ZN34_INTERNAL_370413ab_4_k_cu_e58fdc9e6thrust24THRUST_300001_SM_1000_NS12placeholders2_4E,@object
	.size		_ZN34_INTERNAL_370413ab_4_k_cu_e58fdc9e6thrust24THRUST_300001_SM_1000_NS12placeholders2_4E,(_ZN34_INTERNAL_370413ab_4_k_cu_e58fdc9e4cuda3std3__45__cpo3endE - _ZN34_INTERNAL_370413ab_4_k_cu_e58fdc9e6thrust24THRUST_300001_SM_1000_NS12placeholders2_4E)
_ZN34_INTERNAL_370413ab_4_k_cu_e58fdc9e6thrust24THRUST_300001_SM_1000_NS12placeholders2_4E:
	.zero		1
	.type		_ZN34_INTERNAL_370413ab_4_k_cu_e58fdc9e4cuda3std3__45__cpo3endE,@object
	.size		_ZN34_INTERNAL_370413ab_4_k_cu_e58fdc9e4cuda3std3__45__cpo3endE,(_ZN34_INTERNAL_370413ab_4_k_cu_e58fdc9e4cuda3std6ranges3__45__cpo3endE - _ZN34_INTERNAL_370413ab_4_k_cu_e58fdc9e4cuda3std3__45__cpo3endE)
_ZN34_INTERNAL_370413ab_4_k_cu_e58fdc9e4cuda3std3__45__cpo3endE:
	.zero		1
	.type		_ZN34_INTERNAL_370413ab_4_k_cu_e58fdc9e4cuda3std6ranges3__45__cpo3endE,@object
	.size		_ZN34_INTERNAL_370413ab_4_k_cu_e58fdc9e4cuda3std6ranges3__45__cpo3endE,(_ZN34_INTERNAL_370413ab_4_k_cu_e58fdc9e4cuda3std3__419piecewise_constructE - _ZN34_INTERNAL_370413ab_4_k_cu_e58fdc9e4cuda3std6ranges3__45__cpo3endE)
_ZN34_INTERNAL_370413ab_4_k_cu_e58fdc9e4cuda3std6ranges3__45__cpo3endE:
	.zero		1
	.type		_ZN34_INTERNAL_370413ab_4_k_cu_e58fdc9e4cuda3std3__419piecewise_constructE,@object
	.size		_ZN34_INTERNAL_370413ab_4_k_cu_e58fdc9e4cuda3std3__419piecewise_constructE,(_ZN34_INTERNAL_370413ab_4_k_cu_e58fdc9e4cuda3std6ranges3__45__cpo5cdataE - _ZN34_INTERNAL_370413ab_4_k_cu_e58fdc9e4cuda3std3__419piecewise_constructE)
_ZN34_INTERNAL_370413ab_4_k_cu_e58fdc9e4cuda3std3__419piecewise_constructE:
	.zero		1
	.type		_ZN34_INTERNAL_370413ab_4_k_cu_e58fdc9e4cuda3std6ranges3__45__cpo5cdataE,@object
	.size		_ZN34_INTERNAL_370413ab_4_k_cu_e58fdc9e4cuda3std6ranges3__45__cpo5cdataE,(_ZN34_INTERNAL_370413ab_4_k_cu_e58fdc9e6thrust24THRUST_300001_SM_1000_NS12placeholders2_8E - _ZN34_INTERNAL_370413ab_4_k_cu_e58fdc9e4cuda3std6ranges3__45__cpo5cdataE)
_ZN34_INTERNAL_370413ab_4_k_cu_e58fdc9e4cuda3std6ranges3__45__cpo5cdataE:
	.zero		1
	.type		_ZN34_INTERNAL_370413ab_4_k_cu_e58fdc9e6thrust24THRUST_300001_SM_1000_NS12placeholders2_8E,@object
	.size		_ZN34_INTERNAL_370413ab_4_k_cu_e58fdc9e6thrust24THRUST_300001_SM_1000_NS12placeholders2_8E,(_ZN34_INTERNAL_370413ab_4_k_cu_e58fdc9e4cuda3std3__45__cpo4rendE - _ZN34_INTERNAL_370413ab_4_k_cu_e58fdc9e6thrust24THRUST_300001_SM_1000_NS12placeholders2_8E)
_ZN34_INTERNAL_370413ab_4_k_cu_e58fdc9e6thrust24THRUST_300001_SM_1000_NS12placeholders2_8E:
	.zero		1
	.type		_ZN34_INTERNAL_370413ab_4_k_cu_e58fdc9e4cuda3std3__45__cpo4rendE,@object
	.size		_ZN34_INTERNAL_370413ab_4_k_cu_e58fdc9e4cuda3std3__45__cpo4rendE,(_ZN34_INTERNAL_370413ab_4_k_cu_e58fdc9e4cuda3std6ranges3__45__cpo9iter_swapE - _ZN34_INTERNAL_370413ab_4_k_cu_e58fdc9e4cuda3std3__45__cpo4rendE)
_ZN34_INTERNAL_370413ab_4_k_cu_e58fdc9e4cuda3std3__45__cpo4rendE:
	.zero		1
	.type		_ZN34_INTERNAL_370413ab_4_k_cu_e58fdc9e4cuda3std6ranges3__45__cpo9iter_swapE,@object
	.size		_ZN34_INTERNAL_370413ab_4_k_cu_e58fdc9e4cuda3std6ranges3__45__cpo9iter_swapE,(_ZN34_INTERNAL_370413ab_4_k_cu_e58fdc9e4cuda3std3__48unexpectE - _ZN34_INTERNAL_370413ab_4_k_cu_e58fdc9e4cuda3std6ranges3__45__cpo9iter_swapE)
_ZN34_INTERNAL_370413ab_4_k_cu_e58fdc9e4cuda3std6ranges3__45__cpo9iter_swapE:
	.zero		1
	.type		_ZN34_INTERNAL_370413ab_4_k_cu_e58fdc9e4cuda3std3__48unexpectE,@object
	.size		_ZN34_INTERNAL_370413ab_4_k_cu_e58fdc9e4cuda3std3__48unexpectE,(_ZN34_INTERNAL_370413ab_4_k_cu_e58fdc9e6thrust24THRUST_300001_SM_1000_NS6system6detail10sequential3seqE - _ZN34_INTERNAL_370413ab_4_k_cu_e58fdc9e4cuda3std3__48unexpectE)
_ZN34_INTERNAL_370413ab_4_k_cu_e58fdc9e4cuda3std3__48unexpectE:
	.zero		1
	.type		_ZN34_INTERNAL_370413ab_4_k_cu_e58fdc9e6thrust24THRUST_300001_SM_1000_NS6system6detail10sequential3seqE,@object
	.size		_ZN34_INTERNAL_370413ab_4_k_cu_e58fdc9e6thrust24THRUST_300001_SM_1000_NS6system6detail10sequential3seqE,(.L_29 - _ZN34_INTERNAL_370413ab_4_k_cu_e58fdc9e6thrust24THRUST_300001_SM_1000_NS6system6detail10sequential3seqE)
_ZN34_INTERNAL_370413ab_4_k_cu_e58fdc9e6thrust24THRUST_300001_SM_1000_NS6system6detail10sequential3seqE:
	.zero		1
.L_29:


//--------------------- .nv.shared._ZN3cub18CUB_300001_SM_10006detail6reduce18DeviceReduceKernelINS2_10policy_hubIdjN4cuda3__47maximumIvEEE10Policy1000EPdjS8_dNS5_3std3__410__identityEEEvT0_PT3_T1_NS0_13GridEvenShareISI_EET2_T4_ --------------------------
	.section	.nv.shared._ZN3cub18CUB_300001_SM_10006detail6reduce18DeviceReduceKernelINS2_10policy_hubIdjN4cuda3__47maximumIvEEE10Policy1000EPdjS8_dNS5_3std3__410__identityEEEvT0_PT3_T1_NS0_13GridEvenShareISI_EET2_T4_,"aw",@nobits
	.sectionflags	@""
	.align	8
.nv.shared._ZN3cub18CUB_300001_SM_10006detail6reduce18DeviceReduceKernelINS2_10policy_hubIdjN4cuda3__47maximumIvEEE10Policy1000EPdjS8_dNS5_3std3__410__identityEEEvT0_PT3_T1_NS0_13GridEvenShareISI_EET2_T4_:
	.zero		1104


//--------------------- .nv.shared._ZN3cub18CUB_300001_SM_10006detail6reduce28DeviceReduceSingleTileKernelINS2_10policy_hubIdjN4cuda3__47maximumIvEEE10Policy1000EPdSB_jS8_ddNS5_3std3__410__identityEEEvT0_T1_T2_T3_T4_T6_ --------------------------
	.section	.nv.shared._ZN3cub18CUB_300001_SM_10006detail6reduce28DeviceReduceSingleTileKernelINS2_10policy_hubIdjN4cuda3__47maximumIvEEE10Policy1000EPdSB_jS8_ddNS5_3std3__410__identityEEEvT0_T1_T2_T3_T4_T6_,"aw",@nobits
	.sectionflags	@""
	.align	8
.nv.shared._ZN3cub18CUB_300001_SM_10006detail6reduce28DeviceReduceSingleTileKernelINS2_10policy_hubIdjN4cuda3__47maximumIvEEE10Policy1000EPdSB_jS8_ddNS5_3std3__410__identityEEEvT0_T1_T2_T3_T4_T6_:
	.zero		1104


//--------------------- .nv.constant0._ZN3cub18CUB_300001_SM_10006detail6reduce28DeviceReduceSingleTileKernelINS2_10policy_hubIdjN4cuda3__47maximumIvEEE10Policy1000EPdSB_iS8_ddNS5_3std3__410__identityEEEvT0_T1_T2_T3_T4_T6_ --------------------------
	.section	.nv.constant0._ZN3cub18CUB_300001_SM_10006detail6reduce28DeviceReduceSingleTileKernelINS2_10policy_hubIdjN4cuda3__47maximumIvEEE10Policy1000EPdSB_iS8_ddNS5_3std3__410__identityEEEvT0_T1_T2_T3_T4_T6_,"a",@progbits
	.sectionflags	@""
	.align	4
.nv.constant0._ZN3cub18CUB_300001_SM_10006detail6reduce28DeviceReduceSingleTileKernelINS2_10policy_hubIdjN4cuda3__47maximumIvEEE10Policy1000EPdSB_iS8_ddNS5_3std3__410__identityEEEvT0_T1_T2_T3_T4_T6_:
	.zero		929


//--------------------- .nv.constant0._ZN3cub18CUB_300001_SM_10006detail6reduce18DeviceReduceKernelINS2_10policy_hubIdjN4cuda3__47maximumIvEEE10Policy1000EPdjS8_dNS5_3std3__410__identityEEEvT0_PT3_T1_NS0_13GridEvenShareISI_EET2_T4_ --------------------------
	.section	.nv.constant0._ZN3cub18CUB_300001_SM_10006detail6reduce18DeviceReduceKernelINS2_10policy_hubIdjN4cuda3__47maximumIvEEE10Policy1000EPdjS8_dNS5_3std3__410__identityEEEvT0_PT3_T1_NS0_13GridEvenShareISI_EET2_T4_,"a",@progbits
	.sectionflags	@""
	.align	4
.nv.constant0._ZN3cub18CUB_300001_SM_10006detail6reduce18DeviceReduceKernelINS2_10policy_hubIdjN4cuda3__47maximumIvEEE10Policy1000EPdjS8_dNS5_3std3__410__identityEEEvT0_PT3_T1_NS0_13GridEvenShareISI_EET2_T4_:
	.zero		958


//--------------------- .nv.constant0._ZN3cub18CUB_300001_SM_10006detail6reduce28DeviceReduceSingleTileKernelINS2_10policy_hubIdjN4cuda3__47maximumIvEEE10Policy1000EPdSB_jS8_ddNS5_3std3__410__identityEEEvT0_T1_T2_T3_T4_T6_ --------------------------
	.section	.nv.constant0._ZN3cub18CUB_300001_SM_10006detail6reduce28DeviceReduceSingleTileKernelINS2_10policy_hubIdjN4cuda3__47maximumIvEEE10Policy1000EPdSB_jS8_ddNS5_3std3__410__identityEEEvT0_T1_T2_T3_T4_T6_,"a",@progbits
	.sectionflags	@""
	.align	4
.nv.constant0._ZN3cub18CUB_300001_SM_10006detail6reduce28DeviceReduceSingleTileKernelINS2_10policy_hubIdjN4cuda3__47maximumIvEEE10Policy1000EPdSB_jS8_ddNS5_3std3__410__identityEEEvT0_T1_T2_T3_T4_T6_:
	.zero		929


//--------------------- .nv.constant0._ZN3cub18CUB_300001_SM_10006detail11EmptyKernelIvEEvv --------------------------
	.section	.nv.constant0._ZN3cub18CUB_300001_SM_10006detail11EmptyKernelIvEEvv,"a",@progbits
	.sectionflags	@""
	.align	4
.nv.constant0._ZN3cub18CUB_300001_SM_10006detail11EmptyKernelIvEEvv:
	.zero		896


//--------------------- .nv.constant0._Z29calculate_device_error_matrixPdS_S_m --------------------------
	.section	.nv.constant0._Z29calculate_device_error_matrixPdS_S_m,"a",@progbits
	.sectionflags	@""
	.align	4
.nv.constant0._Z29calculate_device_error_matrixPdS_S_m:
	.zero		928


//--------------------- .nv.constant0._Z20calculate_new_matrixPdS_m --------------------------
	.section	.nv.constant0._Z20calculate_new_matrixPdS_m,"a",@progbits
	.sectionflags	@""
	.align	4
.nv.constant0._Z20calculate_new_matrixPdS_m:
	.zero		920


//--------------------- SYMBOLS --------------------------

	.type		.nv.reservedSmem.offset0,@object
	.size		.nv.reservedSmem.offset0,0x4
	.type		.nv.reservedSmem.cap,@object
	.size		.nv.reservedSmem.cap,0x4
